//
// Generated by NVIDIA NVVM Compiler
//
// Compiler Build ID: CL-36424714
// Cuda compilation tools, release 13.0, V13.0.88
// Based on NVVM 20.0.0
//

.version 9.0
.target sm_100
.address_size 64

	// .globl	_Z20matmul_triple_bufferPfS_S_iii
.extern .shared .align 16 .b8 smem[];

.visible .entry _Z20matmul_triple_bufferPfS_S_iii(
	.param .u64 .ptr .align 1 _Z20matmul_triple_bufferPfS_S_iii_param_0,
	.param .u64 .ptr .align 1 _Z20matmul_triple_bufferPfS_S_iii_param_1,
	.param .u64 .ptr .align 1 _Z20matmul_triple_bufferPfS_S_iii_param_2,
	.param .u32 _Z20matmul_triple_bufferPfS_S_iii_param_3,
	.param .u32 _Z20matmul_triple_bufferPfS_S_iii_param_4,
	.param .u32 _Z20matmul_triple_bufferPfS_S_iii_param_5
)
{
	.reg .pred 	%p<46>;
	.reg .b32 	%r<606>;
	.reg .b32 	%f<4355>;
	.reg .b64 	%rd<232>;

	mov.u32 	%r1, %tid.x;
	mov.u32 	%r2, %tid.y;
	or.b32  	%r102, %r1, %r2;
	setp.ne.s32 	%p1, %r102, 0;
	@%p1 bra 	$L__BB0_2;
	mov.u32 	%r109, %ntid.x;
	mov.u32 	%r110, %ntid.y;
	mul.lo.s32 	%r108, %r109, %r110;
	mov.u32 	%r111, smem;
	add.s32 	%r103, %r111, 49152;
	// begin inline asm
	mbarrier.init.shared.b64 [%r103], %r108;
	// end inline asm
	add.s32 	%r105, %r111, 49160;
	// begin inline asm
	mbarrier.init.shared.b64 [%r105], %r108;
	// end inline asm
	add.s32 	%r107, %r111, 49168;
	// begin inline asm
	mbarrier.init.shared.b64 [%r107], %r108;
	// end inline asm
$L__BB0_2:
	ld.param.u32 	%r565, [_Z20matmul_triple_bufferPfS_S_iii_param_5];
	bar.sync 	0;
	mov.u32 	%r113, %ctaid.x;
	mov.u32 	%r114, %ctaid.y;
	mov.u32 	%r115, %ntid.x;
	mad.lo.s32 	%r3, %r2, %r115, %r1;
	mov.u32 	%r116, %ntid.y;
	mul.lo.s32 	%r4, %r115, %r116;
	shl.b32 	%r5, %r114, 6;
	shl.b32 	%r6, %r113, 6;
	setp.lt.u32 	%p2, %r565, 32;
	mov.b32 	%r589, 0;
	@%p2 bra 	$L__BB0_24;
	ld.param.u32 	%r566, [_Z20matmul_triple_bufferPfS_S_iii_param_5];
	ld.param.u32 	%r560, [_Z20matmul_triple_bufferPfS_S_iii_param_4];
	shr.s32 	%r117, %r566, 31;
	shr.u32 	%r118, %r117, 30;
	add.s32 	%r119, %r566, %r118;
	shr.s32 	%r7, %r119, 2;
	shr.s32 	%r120, %r560, 31;
	shr.u32 	%r121, %r120, 30;
	add.s32 	%r122, %r560, %r121;
	shr.s32 	%r8, %r122, 2;
	mul.lo.s32 	%r9, %r566, %r5;
	setp.gt.u32 	%p3, %r3, 511;
	@%p3 bra 	$L__BB0_13;
	ld.param.u64 	%rd225, [_Z20matmul_triple_bufferPfS_S_iii_param_0];
	cvta.to.global.u64 	%rd13, %rd225;
	mul.wide.u32 	%rd14, %r9, 4;
	add.s64 	%rd1, %rd13, %rd14;
	add.s32 	%r123, %r3, %r4;
	max.u32 	%r124, %r123, 512;
	setp.lt.u32 	%p4, %r123, 512;
	selp.u32 	%r125, 1, 0, %p4;
	add.s32 	%r126, %r123, %r125;
	sub.s32 	%r127, %r124, %r126;
	div.u32 	%r128, %r127, %r4;
	add.s32 	%r10, %r128, %r125;
	add.s32 	%r129, %r10, 1;
	and.b32  	%r11, %r129, 3;
	and.b32  	%r12, %r10, 3;
	setp.eq.s32 	%p5, %r12, 3;
	mov.u32 	%r575, %r3;
	@%p5 bra 	$L__BB0_7;
	mov.b32 	%r574, 0;
	mov.u32 	%r575, %r3;
$L__BB0_6:
	.pragma "nounroll";
	shr.u32 	%r136, %r575, 3;
	and.b32  	%r137, %r575, 7;
	mul.lo.s32 	%r138, %r136, %r7;
	cvt.s64.s32 	%rd16, %r138;
	cvt.u64.u32 	%rd17, %r137;
	add.s64 	%rd18, %rd16, %rd17;
	shl.b32 	%r139, %r575, 4;
	mov.u32 	%r140, smem;
	add.s32 	%r131, %r140, %r139;
	shl.b64 	%rd19, %rd18, 4;
	add.s64 	%rd15, %rd1, %rd19;
	add.s32 	%r134, %r140, 49152;
	mov.b32 	%r135, 16;
	// begin inline asm
	cp.async.bulk.shared::cluster.global.mbarrier::complete_tx::bytes [%r131], [%rd15], %r135, [%r134];
	// end inline asm
	// begin inline asm
	mbarrier.expect_tx.relaxed.cta.shared::cta.b64 [%r134], %r135;
	// end inline asm
	add.s32 	%r575, %r575, %r4;
	add.s32 	%r574, %r574, 1;
	setp.ne.s32 	%p6, %r574, %r11;
	@%p6 bra 	$L__BB0_6;
$L__BB0_7:
	setp.lt.u32 	%p7, %r10, 3;
	@%p7 bra 	$L__BB0_8;
	bra.uni 	$L__BB0_52;
$L__BB0_8:
	ld.param.u64 	%rd228, [_Z20matmul_triple_bufferPfS_S_iii_param_1];
	setp.eq.s32 	%p9, %r12, 3;
	cvta.to.global.u64 	%rd40, %rd228;
	mul.wide.u32 	%rd41, %r6, 4;
	add.s64 	%rd2, %rd40, %rd41;
	mov.u32 	%r578, %r3;
	@%p9 bra 	$L__BB0_11;
	mov.b32 	%r577, 0;
	mov.u32 	%r189, smem;
	add.s32 	%r183, %r189, 49152;
	mov.u32 	%r578, %r3;
$L__BB0_10:
	.pragma "nounroll";
	shr.u32 	%r185, %r578, 4;
	and.b32  	%r186, %r578, 15;
	mul.lo.s32 	%r187, %r185, %r8;
	cvt.s64.s32 	%rd43, %r187;
	cvt.u64.u32 	%rd44, %r186;
	add.s64 	%rd45, %rd43, %rd44;
	shl.b32 	%r188, %r578, 4;
	add.s32 	%r190, %r189, %r188;
	add.s32 	%r180, %r190, 24576;
	shl.b64 	%rd46, %rd45, 4;
	add.s64 	%rd42, %rd2, %rd46;
	mov.b32 	%r184, 16;
	// begin inline asm
	cp.async.bulk.shared::cluster.global.mbarrier::complete_tx::bytes [%r180], [%rd42], %r184, [%r183];
	// end inline asm
	// begin inline asm
	mbarrier.expect_tx.relaxed.cta.shared::cta.b64 [%r183], %r184;
	// end inline asm
	add.s32 	%r578, %r578, %r4;
	add.s32 	%r577, %r577, 1;
	setp.ne.s32 	%p10, %r577, %r11;
	@%p10 bra 	$L__BB0_10;
$L__BB0_11:
	setp.lt.u32 	%p11, %r10, 3;
	@%p11 bra 	$L__BB0_13;
$L__BB0_12:
	.pragma "nounroll";
	shr.u32 	%r211, %r578, 4;
	and.b32  	%r212, %r578, 15;
	mul.lo.s32 	%r213, %r211, %r8;
	cvt.s64.s32 	%rd51, %r213;
	cvt.u64.u32 	%rd52, %r212;
	add.s64 	%rd53, %rd51, %rd52;
	shl.b32 	%r214, %r578, 4;
	mov.u32 	%r215, smem;
	add.s32 	%r216, %r215, %r214;
	add.s32 	%r191, %r216, 24576;
	shl.b64 	%rd54, %rd53, 4;
	add.s64 	%rd47, %rd2, %rd54;
	add.s32 	%r209, %r215, 49152;
	mov.b32 	%r210, 16;
	// begin inline asm
	cp.async.bulk.shared::cluster.global.mbarrier::complete_tx::bytes [%r191], [%rd47], %r210, [%r209];
	// end inline asm
	// begin inline asm
	mbarrier.expect_tx.relaxed.cta.shared::cta.b64 [%r209], %r210;
	// end inline asm
	add.s32 	%r217, %r578, %r4;
	shr.u32 	%r218, %r217, 4;
	and.b32  	%r219, %r217, 15;
	mul.lo.s32 	%r220, %r218, %r8;
	cvt.s64.s32 	%rd55, %r220;
	cvt.u64.u32 	%rd56, %r219;
	add.s64 	%rd57, %rd55, %rd56;
	shl.b32 	%r221, %r4, 4;
	add.s32 	%r196, %r191, %r221;
	shl.b64 	%rd58, %rd57, 4;
	add.s64 	%rd48, %rd2, %rd58;
	// begin inline asm
	cp.async.bulk.shared::cluster.global.mbarrier::complete_tx::bytes [%r196], [%rd48], %r210, [%r209];
	// end inline asm
	// begin inline asm
	mbarrier.expect_tx.relaxed.cta.shared::cta.b64 [%r209], %r210;
	// end inline asm
	add.s32 	%r222, %r217, %r4;
	shr.u32 	%r223, %r222, 4;
	and.b32  	%r224, %r222, 15;
	mul.lo.s32 	%r225, %r223, %r8;
	cvt.s64.s32 	%rd59, %r225;
	cvt.u64.u32 	%rd60, %r224;
	add.s64 	%rd61, %rd59, %rd60;
	add.s32 	%r201, %r196, %r221;
	shl.b64 	%rd62, %rd61, 4;
	add.s64 	%rd49, %rd2, %rd62;
	// begin inline asm
	cp.async.bulk.shared::cluster.global.mbarrier::complete_tx::bytes [%r201], [%rd49], %r210, [%r209];
	// end inline asm
	// begin inline asm
	mbarrier.expect_tx.relaxed.cta.shared::cta.b64 [%r209], %r210;
	// end inline asm
	add.s32 	%r226, %r222, %r4;
	shr.u32 	%r227, %r226, 4;
	and.b32  	%r228, %r226, 15;
	mul.lo.s32 	%r229, %r227, %r8;
	cvt.s64.s32 	%rd63, %r229;
	cvt.u64.u32 	%rd64, %r228;
	add.s64 	%rd65, %rd63, %rd64;
	add.s32 	%r206, %r201, %r221;
	shl.b64 	%rd66, %rd65, 4;
	add.s64 	%rd50, %rd2, %rd66;
	// begin inline asm
	cp.async.bulk.shared::cluster.global.mbarrier::complete_tx::bytes [%r206], [%rd50], %r210, [%r209];
	// end inline asm
	// begin inline asm
	mbarrier.expect_tx.relaxed.cta.shared::cta.b64 [%r209], %r210;
	// end inline asm
	add.s32 	%r578, %r226, %r4;
	setp.lt.u32 	%p12, %r578, 512;
	@%p12 bra 	$L__BB0_12;
$L__BB0_13:
	ld.param.u32 	%r567, [_Z20matmul_triple_bufferPfS_S_iii_param_5];
	setp.lt.u32 	%p13, %r567, 64;
	mov.b32 	%r589, 1;
	@%p13 bra 	$L__BB0_24;
	setp.gt.u32 	%p14, %r3, 511;
	mov.b32 	%r589, 2;
	@%p14 bra 	$L__BB0_24;
	ld.param.u64 	%rd226, [_Z20matmul_triple_bufferPfS_S_iii_param_0];
	cvta.to.global.u64 	%rd67, %rd226;
	mul.wide.u32 	%rd68, %r9, 4;
	add.s64 	%rd3, %rd67, %rd68;
	add.s32 	%r232, %r3, %r4;
	max.u32 	%r233, %r232, 512;
	setp.lt.u32 	%p15, %r232, 512;
	selp.u32 	%r234, 1, 0, %p15;
	add.s32 	%r235, %r232, %r234;
	sub.s32 	%r236, %r233, %r235;
	div.u32 	%r237, %r236, %r4;
	add.s32 	%r27, %r237, %r234;
	add.s32 	%r238, %r27, 1;
	and.b32  	%r28, %r238, 3;
	and.b32  	%r29, %r27, 3;
	setp.eq.s32 	%p16, %r29, 3;
	mov.u32 	%r583, %r3;
	@%p16 bra 	$L__BB0_18;
	mov.b32 	%r582, 0;
	mov.u32 	%r583, %r3;
$L__BB0_17:
	.pragma "nounroll";
	shr.u32 	%r245, %r583, 3;
	and.b32  	%r246, %r583, 7;
	mul.lo.s32 	%r247, %r245, %r7;
	cvt.s64.s32 	%rd70, %r247;
	cvt.u64.u32 	%rd71, %r246;
	add.s64 	%rd72, %rd70, %rd71;
	shl.b32 	%r248, %r583, 4;
	mov.u32 	%r249, smem;
	add.s32 	%r250, %r249, %r248;
	add.s32 	%r240, %r250, 8192;
	shl.b64 	%rd73, %rd72, 4;
	add.s64 	%rd74, %rd3, %rd73;
	add.s64 	%rd69, %rd74, 128;
	add.s32 	%r243, %r249, 49160;
	mov.b32 	%r244, 16;
	// begin inline asm
	cp.async.bulk.shared::cluster.global.mbarrier::complete_tx::bytes [%r240], [%rd69], %r244, [%r243];
	// end inline asm
	// begin inline asm
	mbarrier.expect_tx.relaxed.cta.shared::cta.b64 [%r243], %r244;
	// end inline asm
	add.s32 	%r583, %r583, %r4;
	add.s32 	%r582, %r582, 1;
	setp.ne.s32 	%p17, %r582, %r28;
	@%p17 bra 	$L__BB0_17;
$L__BB0_18:
	setp.lt.u32 	%p18, %r27, 3;
	@%p18 bra 	$L__BB0_19;
	bra.uni 	$L__BB0_53;
$L__BB0_19:
	ld.param.u32 	%r561, [_Z20matmul_triple_bufferPfS_S_iii_param_4];
	ld.param.u64 	%rd229, [_Z20matmul_triple_bufferPfS_S_iii_param_1];
	setp.eq.s32 	%p20, %r29, 3;
	shl.b32 	%r290, %r561, 5;
	add.s32 	%r291, %r290, %r6;
	cvta.to.global.u64 	%rd99, %rd229;
	mul.wide.u32 	%rd100, %r291, 4;
	add.s64 	%rd4, %rd99, %rd100;
	mov.u32 	%r586, %r3;
	@%p20 bra 	$L__BB0_22;
	mov.b32 	%r585, 0;
	mov.u32 	%r302, smem;
	add.s32 	%r296, %r302, 49160;
	mov.u32 	%r586, %r3;
$L__BB0_21:
	.pragma "nounroll";
	shr.u32 	%r298, %r586, 4;
	and.b32  	%r299, %r586, 15;
	mul.lo.s32 	%r300, %r298, %r8;
	cvt.s64.s32 	%rd102, %r300;
	cvt.u64.u32 	%rd103, %r299;
	add.s64 	%rd104, %rd102, %rd103;
	shl.b32 	%r301, %r586, 4;
	add.s32 	%r303, %r302, %r301;
	add.s32 	%r293, %r303, 32768;
	shl.b64 	%rd105, %rd104, 4;
	add.s64 	%rd101, %rd4, %rd105;
	mov.b32 	%r297, 16;
	// begin inline asm
	cp.async.bulk.shared::cluster.global.mbarrier::complete_tx::bytes [%r293], [%rd101], %r297, [%r296];
	// end inline asm
	// begin inline asm
	mbarrier.expect_tx.relaxed.cta.shared::cta.b64 [%r296], %r297;
	// end inline asm
	add.s32 	%r586, %r586, %r4;
	add.s32 	%r585, %r585, 1;
	setp.ne.s32 	%p21, %r585, %r28;
	@%p21 bra 	$L__BB0_21;
$L__BB0_22:
	setp.lt.u32 	%p22, %r27, 3;
	@%p22 bra 	$L__BB0_24;
$L__BB0_23:
	.pragma "nounroll";
	shr.u32 	%r326, %r586, 4;
	and.b32  	%r327, %r586, 15;
	mul.lo.s32 	%r328, %r326, %r8;
	cvt.s64.s32 	%rd110, %r328;
	cvt.u64.u32 	%rd111, %r327;
	add.s64 	%rd112, %rd110, %rd111;
	shl.b32 	%r329, %r586, 4;
	mov.u32 	%r330, smem;
	add.s32 	%r331, %r330, %r329;
	add.s32 	%r305, %r331, 32768;
	shl.b64 	%rd113, %rd112, 4;
	add.s64 	%rd106, %rd4, %rd113;
	add.s32 	%r323, %r330, 49160;
	mov.b32 	%r324, 16;
	// begin inline asm
	cp.async.bulk.shared::cluster.global.mbarrier::complete_tx::bytes [%r305], [%rd106], %r324, [%r323];
	// end inline asm
	// begin inline asm
	mbarrier.expect_tx.relaxed.cta.shared::cta.b64 [%r323], %r324;
	// end inline asm
	add.s32 	%r332, %r586, %r4;
	shr.u32 	%r333, %r332, 4;
	and.b32  	%r334, %r332, 15;
	mul.lo.s32 	%r335, %r333, %r8;
	cvt.s64.s32 	%rd114, %r335;
	cvt.u64.u32 	%rd115, %r334;
	add.s64 	%rd116, %rd114, %rd115;
	shl.b32 	%r336, %r4, 4;
	add.s32 	%r310, %r305, %r336;
	shl.b64 	%rd117, %rd116, 4;
	add.s64 	%rd107, %rd4, %rd117;
	// begin inline asm
	cp.async.bulk.shared::cluster.global.mbarrier::complete_tx::bytes [%r310], [%rd107], %r324, [%r323];
	// end inline asm
	// begin inline asm
	mbarrier.expect_tx.relaxed.cta.shared::cta.b64 [%r323], %r324;
	// end inline asm
	add.s32 	%r337, %r332, %r4;
	shr.u32 	%r338, %r337, 4;
	and.b32  	%r339, %r337, 15;
	mul.lo.s32 	%r340, %r338, %r8;
	cvt.s64.s32 	%rd118, %r340;
	cvt.u64.u32 	%rd119, %r339;
	add.s64 	%rd120, %rd118, %rd119;
	add.s32 	%r315, %r310, %r336;
	shl.b64 	%rd121, %rd120, 4;
	add.s64 	%rd108, %rd4, %rd121;
	// begin inline asm
	cp.async.bulk.shared::cluster.global.mbarrier::complete_tx::bytes [%r315], [%rd108], %r324, [%r323];
	// end inline asm
	// begin inline asm
	mbarrier.expect_tx.relaxed.cta.shared::cta.b64 [%r323], %r324;
	// end inline asm
	add.s32 	%r341, %r337, %r4;
	shr.u32 	%r342, %r341, 4;
	and.b32  	%r343, %r341, 15;
	mul.lo.s32 	%r344, %r342, %r8;
	cvt.s64.s32 	%rd122, %r344;
	cvt.u64.u32 	%rd123, %r343;
	add.s64 	%rd124, %rd122, %rd123;
	add.s32 	%r320, %r315, %r336;
	shl.b64 	%rd125, %rd124, 4;
	add.s64 	%rd109, %rd4, %rd125;
	// begin inline asm
	cp.async.bulk.shared::cluster.global.mbarrier::complete_tx::bytes [%r320], [%rd109], %r324, [%r323];
	// end inline asm
	// begin inline asm
	mbarrier.expect_tx.relaxed.cta.shared::cta.b64 [%r323], %r324;
	// end inline asm
	add.s32 	%r586, %r341, %r4;
	setp.lt.u32 	%p23, %r586, 512;
	@%p23 bra 	$L__BB0_23;
$L__BB0_24:
	ld.param.u32 	%r568, [_Z20matmul_triple_bufferPfS_S_iii_param_5];
	setp.lt.u32 	%p24, %r568, 32;
	mov.b32 	%r605, 0;
	mov.f32 	%f4323, 0f00000000;
	mov.f32 	%f4324, %f4323;
	mov.f32 	%f4325, %f4323;
	mov.f32 	%f4326, %f4323;
	mov.f32 	%f4327, %f4323;
	mov.f32 	%f4328, %f4323;
	mov.f32 	%f4329, %f4323;
	mov.f32 	%f4330, %f4323;
	mov.f32 	%f4331, %f4323;
	mov.f32 	%f4332, %f4323;
	mov.f32 	%f4333, %f4323;
	mov.f32 	%f4334, %f4323;
	mov.f32 	%f4335, %f4323;
	mov.f32 	%f4336, %f4323;
	mov.f32 	%f4337, %f4323;
	mov.f32 	%f4338, %f4323;
	mov.f32 	%f4339, %f4323;
	mov.f32 	%f4340, %f4323;
	mov.f32 	%f4341, %f4323;
	mov.f32 	%f4342, %f4323;
	mov.f32 	%f4343, %f4323;
	mov.f32 	%f4344, %f4323;
	mov.f32 	%f4345, %f4323;
	mov.f32 	%f4346, %f4323;
	mov.f32 	%f4347, %f4323;
	mov.f32 	%f4348, %f4323;
	mov.f32 	%f4349, %f4323;
	mov.f32 	%f4350, %f4323;
	mov.f32 	%f4351, %f4323;
	mov.f32 	%f4352, %f4323;
	mov.f32 	%f4353, %f4323;
	mov.f32 	%f4354, %f4323;
	@%p24 bra 	$L__BB0_51;
	ld.param.u32 	%r569, [_Z20matmul_triple_bufferPfS_S_iii_param_5];
	ld.param.u32 	%r562, [_Z20matmul_triple_bufferPfS_S_iii_param_4];
	shr.s32 	%r347, %r569, 31;
	shr.u32 	%r348, %r347, 30;
	add.s32 	%r349, %r569, %r348;
	shr.s32 	%r45, %r349, 2;
	shr.s32 	%r350, %r562, 31;
	shr.u32 	%r351, %r350, 30;
	add.s32 	%r352, %r562, %r351;
	shr.s32 	%r46, %r352, 2;
	add.s32 	%r353, %r3, %r4;
	max.u32 	%r354, %r353, 512;
	setp.lt.u32 	%p25, %r353, 512;
	selp.u32 	%r355, 1, 0, %p25;
	add.s32 	%r356, %r353, %r355;
	sub.s32 	%r357, %r354, %r356;
	div.u32 	%r358, %r357, %r4;
	add.s32 	%r47, %r358, %r355;
	mov.b32 	%r590, 0;
	mov.f32 	%f4323, 0f00000000;
	mov.u32 	%r605, %r590;
$L__BB0_26:
	ld.param.u32 	%r570, [_Z20matmul_triple_bufferPfS_S_iii_param_5];
	add.s32 	%r51, %r590, 2;
	shr.u32 	%r359, %r570, 5;
	setp.ge.u32 	%p26, %r51, %r359;
	@%p26 bra 	$L__BB0_42;
	setp.gt.u32 	%p27, %r3, 511;
	shl.b32 	%r52, %r51, 5;
	@%p27 bra 	$L__BB0_42;
	ld.param.u32 	%r571, [_Z20matmul_triple_bufferPfS_S_iii_param_5];
	ld.param.u64 	%rd227, [_Z20matmul_triple_bufferPfS_S_iii_param_0];
	add.s32 	%r54, %r3, %r4;
	add.s32 	%r53, %r54, %r4;
	add.s32 	%r360, %r47, 1;
	and.b32  	%r55, %r360, 3;
	setp.eq.s32 	%p28, %r55, 0;
	mov.u32 	%r361, %ctaid.y;
	mul.lo.s32 	%r362, %r361, %r571;
	shl.b32 	%r363, %r362, 6;
	add.s32 	%r364, %r52, %r363;
	shl.b32 	%r56, %r589, 13;
	mov.u32 	%r365, smem;
	add.s32 	%r57, %r365, %r56;
	cvta.to.global.u64 	%rd126, %rd227;
	mul.wide.u32 	%rd127, %r364, 4;
	add.s64 	%rd5, %rd126, %rd127;
	shl.b32 	%r366, %r589, 3;
	add.s32 	%r367, %r365, %r366;
	add.s32 	%r58, %r367, 49152;
	shl.b32 	%r368, %r3, 4;
	add.s32 	%r59, %r57, %r368;
	shl.b32 	%r60, %r4, 4;
	add.s32 	%r61, %r59, %r60;
	add.s32 	%r62, %r61, %r60;
	mov.u32 	%r593, %r3;
	@%p28 bra 	$L__BB0_32;
	setp.eq.s32 	%p29, %r55, 1;
	shr.u32 	%r374, %r3, 3;
	mul.lo.s32 	%r375, %r374, %r45;
	cvt.s64.s32 	%rd129, %r375;
	and.b32  	%r376, %r3, 7;
	cvt.u64.u32 	%rd130, %r376;
	add.s64 	%rd131, %rd129, %rd130;
	shl.b64 	%rd132, %rd131, 4;
	add.s64 	%rd128, %rd5, %rd132;
	mov.b32 	%r373, 16;
	// begin inline asm
	cp.async.bulk.shared::cluster.global.mbarrier::complete_tx::bytes [%r59], [%rd128], %r373, [%r58];
	// end inline asm
	// begin inline asm
	mbarrier.expect_tx.relaxed.cta.shared::cta.b64 [%r58], %r373;
	// end inline asm
	mov.u32 	%r593, %r54;
	@%p29 bra 	$L__BB0_32;
	setp.eq.s32 	%p30, %r55, 2;
	shr.u32 	%r382, %r54, 3;
	mul.lo.s32 	%r383, %r382, %r45;
	cvt.s64.s32 	%rd134, %r383;
	and.b32  	%r384, %r54, 7;
	cvt.u64.u32 	%rd135, %r384;
	add.s64 	%rd136, %rd134, %rd135;
	shl.b64 	%rd137, %rd136, 4;
	add.s64 	%rd133, %rd5, %rd137;
	mov.b32 	%r381, 16;
	// begin inline asm
	cp.async.bulk.shared::cluster.global.mbarrier::complete_tx::bytes [%r61], [%rd133], %r381, [%r58];
	// end inline asm
	// begin inline asm
	mbarrier.expect_tx.relaxed.cta.shared::cta.b64 [%r58], %r381;
	// end inline asm
	mov.u32 	%r593, %r53;
	@%p30 bra 	$L__BB0_32;
	add.s32 	%r593, %r53, %r4;
	shr.u32 	%r390, %r53, 3;
	mul.lo.s32 	%r391, %r390, %r45;
	cvt.s64.s32 	%rd139, %r391;
	and.b32  	%r392, %r53, 7;
	cvt.u64.u32 	%rd140, %r392;
	add.s64 	%rd141, %rd139, %rd140;
	shl.b64 	%rd142, %rd141, 4;
	add.s64 	%rd138, %rd5, %rd142;
	mov.b32 	%r389, 16;
	// begin inline asm
	cp.async.bulk.shared::cluster.global.mbarrier::complete_tx::bytes [%r62], [%rd138], %r389, [%r58];
	// end inline asm
	// begin inline asm
	mbarrier.expect_tx.relaxed.cta.shared::cta.b64 [%r58], %r389;
	// end inline asm
$L__BB0_32:
	setp.lt.u32 	%p31, %r47, 3;
	@%p31 bra 	$L__BB0_35;
	shl.b32 	%r393, %r4, 1;
	add.s32 	%r601, %r393, %r593;
	mad.lo.s32 	%r600, %r4, 3, %r593;
	add.s32 	%r599, %r4, %r593;
	add.s32 	%r395, %r60, %r365;
	add.s32 	%r396, %r395, %r56;
	shl.b32 	%r397, %r593, 4;
	add.s32 	%r598, %r396, %r397;
	shl.b32 	%r398, %r4, 5;
	add.s32 	%r399, %r398, %r365;
	add.s32 	%r400, %r399, %r56;
	add.s32 	%r597, %r400, %r397;
	mad.lo.s32 	%r401, %r4, 48, %r365;
	add.s32 	%r402, %r401, %r56;
	add.s32 	%r596, %r402, %r397;
	add.s32 	%r403, %r56, %r365;
	add.s32 	%r595, %r403, %r397;
$L__BB0_34:
	.pragma "nounroll";
	shr.u32 	%r424, %r593, 3;
	and.b32  	%r425, %r593, 7;
	mul.lo.s32 	%r426, %r424, %r45;
	cvt.s64.s32 	%rd147, %r426;
	cvt.u64.u32 	%rd148, %r425;
	add.s64 	%rd149, %rd147, %rd148;
	shl.b64 	%rd150, %rd149, 4;
	add.s64 	%rd143, %rd5, %rd150;
	mov.b32 	%r423, 16;
	// begin inline asm
	cp.async.bulk.shared::cluster.global.mbarrier::complete_tx::bytes [%r595], [%rd143], %r423, [%r58];
	// end inline asm
	// begin inline asm
	mbarrier.expect_tx.relaxed.cta.shared::cta.b64 [%r58], %r423;
	// end inline asm
	add.s32 	%r427, %r593, %r4;
	shr.u32 	%r428, %r599, 3;
	and.b32  	%r429, %r599, 7;
	mul.lo.s32 	%r430, %r428, %r45;
	cvt.s64.s32 	%rd151, %r430;
	cvt.u64.u32 	%rd152, %r429;
	add.s64 	%rd153, %rd151, %rd152;
	shl.b64 	%rd154, %rd153, 4;
	add.s64 	%rd144, %rd5, %rd154;
	// begin inline asm
	cp.async.bulk.shared::cluster.global.mbarrier::complete_tx::bytes [%r598], [%rd144], %r423, [%r58];
	// end inline asm
	// begin inline asm
	mbarrier.expect_tx.relaxed.cta.shared::cta.b64 [%r58], %r423;
	// end inline asm
	add.s32 	%r431, %r427, %r4;
	shr.u32 	%r432, %r601, 3;
	and.b32  	%r433, %r601, 7;
	mul.lo.s32 	%r434, %r432, %r45;
	cvt.s64.s32 	%rd155, %r434;
	cvt.u64.u32 	%rd156, %r433;
	add.s64 	%rd157, %rd155, %rd156;
	shl.b64 	%rd158, %rd157, 4;
	add.s64 	%rd145, %rd5, %rd158;
	// begin inline asm
	cp.async.bulk.shared::cluster.global.mbarrier::complete_tx::bytes [%r597], [%rd145], %r423, [%r58];
	// end inline asm
	// begin inline asm
	mbarrier.expect_tx.relaxed.cta.shared::cta.b64 [%r58], %r423;
	// end inline asm
	add.s32 	%r435, %r431, %r4;
	shr.u32 	%r436, %r600, 3;
	and.b32  	%r437, %r600, 7;
	mul.lo.s32 	%r438, %r436, %r45;
	cvt.s64.s32 	%rd159, %r438;
	cvt.u64.u32 	%rd160, %r437;
	add.s64 	%rd161, %rd159, %rd160;
	shl.b64 	%rd162, %rd161, 4;
	add.s64 	%rd146, %rd5, %rd162;
	// begin inline asm
	cp.async.bulk.shared::cluster.global.mbarrier::complete_tx::bytes [%r596], [%rd146], %r423, [%r58];
	// end inline asm
	// begin inline asm
	mbarrier.expect_tx.relaxed.cta.shared::cta.b64 [%r58], %r423;
	// end inline asm
	add.s32 	%r593, %r435, %r4;
	shl.b32 	%r439, %r4, 2;
	add.s32 	%r601, %r601, %r439;
	add.s32 	%r600, %r600, %r439;
	add.s32 	%r599, %r599, %r439;
	shl.b32 	%r440, %r4, 6;
	add.s32 	%r598, %r598, %r440;
	add.s32 	%r597, %r597, %r440;
	add.s32 	%r596, %r596, %r440;
	add.s32 	%r595, %r595, %r440;
	setp.lt.u32 	%p32, %r593, 512;
	@%p32 bra 	$L__BB0_34;
$L__BB0_35:
	ld.param.u32 	%r563, [_Z20matmul_triple_bufferPfS_S_iii_param_4];
	ld.param.u64 	%rd230, [_Z20matmul_triple_bufferPfS_S_iii_param_1];
	add.s32 	%r441, %r590, 2;
	mul.lo.s32 	%r442, %r441, %r563;
	shl.b32 	%r443, %r442, 5;
	mov.u32 	%r444, %ctaid.x;
	shl.b32 	%r445, %r444, 6;
	add.s32 	%r446, %r443, %r445;
	cvta.to.global.u64 	%rd163, %rd230;
	mul.wide.u32 	%rd164, %r446, 4;
	add.s64 	%rd6, %rd163, %rd164;
	mov.u32 	%r594, %r3;
	@%p28 bra 	$L__BB0_39;
	setp.eq.s32 	%p34, %r55, 1;
	add.s32 	%r447, %r59, 24576;
	shr.u32 	%r452, %r3, 4;
	mul.lo.s32 	%r453, %r452, %r46;
	cvt.s64.s32 	%rd166, %r453;
	and.b32  	%r454, %r3, 15;
	cvt.u64.u32 	%rd167, %r454;
	add.s64 	%rd168, %rd166, %rd167;
	shl.b64 	%rd169, %rd168, 4;
	add.s64 	%rd165, %rd6, %rd169;
	mov.b32 	%r451, 16;
	// begin inline asm
	cp.async.bulk.shared::cluster.global.mbarrier::complete_tx::bytes [%r447], [%rd165], %r451, [%r58];
	// end inline asm
	// begin inline asm
	mbarrier.expect_tx.relaxed.cta.shared::cta.b64 [%r58], %r451;
	// end inline asm
	mov.u32 	%r594, %r54;
	@%p34 bra 	$L__BB0_39;
	setp.eq.s32 	%p35, %r55, 2;
	add.s32 	%r455, %r61, 24576;
	shr.u32 	%r460, %r54, 4;
	mul.lo.s32 	%r461, %r460, %r46;
	cvt.s64.s32 	%rd171, %r461;
	and.b32  	%r462, %r54, 15;
	cvt.u64.u32 	%rd172, %r462;
	add.s64 	%rd173, %rd171, %rd172;
	shl.b64 	%rd174, %rd173, 4;
	add.s64 	%rd170, %rd6, %rd174;
	mov.b32 	%r459, 16;
	// begin inline asm
	cp.async.bulk.shared::cluster.global.mbarrier::complete_tx::bytes [%r455], [%rd170], %r459, [%r58];
	// end inline asm
	// begin inline asm
	mbarrier.expect_tx.relaxed.cta.shared::cta.b64 [%r58], %r459;
	// end inline asm
	mov.u32 	%r594, %r53;
	@%p35 bra 	$L__BB0_39;
	add.s32 	%r594, %r53, %r4;
	add.s32 	%r463, %r62, 24576;
	shr.u32 	%r468, %r53, 4;
	mul.lo.s32 	%r469, %r468, %r46;
	cvt.s64.s32 	%rd176, %r469;
	and.b32  	%r470, %r53, 15;
	cvt.u64.u32 	%rd177, %r470;
	add.s64 	%rd178, %rd176, %rd177;
	shl.b64 	%rd179, %rd178, 4;
	add.s64 	%rd175, %rd6, %rd179;
	mov.b32 	%r467, 16;
	// begin inline asm
	cp.async.bulk.shared::cluster.global.mbarrier::complete_tx::bytes [%r463], [%rd175], %r467, [%r58];
	// end inline asm
	// begin inline asm
	mbarrier.expect_tx.relaxed.cta.shared::cta.b64 [%r58], %r467;
	// end inline asm
$L__BB0_39:
	setp.lt.u32 	%p36, %r47, 3;
	@%p36 bra 	$L__BB0_42;
	add.s32 	%r74, %r57, 24576;
$L__BB0_41:
	.pragma "nounroll";
	shr.u32 	%r491, %r594, 4;
	and.b32  	%r492, %r594, 15;
	mul.lo.s32 	%r493, %r491, %r46;
	cvt.s64.s32 	%rd184, %r493;
	cvt.u64.u32 	%rd185, %r492;
	add.s64 	%rd186, %rd184, %rd185;
	shl.b32 	%r494, %r594, 4;
	add.s32 	%r471, %r74, %r494;
	shl.b64 	%rd187, %rd186, 4;
	add.s64 	%rd180, %rd6, %rd187;
	mov.b32 	%r490, 16;
	// begin inline asm
	cp.async.bulk.shared::cluster.global.mbarrier::complete_tx::bytes [%r471], [%rd180], %r490, [%r58];
	// end inline asm
	// begin inline asm
	mbarrier.expect_tx.relaxed.cta.shared::cta.b64 [%r58], %r490;
	// end inline asm
	add.s32 	%r495, %r594, %r4;
	shr.u32 	%r496, %r495, 4;
	and.b32  	%r497, %r495, 15;
	mul.lo.s32 	%r498, %r496, %r46;
	cvt.s64.s32 	%rd188, %r498;
	cvt.u64.u32 	%rd189, %r497;
	add.s64 	%rd190, %rd188, %rd189;
	add.s32 	%r476, %r471, %r60;
	shl.b64 	%rd191, %rd190, 4;
	add.s64 	%rd181, %rd6, %rd191;
	// begin inline asm
	cp.async.bulk.shared::cluster.global.mbarrier::complete_tx::bytes [%r476], [%rd181], %r490, [%r58];
	// end inline asm
	// begin inline asm
	mbarrier.expect_tx.relaxed.cta.shared::cta.b64 [%r58], %r490;
	// end inline asm
	add.s32 	%r499, %r495, %r4;
	shr.u32 	%r500, %r499, 4;
	and.b32  	%r501, %r499, 15;
	mul.lo.s32 	%r502, %r500, %r46;
	cvt.s64.s32 	%rd192, %r502;
	cvt.u64.u32 	%rd193, %r501;
	add.s64 	%rd194, %rd192, %rd193;
	add.s32 	%r481, %r476, %r60;
	shl.b64 	%rd195, %rd194, 4;
	add.s64 	%rd182, %rd6, %rd195;
	// begin inline asm
	cp.async.bulk.shared::cluster.global.mbarrier::complete_tx::bytes [%r481], [%rd182], %r490, [%r58];
	// end inline asm
	// begin inline asm
	mbarrier.expect_tx.relaxed.cta.shared::cta.b64 [%r58], %r490;
	// end inline asm
	add.s32 	%r503, %r499, %r4;
	shr.u32 	%r504, %r503, 4;
	and.b32  	%r505, %r503, 15;
	mul.lo.s32 	%r506, %r504, %r46;
	cvt.s64.s32 	%rd196, %r506;
	cvt.u64.u32 	%rd197, %r505;
	add.s64 	%rd198, %rd196, %rd197;
	add.s32 	%r486, %r481, %r60;
	shl.b64 	%rd199, %rd198, 4;
	add.s64 	%rd183, %rd6, %rd199;
	// begin inline asm
	cp.async.bulk.shared::cluster.global.mbarrier::complete_tx::bytes [%r486], [%rd183], %r490, [%r58];
	// end inline asm
	// begin inline asm
	mbarrier.expect_tx.relaxed.cta.shared::cta.b64 [%r58], %r490;
	// end inline asm
	add.s32 	%r594, %r503, %r4;
	setp.lt.u32 	%p37, %r594, 512;
	@%p37 bra 	$L__BB0_41;
$L__BB0_42:
	shl.b32 	%r510, %r605, 3;
	mov.u32 	%r511, smem;
	add.s32 	%r512, %r511, %r510;
	add.s32 	%r93, %r512, 49152;
	mov.b32 	%r508, 1;
	// begin inline asm
	mbarrier.arrive.shared::cta.b64                             %rd200,  [%r93], %r508;    // 2. 
	// end inline asm
	mov.b32 	%r604, 0;
	// begin inline asm
	mov.u64 %rd201, %globaltimer;
	// end inline asm
$L__BB0_43:
	// begin inline asm
	{
	.reg .pred p;
	mbarrier.try_wait.shared.b64 p, [%r93], %rd200;
	selp.b32 %r513, 1, 0, p;
	}
	// end inline asm
	setp.ne.s32 	%p38, %r513, 0;
	@%p38 bra 	$L__BB0_50;
	setp.gt.s32 	%p42, %r604, 15;
	@%p42 bra 	$L__BB0_46;
	add.s32 	%r604, %r604, 1;
	bra.uni 	$L__BB0_43;
$L__BB0_46:
	// begin inline asm
	mov.u64 %rd203, %globaltimer;
	// end inline asm
	sub.s64 	%rd9, %rd203, %rd201;
	setp.lt.s64 	%p43, %rd9, 4000000;
	@%p43 bra 	$L__BB0_48;
	mov.b32 	%r527, 1000000;
	// begin inline asm
	nanosleep.u32 %r527;
	// end inline asm
	bra.uni 	$L__BB0_43;
$L__BB0_48:
	setp.lt.s64 	%p44, %rd9, 40000;
	@%p44 bra 	$L__BB0_43;
	shr.s64 	%rd204, %rd9, 63;
	shr.u64 	%rd205, %rd204, 62;
	add.s64 	%rd206, %rd9, %rd205;
	shr.u64 	%rd207, %rd206, 2;
	cvt.u32.u64 	%r528, %rd207;
	// begin inline asm
	nanosleep.u32 %r528;
	// end inline asm
	bra.uni 	$L__BB0_43;
$L__BB0_50:
	ld.param.u32 	%r572, [_Z20matmul_triple_bufferPfS_S_iii_param_5];
	shl.b32 	%r515, %r605, 13;
	mov.u32 	%r516, smem;
	add.s32 	%r517, %r516, %r515;
	mov.u32 	%r518, %tid.x;
	shl.b32 	%r519, %r518, 4;
	add.s32 	%r520, %r517, %r519;
	mov.u32 	%r521, %tid.y;
	shl.b32 	%r522, %r521, 10;
	add.s32 	%r523, %r517, %r522;
	ld.shared.v4.f32 	{%f99, %f100, %f101, %f102}, [%r523];
	ld.shared.v4.f32 	{%f103, %f104, %f105, %f106}, [%r523+128];
	ld.shared.v4.f32 	{%f107, %f108, %f109, %f110}, [%r523+256];
	ld.shared.v4.f32 	{%f111, %f112, %f113, %f114}, [%r523+384];
	ld.shared.v4.f32 	{%f115, %f116, %f117, %f118}, [%r523+512];
	ld.shared.v4.f32 	{%f119, %f120, %f121, %f122}, [%r523+640];
	ld.shared.v4.f32 	{%f123, %f124, %f125, %f126}, [%r523+768];
	ld.shared.v4.f32 	{%f127, %f128, %f129, %f130}, [%r523+896];
	ld.shared.v4.f32 	{%f131, %f132, %f133, %f134}, [%r520+24576];
	fma.rn.f32 	%f135, %f99, %f131, %f4354;
	fma.rn.f32 	%f136, %f99, %f132, %f4353;
	fma.rn.f32 	%f137, %f99, %f133, %f4352;
	fma.rn.f32 	%f138, %f99, %f134, %f4351;
	fma.rn.f32 	%f139, %f103, %f131, %f4350;
	fma.rn.f32 	%f140, %f103, %f132, %f4349;
	fma.rn.f32 	%f141, %f103, %f133, %f4348;
	fma.rn.f32 	%f142, %f103, %f134, %f4347;
	fma.rn.f32 	%f143, %f107, %f131, %f4346;
	fma.rn.f32 	%f144, %f107, %f132, %f4345;
	fma.rn.f32 	%f145, %f107, %f133, %f4344;
	fma.rn.f32 	%f146, %f107, %f134, %f4343;
	fma.rn.f32 	%f147, %f111, %f131, %f4342;
	fma.rn.f32 	%f148, %f111, %f132, %f4341;
	fma.rn.f32 	%f149, %f111, %f133, %f4340;
	fma.rn.f32 	%f150, %f111, %f134, %f4339;
	fma.rn.f32 	%f151, %f115, %f131, %f4338;
	fma.rn.f32 	%f152, %f115, %f132, %f4337;
	fma.rn.f32 	%f153, %f115, %f133, %f4336;
	fma.rn.f32 	%f154, %f115, %f134, %f4335;
	fma.rn.f32 	%f155, %f119, %f131, %f4334;
	fma.rn.f32 	%f156, %f119, %f132, %f4333;
	fma.rn.f32 	%f157, %f119, %f133, %f4332;
	fma.rn.f32 	%f158, %f119, %f134, %f4331;
	fma.rn.f32 	%f159, %f123, %f131, %f4330;
	fma.rn.f32 	%f160, %f123, %f132, %f4329;
	fma.rn.f32 	%f161, %f123, %f133, %f4328;
	fma.rn.f32 	%f162, %f123, %f134, %f4327;
	fma.rn.f32 	%f163, %f127, %f131, %f4326;
	fma.rn.f32 	%f164, %f127, %f132, %f4325;
	fma.rn.f32 	%f165, %f127, %f133, %f4324;
	fma.rn.f32 	%f166, %f127, %f134, %f4323;
	ld.shared.v4.f32 	{%f167, %f168, %f169, %f170}, [%r520+24832];
	fma.rn.f32 	%f171, %f100, %f167, %f135;
	fma.rn.f32 	%f172, %f100, %f168, %f136;
	fma.rn.f32 	%f173, %f100, %f169, %f137;
	fma.rn.f32 	%f174, %f100, %f170, %f138;
	fma.rn.f32 	%f175, %f104, %f167, %f139;
	fma.rn.f32 	%f176, %f104, %f168, %f140;
	fma.rn.f32 	%f177, %f104, %f169, %f141;
	fma.rn.f32 	%f178, %f104, %f170, %f142;
	fma.rn.f32 	%f179, %f108, %f167, %f143;
	fma.rn.f32 	%f180, %f108, %f168, %f144;
	fma.rn.f32 	%f181, %f108, %f169, %f145;
	fma.rn.f32 	%f182, %f108, %f170, %f146;
	fma.rn.f32 	%f183, %f112, %f167, %f147;
	fma.rn.f32 	%f184, %f112, %f168, %f148;
	fma.rn.f32 	%f185, %f112, %f169, %f149;
	fma.rn.f32 	%f186, %f112, %f170, %f150;
	fma.rn.f32 	%f187, %f116, %f167, %f151;
	fma.rn.f32 	%f188, %f116, %f168, %f152;
	fma.rn.f32 	%f189, %f116, %f169, %f153;
	fma.rn.f32 	%f190, %f116, %f170, %f154;
	fma.rn.f32 	%f191, %f120, %f167, %f155;
	fma.rn.f32 	%f192, %f120, %f168, %f156;
	fma.rn.f32 	%f193, %f120, %f169, %f157;
	fma.rn.f32 	%f194, %f120, %f170, %f158;
	fma.rn.f32 	%f195, %f124, %f167, %f159;
	fma.rn.f32 	%f196, %f124, %f168, %f160;
	fma.rn.f32 	%f197, %f124, %f169, %f161;
	fma.rn.f32 	%f198, %f124, %f170, %f162;
	fma.rn.f32 	%f199, %f128, %f167, %f163;
	fma.rn.f32 	%f200, %f128, %f168, %f164;
	fma.rn.f32 	%f201, %f128, %f169, %f165;
	fma.rn.f32 	%f202, %f128, %f170, %f166;
	ld.shared.v4.f32 	{%f203, %f204, %f205, %f206}, [%r520+25088];
	fma.rn.f32 	%f207, %f101, %f203, %f171;
	fma.rn.f32 	%f208, %f101, %f204, %f172;
	fma.rn.f32 	%f209, %f101, %f205, %f173;
	fma.rn.f32 	%f210, %f101, %f206, %f174;
	fma.rn.f32 	%f211, %f105, %f203, %f175;
	fma.rn.f32 	%f212, %f105, %f204, %f176;
	fma.rn.f32 	%f213, %f105, %f205, %f177;
	fma.rn.f32 	%f214, %f105, %f206, %f178;
	fma.rn.f32 	%f215, %f109, %f203, %f179;
	fma.rn.f32 	%f216, %f109, %f204, %f180;
	fma.rn.f32 	%f217, %f109, %f205, %f181;
	fma.rn.f32 	%f218, %f109, %f206, %f182;
	fma.rn.f32 	%f219, %f113, %f203, %f183;
	fma.rn.f32 	%f220, %f113, %f204, %f184;
	fma.rn.f32 	%f221, %f113, %f205, %f185;
	fma.rn.f32 	%f222, %f113, %f206, %f186;
	fma.rn.f32 	%f223, %f117, %f203, %f187;
	fma.rn.f32 	%f224, %f117, %f204, %f188;
	fma.rn.f32 	%f225, %f117, %f205, %f189;
	fma.rn.f32 	%f226, %f117, %f206, %f190;
	fma.rn.f32 	%f227, %f121, %f203, %f191;
	fma.rn.f32 	%f228, %f121, %f204, %f192;
	fma.rn.f32 	%f229, %f121, %f205, %f193;
	fma.rn.f32 	%f230, %f121, %f206, %f194;
	fma.rn.f32 	%f231, %f125, %f203, %f195;
	fma.rn.f32 	%f232, %f125, %f204, %f196;
	fma.rn.f32 	%f233, %f125, %f205, %f197;
	fma.rn.f32 	%f234, %f125, %f206, %f198;
	fma.rn.f32 	%f235, %f129, %f203, %f199;
	fma.rn.f32 	%f236, %f129, %f204, %f200;
	fma.rn.f32 	%f237, %f129, %f205, %f201;
	fma.rn.f32 	%f238, %f129, %f206, %f202;
	ld.shared.v4.f32 	{%f239, %f240, %f241, %f242}, [%r520+25344];
	fma.rn.f32 	%f243, %f102, %f239, %f207;
	fma.rn.f32 	%f244, %f102, %f240, %f208;
	fma.rn.f32 	%f245, %f102, %f241, %f209;
	fma.rn.f32 	%f246, %f102, %f242, %f210;
	fma.rn.f32 	%f247, %f106, %f239, %f211;
	fma.rn.f32 	%f248, %f106, %f240, %f212;
	fma.rn.f32 	%f249, %f106, %f241, %f213;
	fma.rn.f32 	%f250, %f106, %f242, %f214;
	fma.rn.f32 	%f251, %f110, %f239, %f215;
	fma.rn.f32 	%f252, %f110, %f240, %f216;
	fma.rn.f32 	%f253, %f110, %f241, %f217;
	fma.rn.f32 	%f254, %f110, %f242, %f218;
	fma.rn.f32 	%f255, %f114, %f239, %f219;
	fma.rn.f32 	%f256, %f114, %f240, %f220;
	fma.rn.f32 	%f257, %f114, %f241, %f221;
	fma.rn.f32 	%f258, %f114, %f242, %f222;
	fma.rn.f32 	%f259, %f118, %f239, %f223;
	fma.rn.f32 	%f260, %f118, %f240, %f224;
	fma.rn.f32 	%f261, %f118, %f241, %f225;
	fma.rn.f32 	%f262, %f118, %f242, %f226;
	fma.rn.f32 	%f263, %f122, %f239, %f227;
	fma.rn.f32 	%f264, %f122, %f240, %f228;
	fma.rn.f32 	%f265, %f122, %f241, %f229;
	fma.rn.f32 	%f266, %f122, %f242, %f230;
	fma.rn.f32 	%f267, %f126, %f239, %f231;
	fma.rn.f32 	%f268, %f126, %f240, %f232;
	fma.rn.f32 	%f269, %f126, %f241, %f233;
	fma.rn.f32 	%f270, %f126, %f242, %f234;
	fma.rn.f32 	%f271, %f130, %f239, %f235;
	fma.rn.f32 	%f272, %f130, %f240, %f236;
	fma.rn.f32 	%f273, %f130, %f241, %f237;
	fma.rn.f32 	%f274, %f130, %f242, %f238;
	ld.shared.v4.f32 	{%f275, %f276, %f277, %f278}, [%r523+16];
	ld.shared.v4.f32 	{%f279, %f280, %f281, %f282}, [%r523+144];
	ld.shared.v4.f32 	{%f283, %f284, %f285, %f286}, [%r523+272];
	ld.shared.v4.f32 	{%f287, %f288, %f289, %f290}, [%r523+400];
	ld.shared.v4.f32 	{%f291, %f292, %f293, %f294}, [%r523+528];
	ld.shared.v4.f32 	{%f295, %f296, %f297, %f298}, [%r523+656];
	ld.shared.v4.f32 	{%f299, %f300, %f301, %f302}, [%r523+784];
	ld.shared.v4.f32 	{%f303, %f304, %f305, %f306}, [%r523+912];
	ld.shared.v4.f32 	{%f307, %f308, %f309, %f310}, [%r520+25600];
	fma.rn.f32 	%f311, %f275, %f307, %f243;
	fma.rn.f32 	%f312, %f275, %f308, %f244;
	fma.rn.f32 	%f313, %f275, %f309, %f245;
	fma.rn.f32 	%f314, %f275, %f310, %f246;
	fma.rn.f32 	%f315, %f279, %f307, %f247;
	fma.rn.f32 	%f316, %f279, %f308, %f248;
	fma.rn.f32 	%f317, %f279, %f309, %f249;
	fma.rn.f32 	%f318, %f279, %f310, %f250;
	fma.rn.f32 	%f319, %f283, %f307, %f251;
	fma.rn.f32 	%f320, %f283, %f308, %f252;
	fma.rn.f32 	%f321, %f283, %f309, %f253;
	fma.rn.f32 	%f322, %f283, %f310, %f254;
	fma.rn.f32 	%f323, %f287, %f307, %f255;
	fma.rn.f32 	%f324, %f287, %f308, %f256;
	fma.rn.f32 	%f325, %f287, %f309, %f257;
	fma.rn.f32 	%f326, %f287, %f310, %f258;
	fma.rn.f32 	%f327, %f291, %f307, %f259;
	fma.rn.f32 	%f328, %f291, %f308, %f260;
	fma.rn.f32 	%f329, %f291, %f309, %f261;
	fma.rn.f32 	%f330, %f291, %f310, %f262;
	fma.rn.f32 	%f331, %f295, %f307, %f263;
	fma.rn.f32 	%f332, %f295, %f308, %f264;
	fma.rn.f32 	%f333, %f295, %f309, %f265;
	fma.rn.f32 	%f334, %f295, %f310, %f266;
	fma.rn.f32 	%f335, %f299, %f307, %f267;
	fma.rn.f32 	%f336, %f299, %f308, %f268;
	fma.rn.f32 	%f337, %f299, %f309, %f269;
	fma.rn.f32 	%f338, %f299, %f310, %f270;
	fma.rn.f32 	%f339, %f303, %f307, %f271;
	fma.rn.f32 	%f340, %f303, %f308, %f272;
	fma.rn.f32 	%f341, %f303, %f309, %f273;
	fma.rn.f32 	%f342, %f303, %f310, %f274;
	ld.shared.v4.f32 	{%f343, %f344, %f345, %f346}, [%r520+25856];
	fma.rn.f32 	%f347, %f276, %f343, %f311;
	fma.rn.f32 	%f348, %f276, %f344, %f312;
	fma.rn.f32 	%f349, %f276, %f345, %f313;
	fma.rn.f32 	%f350, %f276, %f346, %f314;
	fma.rn.f32 	%f351, %f280, %f343, %f315;
	fma.rn.f32 	%f352, %f280, %f344, %f316;
	fma.rn.f32 	%f353, %f280, %f345, %f317;
	fma.rn.f32 	%f354, %f280, %f346, %f318;
	fma.rn.f32 	%f355, %f284, %f343, %f319;
	fma.rn.f32 	%f356, %f284, %f344, %f320;
	fma.rn.f32 	%f357, %f284, %f345, %f321;
	fma.rn.f32 	%f358, %f284, %f346, %f322;
	fma.rn.f32 	%f359, %f288, %f343, %f323;
	fma.rn.f32 	%f360, %f288, %f344, %f324;
	fma.rn.f32 	%f361, %f288, %f345, %f325;
	fma.rn.f32 	%f362, %f288, %f346, %f326;
	fma.rn.f32 	%f363, %f292, %f343, %f327;
	fma.rn.f32 	%f364, %f292, %f344, %f328;
	fma.rn.f32 	%f365, %f292, %f345, %f329;
	fma.rn.f32 	%f366, %f292, %f346, %f330;
	fma.rn.f32 	%f367, %f296, %f343, %f331;
	fma.rn.f32 	%f368, %f296, %f344, %f332;
	fma.rn.f32 	%f369, %f296, %f345, %f333;
	fma.rn.f32 	%f370, %f296, %f346, %f334;
	fma.rn.f32 	%f371, %f300, %f343, %f335;
	fma.rn.f32 	%f372, %f300, %f344, %f336;
	fma.rn.f32 	%f373, %f300, %f345, %f337;
	fma.rn.f32 	%f374, %f300, %f346, %f338;
	fma.rn.f32 	%f375, %f304, %f343, %f339;
	fma.rn.f32 	%f376, %f304, %f344, %f340;
	fma.rn.f32 	%f377, %f304, %f345, %f341;
	fma.rn.f32 	%f378, %f304, %f346, %f342;
	ld.shared.v4.f32 	{%f379, %f380, %f381, %f382}, [%r520+26112];
	fma.rn.f32 	%f383, %f277, %f379, %f347;
	fma.rn.f32 	%f384, %f277, %f380, %f348;
	fma.rn.f32 	%f385, %f277, %f381, %f349;
	fma.rn.f32 	%f386, %f277, %f382, %f350;
	fma.rn.f32 	%f387, %f281, %f379, %f351;
	fma.rn.f32 	%f388, %f281, %f380, %f352;
	fma.rn.f32 	%f389, %f281, %f381, %f353;
	fma.rn.f32 	%f390, %f281, %f382, %f354;
	fma.rn.f32 	%f391, %f285, %f379, %f355;
	fma.rn.f32 	%f392, %f285, %f380, %f356;
	fma.rn.f32 	%f393, %f285, %f381, %f357;
	fma.rn.f32 	%f394, %f285, %f382, %f358;
	fma.rn.f32 	%f395, %f289, %f379, %f359;
	fma.rn.f32 	%f396, %f289, %f380, %f360;
	fma.rn.f32 	%f397, %f289, %f381, %f361;
	fma.rn.f32 	%f398, %f289, %f382, %f362;
	fma.rn.f32 	%f399, %f293, %f379, %f363;
	fma.rn.f32 	%f400, %f293, %f380, %f364;
	fma.rn.f32 	%f401, %f293, %f381, %f365;
	fma.rn.f32 	%f402, %f293, %f382, %f366;
	fma.rn.f32 	%f403, %f297, %f379, %f367;
	fma.rn.f32 	%f404, %f297, %f380, %f368;
	fma.rn.f32 	%f405, %f297, %f381, %f369;
	fma.rn.f32 	%f406, %f297, %f382, %f370;
	fma.rn.f32 	%f407, %f301, %f379, %f371;
	fma.rn.f32 	%f408, %f301, %f380, %f372;
	fma.rn.f32 	%f409, %f301, %f381, %f373;
	fma.rn.f32 	%f410, %f301, %f382, %f374;
	fma.rn.f32 	%f411, %f305, %f379, %f375;
	fma.rn.f32 	%f412, %f305, %f380, %f376;
	fma.rn.f32 	%f413, %f305, %f381, %f377;
	fma.rn.f32 	%f414, %f305, %f382, %f378;
	ld.shared.v4.f32 	{%f415, %f416, %f417, %f418}, [%r520+26368];
	fma.rn.f32 	%f419, %f278, %f415, %f383;
	fma.rn.f32 	%f420, %f278, %f416, %f384;
	fma.rn.f32 	%f421, %f278, %f417, %f385;
	fma.rn.f32 	%f422, %f278, %f418, %f386;
	fma.rn.f32 	%f423, %f282, %f415, %f387;
	fma.rn.f32 	%f424, %f282, %f416, %f388;
	fma.rn.f32 	%f425, %f282, %f417, %f389;
	fma.rn.f32 	%f426, %f282, %f418, %f390;
	fma.rn.f32 	%f427, %f286, %f415, %f391;
	fma.rn.f32 	%f428, %f286, %f416, %f392;
	fma.rn.f32 	%f429, %f286, %f417, %f393;
	fma.rn.f32 	%f430, %f286, %f418, %f394;
	fma.rn.f32 	%f431, %f290, %f415, %f395;
	fma.rn.f32 	%f432, %f290, %f416, %f396;
	fma.rn.f32 	%f433, %f290, %f417, %f397;
	fma.rn.f32 	%f434, %f290, %f418, %f398;
	fma.rn.f32 	%f435, %f294, %f415, %f399;
	fma.rn.f32 	%f436, %f294, %f416, %f400;
	fma.rn.f32 	%f437, %f294, %f417, %f401;
	fma.rn.f32 	%f438, %f294, %f418, %f402;
	fma.rn.f32 	%f439, %f298, %f415, %f403;
	fma.rn.f32 	%f440, %f298, %f416, %f404;
	fma.rn.f32 	%f441, %f298, %f417, %f405;
	fma.rn.f32 	%f442, %f298, %f418, %f406;
	fma.rn.f32 	%f443, %f302, %f415, %f407;
	fma.rn.f32 	%f444, %f302, %f416, %f408;
	fma.rn.f32 	%f445, %f302, %f417, %f409;
	fma.rn.f32 	%f446, %f302, %f418, %f410;
	fma.rn.f32 	%f447, %f306, %f415, %f411;
	fma.rn.f32 	%f448, %f306, %f416, %f412;
	fma.rn.f32 	%f449, %f306, %f417, %f413;
	fma.rn.f32 	%f450, %f306, %f418, %f414;
	ld.shared.v4.f32 	{%f451, %f452, %f453, %f454}, [%r523+32];
	ld.shared.v4.f32 	{%f455, %f456, %f457, %f458}, [%r523+160];
	ld.shared.v4.f32 	{%f459, %f460, %f461, %f462}, [%r523+288];
	ld.shared.v4.f32 	{%f463, %f464, %f465, %f466}, [%r523+416];
	ld.shared.v4.f32 	{%f467, %f468, %f469, %f470}, [%r523+544];
	ld.shared.v4.f32 	{%f471, %f472, %f473, %f474}, [%r523+672];
	ld.shared.v4.f32 	{%f475, %f476, %f477, %f478}, [%r523+800];
	ld.shared.v4.f32 	{%f479, %f480, %f481, %f482}, [%r523+928];
	ld.shared.v4.f32 	{%f483, %f484, %f485, %f486}, [%r520+26624];
	fma.rn.f32 	%f487, %f451, %f483, %f419;
	fma.rn.f32 	%f488, %f451, %f484, %f420;
	fma.rn.f32 	%f489, %f451, %f485, %f421;
	fma.rn.f32 	%f490, %f451, %f486, %f422;
	fma.rn.f32 	%f491, %f455, %f483, %f423;
	fma.rn.f32 	%f492, %f455, %f484, %f424;
	fma.rn.f32 	%f493, %f455, %f485, %f425;
	fma.rn.f32 	%f494, %f455, %f486, %f426;
	fma.rn.f32 	%f495, %f459, %f483, %f427;
	fma.rn.f32 	%f496, %f459, %f484, %f428;
	fma.rn.f32 	%f497, %f459, %f485, %f429;
	fma.rn.f32 	%f498, %f459, %f486, %f430;
	fma.rn.f32 	%f499, %f463, %f483, %f431;
	fma.rn.f32 	%f500, %f463, %f484, %f432;
	fma.rn.f32 	%f501, %f463, %f485, %f433;
	fma.rn.f32 	%f502, %f463, %f486, %f434;
	fma.rn.f32 	%f503, %f467, %f483, %f435;
	fma.rn.f32 	%f504, %f467, %f484, %f436;
	fma.rn.f32 	%f505, %f467, %f485, %f437;
	fma.rn.f32 	%f506, %f467, %f486, %f438;
	fma.rn.f32 	%f507, %f471, %f483, %f439;
	fma.rn.f32 	%f508, %f471, %f484, %f440;
	fma.rn.f32 	%f509, %f471, %f485, %f441;
	fma.rn.f32 	%f510, %f471, %f486, %f442;
	fma.rn.f32 	%f511, %f475, %f483, %f443;
	fma.rn.f32 	%f512, %f475, %f484, %f444;
	fma.rn.f32 	%f513, %f475, %f485, %f445;
	fma.rn.f32 	%f514, %f475, %f486, %f446;
	fma.rn.f32 	%f515, %f479, %f483, %f447;
	fma.rn.f32 	%f516, %f479, %f484, %f448;
	fma.rn.f32 	%f517, %f479, %f485, %f449;
	fma.rn.f32 	%f518, %f479, %f486, %f450;
	ld.shared.v4.f32 	{%f519, %f520, %f521, %f522}, [%r520+26880];
	fma.rn.f32 	%f523, %f452, %f519, %f487;
	fma.rn.f32 	%f524, %f452, %f520, %f488;
	fma.rn.f32 	%f525, %f452, %f521, %f489;
	fma.rn.f32 	%f526, %f452, %f522, %f490;
	fma.rn.f32 	%f527, %f456, %f519, %f491;
	fma.rn.f32 	%f528, %f456, %f520, %f492;
	fma.rn.f32 	%f529, %f456, %f521, %f493;
	fma.rn.f32 	%f530, %f456, %f522, %f494;
	fma.rn.f32 	%f531, %f460, %f519, %f495;
	fma.rn.f32 	%f532, %f460, %f520, %f496;
	fma.rn.f32 	%f533, %f460, %f521, %f497;
	fma.rn.f32 	%f534, %f460, %f522, %f498;
	fma.rn.f32 	%f535, %f464, %f519, %f499;
	fma.rn.f32 	%f536, %f464, %f520, %f500;
	fma.rn.f32 	%f537, %f464, %f521, %f501;
	fma.rn.f32 	%f538, %f464, %f522, %f502;
	fma.rn.f32 	%f539, %f468, %f519, %f503;
	fma.rn.f32 	%f540, %f468, %f520, %f504;
	fma.rn.f32 	%f541, %f468, %f521, %f505;
	fma.rn.f32 	%f542, %f468, %f522, %f506;
	fma.rn.f32 	%f543, %f472, %f519, %f507;
	fma.rn.f32 	%f544, %f472, %f520, %f508;
	fma.rn.f32 	%f545, %f472, %f521, %f509;
	fma.rn.f32 	%f546, %f472, %f522, %f510;
	fma.rn.f32 	%f547, %f476, %f519, %f511;
	fma.rn.f32 	%f548, %f476, %f520, %f512;
	fma.rn.f32 	%f549, %f476, %f521, %f513;
	fma.rn.f32 	%f550, %f476, %f522, %f514;
	fma.rn.f32 	%f551, %f480, %f519, %f515;
	fma.rn.f32 	%f552, %f480, %f520, %f516;
	fma.rn.f32 	%f553, %f480, %f521, %f517;
	fma.rn.f32 	%f554, %f480, %f522, %f518;
	ld.shared.v4.f32 	{%f555, %f556, %f557, %f558}, [%r520+27136];
	fma.rn.f32 	%f559, %f453, %f555, %f523;
	fma.rn.f32 	%f560, %f453, %f556, %f524;
	fma.rn.f32 	%f561, %f453, %f557, %f525;
	fma.rn.f32 	%f562, %f453, %f558, %f526;
	fma.rn.f32 	%f563, %f457, %f555, %f527;
	fma.rn.f32 	%f564, %f457, %f556, %f528;
	fma.rn.f32 	%f565, %f457, %f557, %f529;
	fma.rn.f32 	%f566, %f457, %f558, %f530;
	fma.rn.f32 	%f567, %f461, %f555, %f531;
	fma.rn.f32 	%f568, %f461, %f556, %f532;
	fma.rn.f32 	%f569, %f461, %f557, %f533;
	fma.rn.f32 	%f570, %f461, %f558, %f534;
	fma.rn.f32 	%f571, %f465, %f555, %f535;
	fma.rn.f32 	%f572, %f465, %f556, %f536;
	fma.rn.f32 	%f573, %f465, %f557, %f537;
	fma.rn.f32 	%f574, %f465, %f558, %f538;
	fma.rn.f32 	%f575, %f469, %f555, %f539;
	fma.rn.f32 	%f576, %f469, %f556, %f540;
	fma.rn.f32 	%f577, %f469, %f557, %f541;
	fma.rn.f32 	%f578, %f469, %f558, %f542;
	fma.rn.f32 	%f579, %f473, %f555, %f543;
	fma.rn.f32 	%f580, %f473, %f556, %f544;
	fma.rn.f32 	%f581, %f473, %f557, %f545;
	fma.rn.f32 	%f582, %f473, %f558, %f546;
	fma.rn.f32 	%f583, %f477, %f555, %f547;
	fma.rn.f32 	%f584, %f477, %f556, %f548;
	fma.rn.f32 	%f585, %f477, %f557, %f549;
	fma.rn.f32 	%f586, %f477, %f558, %f550;
	fma.rn.f32 	%f587, %f481, %f555, %f551;
	fma.rn.f32 	%f588, %f481, %f556, %f552;
	fma.rn.f32 	%f589, %f481, %f557, %f553;
	fma.rn.f32 	%f590, %f481, %f558, %f554;
	ld.shared.v4.f32 	{%f591, %f592, %f593, %f594}, [%r520+27392];
	fma.rn.f32 	%f595, %f454, %f591, %f559;
	fma.rn.f32 	%f596, %f454, %f592, %f560;
	fma.rn.f32 	%f597, %f454, %f593, %f561;
	fma.rn.f32 	%f598, %f454, %f594, %f562;
	fma.rn.f32 	%f599, %f458, %f591, %f563;
	fma.rn.f32 	%f600, %f458, %f592, %f564;
	fma.rn.f32 	%f601, %f458, %f593, %f565;
	fma.rn.f32 	%f602, %f458, %f594, %f566;
	fma.rn.f32 	%f603, %f462, %f591, %f567;
	fma.rn.f32 	%f604, %f462, %f592, %f568;
	fma.rn.f32 	%f605, %f462, %f593, %f569;
	fma.rn.f32 	%f606, %f462, %f594, %f570;
	fma.rn.f32 	%f607, %f466, %f591, %f571;
	fma.rn.f32 	%f608, %f466, %f592, %f572;
	fma.rn.f32 	%f609, %f466, %f593, %f573;
	fma.rn.f32 	%f610, %f466, %f594, %f574;
	fma.rn.f32 	%f611, %f470, %f591, %f575;
	fma.rn.f32 	%f612, %f470, %f592, %f576;
	fma.rn.f32 	%f613, %f470, %f593, %f577;
	fma.rn.f32 	%f614, %f470, %f594, %f578;
	fma.rn.f32 	%f615, %f474, %f591, %f579;
	fma.rn.f32 	%f616, %f474, %f592, %f580;
	fma.rn.f32 	%f617, %f474, %f593, %f581;
	fma.rn.f32 	%f618, %f474, %f594, %f582;
	fma.rn.f32 	%f619, %f478, %f591, %f583;
	fma.rn.f32 	%f620, %f478, %f592, %f584;
	fma.rn.f32 	%f621, %f478, %f593, %f585;
	fma.rn.f32 	%f622, %f478, %f594, %f586;
	fma.rn.f32 	%f623, %f482, %f591, %f587;
	fma.rn.f32 	%f624, %f482, %f592, %f588;
	fma.rn.f32 	%f625, %f482, %f593, %f589;
	fma.rn.f32 	%f626, %f482, %f594, %f590;
	ld.shared.v4.f32 	{%f627, %f628, %f629, %f630}, [%r523+48];
	ld.shared.v4.f32 	{%f631, %f632, %f633, %f634}, [%r523+176];
	ld.shared.v4.f32 	{%f635, %f636, %f637, %f638}, [%r523+304];
	ld.shared.v4.f32 	{%f639, %f640, %f641, %f642}, [%r523+432];
	ld.shared.v4.f32 	{%f643, %f644, %f645, %f646}, [%r523+560];
	ld.shared.v4.f32 	{%f647, %f648, %f649, %f650}, [%r523+688];
	ld.shared.v4.f32 	{%f651, %f652, %f653, %f654}, [%r523+816];
	ld.shared.v4.f32 	{%f655, %f656, %f657, %f658}, [%r523+944];
	ld.shared.v4.f32 	{%f659, %f660, %f661, %f662}, [%r520+27648];
	fma.rn.f32 	%f663, %f627, %f659, %f595;
	fma.rn.f32 	%f664, %f627, %f660, %f596;
	fma.rn.f32 	%f665, %f627, %f661, %f597;
	fma.rn.f32 	%f666, %f627, %f662, %f598;
	fma.rn.f32 	%f667, %f631, %f659, %f599;
	fma.rn.f32 	%f668, %f631, %f660, %f600;
	fma.rn.f32 	%f669, %f631, %f661, %f601;
	fma.rn.f32 	%f670, %f631, %f662, %f602;
	fma.rn.f32 	%f671, %f635, %f659, %f603;
	fma.rn.f32 	%f672, %f635, %f660, %f604;
	fma.rn.f32 	%f673, %f635, %f661, %f605;
	fma.rn.f32 	%f674, %f635, %f662, %f606;
	fma.rn.f32 	%f675, %f639, %f659, %f607;
	fma.rn.f32 	%f676, %f639, %f660, %f608;
	fma.rn.f32 	%f677, %f639, %f661, %f609;
	fma.rn.f32 	%f678, %f639, %f662, %f610;
	fma.rn.f32 	%f679, %f643, %f659, %f611;
	fma.rn.f32 	%f680, %f643, %f660, %f612;
	fma.rn.f32 	%f681, %f643, %f661, %f613;
	fma.rn.f32 	%f682, %f643, %f662, %f614;
	fma.rn.f32 	%f683, %f647, %f659, %f615;
	fma.rn.f32 	%f684, %f647, %f660, %f616;
	fma.rn.f32 	%f685, %f647, %f661, %f617;
	fma.rn.f32 	%f686, %f647, %f662, %f618;
	fma.rn.f32 	%f687, %f651, %f659, %f619;
	fma.rn.f32 	%f688, %f651, %f660, %f620;
	fma.rn.f32 	%f689, %f651, %f661, %f621;
	fma.rn.f32 	%f690, %f651, %f662, %f622;
	fma.rn.f32 	%f691, %f655, %f659, %f623;
	fma.rn.f32 	%f692, %f655, %f660, %f624;
	fma.rn.f32 	%f693, %f655, %f661, %f625;
	fma.rn.f32 	%f694, %f655, %f662, %f626;
	ld.shared.v4.f32 	{%f695, %f696, %f697, %f698}, [%r520+27904];
	fma.rn.f32 	%f699, %f628, %f695, %f663;
	fma.rn.f32 	%f700, %f628, %f696, %f664;
	fma.rn.f32 	%f701, %f628, %f697, %f665;
	fma.rn.f32 	%f702, %f628, %f698, %f666;
	fma.rn.f32 	%f703, %f632, %f695, %f667;
	fma.rn.f32 	%f704, %f632, %f696, %f668;
	fma.rn.f32 	%f705, %f632, %f697, %f669;
	fma.rn.f32 	%f706, %f632, %f698, %f670;
	fma.rn.f32 	%f707, %f636, %f695, %f671;
	fma.rn.f32 	%f708, %f636, %f696, %f672;
	fma.rn.f32 	%f709, %f636, %f697, %f673;
	fma.rn.f32 	%f710, %f636, %f698, %f674;
	fma.rn.f32 	%f711, %f640, %f695, %f675;
	fma.rn.f32 	%f712, %f640, %f696, %f676;
	fma.rn.f32 	%f713, %f640, %f697, %f677;
	fma.rn.f32 	%f714, %f640, %f698, %f678;
	fma.rn.f32 	%f715, %f644, %f695, %f679;
	fma.rn.f32 	%f716, %f644, %f696, %f680;
	fma.rn.f32 	%f717, %f644, %f697, %f681;
	fma.rn.f32 	%f718, %f644, %f698, %f682;
	fma.rn.f32 	%f719, %f648, %f695, %f683;
	fma.rn.f32 	%f720, %f648, %f696, %f684;
	fma.rn.f32 	%f721, %f648, %f697, %f685;
	fma.rn.f32 	%f722, %f648, %f698, %f686;
	fma.rn.f32 	%f723, %f652, %f695, %f687;
	fma.rn.f32 	%f724, %f652, %f696, %f688;
	fma.rn.f32 	%f725, %f652, %f697, %f689;
	fma.rn.f32 	%f726, %f652, %f698, %f690;
	fma.rn.f32 	%f727, %f656, %f695, %f691;
	fma.rn.f32 	%f728, %f656, %f696, %f692;
	fma.rn.f32 	%f729, %f656, %f697, %f693;
	fma.rn.f32 	%f730, %f656, %f698, %f694;
	ld.shared.v4.f32 	{%f731, %f732, %f733, %f734}, [%r520+28160];
	fma.rn.f32 	%f735, %f629, %f731, %f699;
	fma.rn.f32 	%f736, %f629, %f732, %f700;
	fma.rn.f32 	%f737, %f629, %f733, %f701;
	fma.rn.f32 	%f738, %f629, %f734, %f702;
	fma.rn.f32 	%f739, %f633, %f731, %f703;
	fma.rn.f32 	%f740, %f633, %f732, %f704;
	fma.rn.f32 	%f741, %f633, %f733, %f705;
	fma.rn.f32 	%f742, %f633, %f734, %f706;
	fma.rn.f32 	%f743, %f637, %f731, %f707;
	fma.rn.f32 	%f744, %f637, %f732, %f708;
	fma.rn.f32 	%f745, %f637, %f733, %f709;
	fma.rn.f32 	%f746, %f637, %f734, %f710;
	fma.rn.f32 	%f747, %f641, %f731, %f711;
	fma.rn.f32 	%f748, %f641, %f732, %f712;
	fma.rn.f32 	%f749, %f641, %f733, %f713;
	fma.rn.f32 	%f750, %f641, %f734, %f714;
	fma.rn.f32 	%f751, %f645, %f731, %f715;
	fma.rn.f32 	%f752, %f645, %f732, %f716;
	fma.rn.f32 	%f753, %f645, %f733, %f717;
	fma.rn.f32 	%f754, %f645, %f734, %f718;
	fma.rn.f32 	%f755, %f649, %f731, %f719;
	fma.rn.f32 	%f756, %f649, %f732, %f720;
	fma.rn.f32 	%f757, %f649, %f733, %f721;
	fma.rn.f32 	%f758, %f649, %f734, %f722;
	fma.rn.f32 	%f759, %f653, %f731, %f723;
	fma.rn.f32 	%f760, %f653, %f732, %f724;
	fma.rn.f32 	%f761, %f653, %f733, %f725;
	fma.rn.f32 	%f762, %f653, %f734, %f726;
	fma.rn.f32 	%f763, %f657, %f731, %f727;
	fma.rn.f32 	%f764, %f657, %f732, %f728;
	fma.rn.f32 	%f765, %f657, %f733, %f729;
	fma.rn.f32 	%f766, %f657, %f734, %f730;
	ld.shared.v4.f32 	{%f767, %f768, %f769, %f770}, [%r520+28416];
	fma.rn.f32 	%f771, %f630, %f767, %f735;
	fma.rn.f32 	%f772, %f630, %f768, %f736;
	fma.rn.f32 	%f773, %f630, %f769, %f737;
	fma.rn.f32 	%f774, %f630, %f770, %f738;
	fma.rn.f32 	%f775, %f634, %f767, %f739;
	fma.rn.f32 	%f776, %f634, %f768, %f740;
	fma.rn.f32 	%f777, %f634, %f769, %f741;
	fma.rn.f32 	%f778, %f634, %f770, %f742;
	fma.rn.f32 	%f779, %f638, %f767, %f743;
	fma.rn.f32 	%f780, %f638, %f768, %f744;
	fma.rn.f32 	%f781, %f638, %f769, %f745;
	fma.rn.f32 	%f782, %f638, %f770, %f746;
	fma.rn.f32 	%f783, %f642, %f767, %f747;
	fma.rn.f32 	%f784, %f642, %f768, %f748;
	fma.rn.f32 	%f785, %f642, %f769, %f749;
	fma.rn.f32 	%f786, %f642, %f770, %f750;
	fma.rn.f32 	%f787, %f646, %f767, %f751;
	fma.rn.f32 	%f788, %f646, %f768, %f752;
	fma.rn.f32 	%f789, %f646, %f769, %f753;
	fma.rn.f32 	%f790, %f646, %f770, %f754;
	fma.rn.f32 	%f791, %f650, %f767, %f755;
	fma.rn.f32 	%f792, %f650, %f768, %f756;
	fma.rn.f32 	%f793, %f650, %f769, %f757;
	fma.rn.f32 	%f794, %f650, %f770, %f758;
	fma.rn.f32 	%f795, %f654, %f767, %f759;
	fma.rn.f32 	%f796, %f654, %f768, %f760;
	fma.rn.f32 	%f797, %f654, %f769, %f761;
	fma.rn.f32 	%f798, %f654, %f770, %f762;
	fma.rn.f32 	%f799, %f658, %f767, %f763;
	fma.rn.f32 	%f800, %f658, %f768, %f764;
	fma.rn.f32 	%f801, %f658, %f769, %f765;
	fma.rn.f32 	%f802, %f658, %f770, %f766;
	ld.shared.v4.f32 	{%f803, %f804, %f805, %f806}, [%r523+64];
	ld.shared.v4.f32 	{%f807, %f808, %f809, %f810}, [%r523+192];
	ld.shared.v4.f32 	{%f811, %f812, %f813, %f814}, [%r523+320];
	ld.shared.v4.f32 	{%f815, %f816, %f817, %f818}, [%r523+448];
	ld.shared.v4.f32 	{%f819, %f820, %f821, %f822}, [%r523+576];
	ld.shared.v4.f32 	{%f823, %f824, %f825, %f826}, [%r523+704];
	ld.shared.v4.f32 	{%f827, %f828, %f829, %f830}, [%r523+832];
	ld.shared.v4.f32 	{%f831, %f832, %f833, %f834}, [%r523+960];
	ld.shared.v4.f32 	{%f835, %f836, %f837, %f838}, [%r520+28672];
	fma.rn.f32 	%f839, %f803, %f835, %f771;
	fma.rn.f32 	%f840, %f803, %f836, %f772;
	fma.rn.f32 	%f841, %f803, %f837, %f773;
	fma.rn.f32 	%f842, %f803, %f838, %f774;
	fma.rn.f32 	%f843, %f807, %f835, %f775;
	fma.rn.f32 	%f844, %f807, %f836, %f776;
	fma.rn.f32 	%f845, %f807, %f837, %f777;
	fma.rn.f32 	%f846, %f807, %f838, %f778;
	fma.rn.f32 	%f847, %f811, %f835, %f779;
	fma.rn.f32 	%f848, %f811, %f836, %f780;
	fma.rn.f32 	%f849, %f811, %f837, %f781;
	fma.rn.f32 	%f850, %f811, %f838, %f782;
	fma.rn.f32 	%f851, %f815, %f835, %f783;
	fma.rn.f32 	%f852, %f815, %f836, %f784;
	fma.rn.f32 	%f853, %f815, %f837, %f785;
	fma.rn.f32 	%f854, %f815, %f838, %f786;
	fma.rn.f32 	%f855, %f819, %f835, %f787;
	fma.rn.f32 	%f856, %f819, %f836, %f788;
	fma.rn.f32 	%f857, %f819, %f837, %f789;
	fma.rn.f32 	%f858, %f819, %f838, %f790;
	fma.rn.f32 	%f859, %f823, %f835, %f791;
	fma.rn.f32 	%f860, %f823, %f836, %f792;
	fma.rn.f32 	%f861, %f823, %f837, %f793;
	fma.rn.f32 	%f862, %f823, %f838, %f794;
	fma.rn.f32 	%f863, %f827, %f835, %f795;
	fma.rn.f32 	%f864, %f827, %f836, %f796;
	fma.rn.f32 	%f865, %f827, %f837, %f797;
	fma.rn.f32 	%f866, %f827, %f838, %f798;
	fma.rn.f32 	%f867, %f831, %f835, %f799;
	fma.rn.f32 	%f868, %f831, %f836, %f800;
	fma.rn.f32 	%f869, %f831, %f837, %f801;
	fma.rn.f32 	%f870, %f831, %f838, %f802;
	ld.shared.v4.f32 	{%f871, %f872, %f873, %f874}, [%r520+28928];
	fma.rn.f32 	%f875, %f804, %f871, %f839;
	fma.rn.f32 	%f876, %f804, %f872, %f840;
	fma.rn.f32 	%f877, %f804, %f873, %f841;
	fma.rn.f32 	%f878, %f804, %f874, %f842;
	fma.rn.f32 	%f879, %f808, %f871, %f843;
	fma.rn.f32 	%f880, %f808, %f872, %f844;
	fma.rn.f32 	%f881, %f808, %f873, %f845;
	fma.rn.f32 	%f882, %f808, %f874, %f846;
	fma.rn.f32 	%f883, %f812, %f871, %f847;
	fma.rn.f32 	%f884, %f812, %f872, %f848;
	fma.rn.f32 	%f885, %f812, %f873, %f849;
	fma.rn.f32 	%f886, %f812, %f874, %f850;
	fma.rn.f32 	%f887, %f816, %f871, %f851;
	fma.rn.f32 	%f888, %f816, %f872, %f852;
	fma.rn.f32 	%f889, %f816, %f873, %f853;
	fma.rn.f32 	%f890, %f816, %f874, %f854;
	fma.rn.f32 	%f891, %f820, %f871, %f855;
	fma.rn.f32 	%f892, %f820, %f872, %f856;
	fma.rn.f32 	%f893, %f820, %f873, %f857;
	fma.rn.f32 	%f894, %f820, %f874, %f858;
	fma.rn.f32 	%f895, %f824, %f871, %f859;
	fma.rn.f32 	%f896, %f824, %f872, %f860;
	fma.rn.f32 	%f897, %f824, %f873, %f861;
	fma.rn.f32 	%f898, %f824, %f874, %f862;
	fma.rn.f32 	%f899, %f828, %f871, %f863;
	fma.rn.f32 	%f900, %f828, %f872, %f864;
	fma.rn.f32 	%f901, %f828, %f873, %f865;
	fma.rn.f32 	%f902, %f828, %f874, %f866;
	fma.rn.f32 	%f903, %f832, %f871, %f867;
	fma.rn.f32 	%f904, %f832, %f872, %f868;
	fma.rn.f32 	%f905, %f832, %f873, %f869;
	fma.rn.f32 	%f906, %f832, %f874, %f870;
	ld.shared.v4.f32 	{%f907, %f908, %f909, %f910}, [%r520+29184];
	fma.rn.f32 	%f911, %f805, %f907, %f875;
	fma.rn.f32 	%f912, %f805, %f908, %f876;
	fma.rn.f32 	%f913, %f805, %f909, %f877;
	fma.rn.f32 	%f914, %f805, %f910, %f878;
	fma.rn.f32 	%f915, %f809, %f907, %f879;
	fma.rn.f32 	%f916, %f809, %f908, %f880;
	fma.rn.f32 	%f917, %f809, %f909, %f881;
	fma.rn.f32 	%f918, %f809, %f910, %f882;
	fma.rn.f32 	%f919, %f813, %f907, %f883;
	fma.rn.f32 	%f920, %f813, %f908, %f884;
	fma.rn.f32 	%f921, %f813, %f909, %f885;
	fma.rn.f32 	%f922, %f813, %f910, %f886;
	fma.rn.f32 	%f923, %f817, %f907, %f887;
	fma.rn.f32 	%f924, %f817, %f908, %f888;
	fma.rn.f32 	%f925, %f817, %f909, %f889;
	fma.rn.f32 	%f926, %f817, %f910, %f890;
	fma.rn.f32 	%f927, %f821, %f907, %f891;
	fma.rn.f32 	%f928, %f821, %f908, %f892;
	fma.rn.f32 	%f929, %f821, %f909, %f893;
	fma.rn.f32 	%f930, %f821, %f910, %f894;
	fma.rn.f32 	%f931, %f825, %f907, %f895;
	fma.rn.f32 	%f932, %f825, %f908, %f896;
	fma.rn.f32 	%f933, %f825, %f909, %f897;
	fma.rn.f32 	%f934, %f825, %f910, %f898;
	fma.rn.f32 	%f935, %f829, %f907, %f899;
	fma.rn.f32 	%f936, %f829, %f908, %f900;
	fma.rn.f32 	%f937, %f829, %f909, %f901;
	fma.rn.f32 	%f938, %f829, %f910, %f902;
	fma.rn.f32 	%f939, %f833, %f907, %f903;
	fma.rn.f32 	%f940, %f833, %f908, %f904;
	fma.rn.f32 	%f941, %f833, %f909, %f905;
	fma.rn.f32 	%f942, %f833, %f910, %f906;
	ld.shared.v4.f32 	{%f943, %f944, %f945, %f946}, [%r520+29440];
	fma.rn.f32 	%f947, %f806, %f943, %f911;
	fma.rn.f32 	%f948, %f806, %f944, %f912;
	fma.rn.f32 	%f949, %f806, %f945, %f913;
	fma.rn.f32 	%f950, %f806, %f946, %f914;
	fma.rn.f32 	%f951, %f810, %f943, %f915;
	fma.rn.f32 	%f952, %f810, %f944, %f916;
	fma.rn.f32 	%f953, %f810, %f945, %f917;
	fma.rn.f32 	%f954, %f810, %f946, %f918;
	fma.rn.f32 	%f955, %f814, %f943, %f919;
	fma.rn.f32 	%f956, %f814, %f944, %f920;
	fma.rn.f32 	%f957, %f814, %f945, %f921;
	fma.rn.f32 	%f958, %f814, %f946, %f922;
	fma.rn.f32 	%f959, %f818, %f943, %f923;
	fma.rn.f32 	%f960, %f818, %f944, %f924;
	fma.rn.f32 	%f961, %f818, %f945, %f925;
	fma.rn.f32 	%f962, %f818, %f946, %f926;
	fma.rn.f32 	%f963, %f822, %f943, %f927;
	fma.rn.f32 	%f964, %f822, %f944, %f928;
	fma.rn.f32 	%f965, %f822, %f945, %f929;
	fma.rn.f32 	%f966, %f822, %f946, %f930;
	fma.rn.f32 	%f967, %f826, %f943, %f931;
	fma.rn.f32 	%f968, %f826, %f944, %f932;
	fma.rn.f32 	%f969, %f826, %f945, %f933;
	fma.rn.f32 	%f970, %f826, %f946, %f934;
	fma.rn.f32 	%f971, %f830, %f943, %f935;
	fma.rn.f32 	%f972, %f830, %f944, %f936;
	fma.rn.f32 	%f973, %f830, %f945, %f937;
	fma.rn.f32 	%f974, %f830, %f946, %f938;
	fma.rn.f32 	%f975, %f834, %f943, %f939;
	fma.rn.f32 	%f976, %f834, %f944, %f940;
	fma.rn.f32 	%f977, %f834, %f945, %f941;
	fma.rn.f32 	%f978, %f834, %f946, %f942;
	ld.shared.v4.f32 	{%f979, %f980, %f981, %f982}, [%r523+80];
	ld.shared.v4.f32 	{%f983, %f984, %f985, %f986}, [%r523+208];
	ld.shared.v4.f32 	{%f987, %f988, %f989, %f990}, [%r523+336];
	ld.shared.v4.f32 	{%f991, %f992, %f993, %f994}, [%r523+464];
	ld.shared.v4.f32 	{%f995, %f996, %f997, %f998}, [%r523+592];
	ld.shared.v4.f32 	{%f999, %f1000, %f1001, %f1002}, [%r523+720];
	ld.shared.v4.f32 	{%f1003, %f1004, %f1005, %f1006}, [%r523+848];
	ld.shared.v4.f32 	{%f1007, %f1008, %f1009, %f1010}, [%r523+976];
	ld.shared.v4.f32 	{%f1011, %f1012, %f1013, %f1014}, [%r520+29696];
	fma.rn.f32 	%f1015, %f979, %f1011, %f947;
	fma.rn.f32 	%f1016, %f979, %f1012, %f948;
	fma.rn.f32 	%f1017, %f979, %f1013, %f949;
	fma.rn.f32 	%f1018, %f979, %f1014, %f950;
	fma.rn.f32 	%f1019, %f983, %f1011, %f951;
	fma.rn.f32 	%f1020, %f983, %f1012, %f952;
	fma.rn.f32 	%f1021, %f983, %f1013, %f953;
	fma.rn.f32 	%f1022, %f983, %f1014, %f954;
	fma.rn.f32 	%f1023, %f987, %f1011, %f955;
	fma.rn.f32 	%f1024, %f987, %f1012, %f956;
	fma.rn.f32 	%f1025, %f987, %f1013, %f957;
	fma.rn.f32 	%f1026, %f987, %f1014, %f958;
	fma.rn.f32 	%f1027, %f991, %f1011, %f959;
	fma.rn.f32 	%f1028, %f991, %f1012, %f960;
	fma.rn.f32 	%f1029, %f991, %f1013, %f961;
	fma.rn.f32 	%f1030, %f991, %f1014, %f962;
	fma.rn.f32 	%f1031, %f995, %f1011, %f963;
	fma.rn.f32 	%f1032, %f995, %f1012, %f964;
	fma.rn.f32 	%f1033, %f995, %f1013, %f965;
	fma.rn.f32 	%f1034, %f995, %f1014, %f966;
	fma.rn.f32 	%f1035, %f999, %f1011, %f967;
	fma.rn.f32 	%f1036, %f999, %f1012, %f968;
	fma.rn.f32 	%f1037, %f999, %f1013, %f969;
	fma.rn.f32 	%f1038, %f999, %f1014, %f970;
	fma.rn.f32 	%f1039, %f1003, %f1011, %f971;
	fma.rn.f32 	%f1040, %f1003, %f1012, %f972;
	fma.rn.f32 	%f1041, %f1003, %f1013, %f973;
	fma.rn.f32 	%f1042, %f1003, %f1014, %f974;
	fma.rn.f32 	%f1043, %f1007, %f1011, %f975;
	fma.rn.f32 	%f1044, %f1007, %f1012, %f976;
	fma.rn.f32 	%f1045, %f1007, %f1013, %f977;
	fma.rn.f32 	%f1046, %f1007, %f1014, %f978;
	ld.shared.v4.f32 	{%f1047, %f1048, %f1049, %f1050}, [%r520+29952];
	fma.rn.f32 	%f1051, %f980, %f1047, %f1015;
	fma.rn.f32 	%f1052, %f980, %f1048, %f1016;
	fma.rn.f32 	%f1053, %f980, %f1049, %f1017;
	fma.rn.f32 	%f1054, %f980, %f1050, %f1018;
	fma.rn.f32 	%f1055, %f984, %f1047, %f1019;
	fma.rn.f32 	%f1056, %f984, %f1048, %f1020;
	fma.rn.f32 	%f1057, %f984, %f1049, %f1021;
	fma.rn.f32 	%f1058, %f984, %f1050, %f1022;
	fma.rn.f32 	%f1059, %f988, %f1047, %f1023;
	fma.rn.f32 	%f1060, %f988, %f1048, %f1024;
	fma.rn.f32 	%f1061, %f988, %f1049, %f1025;
	fma.rn.f32 	%f1062, %f988, %f1050, %f1026;
	fma.rn.f32 	%f1063, %f992, %f1047, %f1027;
	fma.rn.f32 	%f1064, %f992, %f1048, %f1028;
	fma.rn.f32 	%f1065, %f992, %f1049, %f1029;
	fma.rn.f32 	%f1066, %f992, %f1050, %f1030;
	fma.rn.f32 	%f1067, %f996, %f1047, %f1031;
	fma.rn.f32 	%f1068, %f996, %f1048, %f1032;
	fma.rn.f32 	%f1069, %f996, %f1049, %f1033;
	fma.rn.f32 	%f1070, %f996, %f1050, %f1034;
	fma.rn.f32 	%f1071, %f1000, %f1047, %f1035;
	fma.rn.f32 	%f1072, %f1000, %f1048, %f1036;
	fma.rn.f32 	%f1073, %f1000, %f1049, %f1037;
	fma.rn.f32 	%f1074, %f1000, %f1050, %f1038;
	fma.rn.f32 	%f1075, %f1004, %f1047, %f1039;
	fma.rn.f32 	%f1076, %f1004, %f1048, %f1040;
	fma.rn.f32 	%f1077, %f1004, %f1049, %f1041;
	fma.rn.f32 	%f1078, %f1004, %f1050, %f1042;
	fma.rn.f32 	%f1079, %f1008, %f1047, %f1043;
	fma.rn.f32 	%f1080, %f1008, %f1048, %f1044;
	fma.rn.f32 	%f1081, %f1008, %f1049, %f1045;
	fma.rn.f32 	%f1082, %f1008, %f1050, %f1046;
	ld.shared.v4.f32 	{%f1083, %f1084, %f1085, %f1086}, [%r520+30208];
	fma.rn.f32 	%f1087, %f981, %f1083, %f1051;
	fma.rn.f32 	%f1088, %f981, %f1084, %f1052;
	fma.rn.f32 	%f1089, %f981, %f1085, %f1053;
	fma.rn.f32 	%f1090, %f981, %f1086, %f1054;
	fma.rn.f32 	%f1091, %f985, %f1083, %f1055;
	fma.rn.f32 	%f1092, %f985, %f1084, %f1056;
	fma.rn.f32 	%f1093, %f985, %f1085, %f1057;
	fma.rn.f32 	%f1094, %f985, %f1086, %f1058;
	fma.rn.f32 	%f1095, %f989, %f1083, %f1059;
	fma.rn.f32 	%f1096, %f989, %f1084, %f1060;
	fma.rn.f32 	%f1097, %f989, %f1085, %f1061;
	fma.rn.f32 	%f1098, %f989, %f1086, %f1062;
	fma.rn.f32 	%f1099, %f993, %f1083, %f1063;
	fma.rn.f32 	%f1100, %f993, %f1084, %f1064;
	fma.rn.f32 	%f1101, %f993, %f1085, %f1065;
	fma.rn.f32 	%f1102, %f993, %f1086, %f1066;
	fma.rn.f32 	%f1103, %f997, %f1083, %f1067;
	fma.rn.f32 	%f1104, %f997, %f1084, %f1068;
	fma.rn.f32 	%f1105, %f997, %f1085, %f1069;
	fma.rn.f32 	%f1106, %f997, %f1086, %f1070;
	fma.rn.f32 	%f1107, %f1001, %f1083, %f1071;
	fma.rn.f32 	%f1108, %f1001, %f1084, %f1072;
	fma.rn.f32 	%f1109, %f1001, %f1085, %f1073;
	fma.rn.f32 	%f1110, %f1001, %f1086, %f1074;
	fma.rn.f32 	%f1111, %f1005, %f1083, %f1075;
	fma.rn.f32 	%f1112, %f1005, %f1084, %f1076;
	fma.rn.f32 	%f1113, %f1005, %f1085, %f1077;
	fma.rn.f32 	%f1114, %f1005, %f1086, %f1078;
	fma.rn.f32 	%f1115, %f1009, %f1083, %f1079;
	fma.rn.f32 	%f1116, %f1009, %f1084, %f1080;
	fma.rn.f32 	%f1117, %f1009, %f1085, %f1081;
	fma.rn.f32 	%f1118, %f1009, %f1086, %f1082;
	ld.shared.v4.f32 	{%f1119, %f1120, %f1121, %f1122}, [%r520+30464];
	fma.rn.f32 	%f1123, %f982, %f1119, %f1087;
	fma.rn.f32 	%f1124, %f982, %f1120, %f1088;
	fma.rn.f32 	%f1125, %f982, %f1121, %f1089;
	fma.rn.f32 	%f1126, %f982, %f1122, %f1090;
	fma.rn.f32 	%f1127, %f986, %f1119, %f1091;
	fma.rn.f32 	%f1128, %f986, %f1120, %f1092;
	fma.rn.f32 	%f1129, %f986, %f1121, %f1093;
	fma.rn.f32 	%f1130, %f986, %f1122, %f1094;
	fma.rn.f32 	%f1131, %f990, %f1119, %f1095;
	fma.rn.f32 	%f1132, %f990, %f1120, %f1096;
	fma.rn.f32 	%f1133, %f990, %f1121, %f1097;
	fma.rn.f32 	%f1134, %f990, %f1122, %f1098;
	fma.rn.f32 	%f1135, %f994, %f1119, %f1099;
	fma.rn.f32 	%f1136, %f994, %f1120, %f1100;
	fma.rn.f32 	%f1137, %f994, %f1121, %f1101;
	fma.rn.f32 	%f1138, %f994, %f1122, %f1102;
	fma.rn.f32 	%f1139, %f998, %f1119, %f1103;
	fma.rn.f32 	%f1140, %f998, %f1120, %f1104;
	fma.rn.f32 	%f1141, %f998, %f1121, %f1105;
	fma.rn.f32 	%f1142, %f998, %f1122, %f1106;
	fma.rn.f32 	%f1143, %f1002, %f1119, %f1107;
	fma.rn.f32 	%f1144, %f1002, %f1120, %f1108;
	fma.rn.f32 	%f1145, %f1002, %f1121, %f1109;
	fma.rn.f32 	%f1146, %f1002, %f1122, %f1110;
	fma.rn.f32 	%f1147, %f1006, %f1119, %f1111;
	fma.rn.f32 	%f1148, %f1006, %f1120, %f1112;
	fma.rn.f32 	%f1149, %f1006, %f1121, %f1113;
	fma.rn.f32 	%f1150, %f1006, %f1122, %f1114;
	fma.rn.f32 	%f1151, %f1010, %f1119, %f1115;
	fma.rn.f32 	%f1152, %f1010, %f1120, %f1116;
	fma.rn.f32 	%f1153, %f1010, %f1121, %f1117;
	fma.rn.f32 	%f1154, %f1010, %f1122, %f1118;
	ld.shared.v4.f32 	{%f1155, %f1156, %f1157, %f1158}, [%r523+96];
	ld.shared.v4.f32 	{%f1159, %f1160, %f1161, %f1162}, [%r523+224];
	ld.shared.v4.f32 	{%f1163, %f1164, %f1165, %f1166}, [%r523+352];
	ld.shared.v4.f32 	{%f1167, %f1168, %f1169, %f1170}, [%r523+480];
	ld.shared.v4.f32 	{%f1171, %f1172, %f1173, %f1174}, [%r523+608];
	ld.shared.v4.f32 	{%f1175, %f1176, %f1177, %f1178}, [%r523+736];
	ld.shared.v4.f32 	{%f1179, %f1180, %f1181, %f1182}, [%r523+864];
	ld.shared.v4.f32 	{%f1183, %f1184, %f1185, %f1186}, [%r523+992];
	ld.shared.v4.f32 	{%f1187, %f1188, %f1189, %f1190}, [%r520+30720];
	fma.rn.f32 	%f1191, %f1155, %f1187, %f1123;
	fma.rn.f32 	%f1192, %f1155, %f1188, %f1124;
	fma.rn.f32 	%f1193, %f1155, %f1189, %f1125;
	fma.rn.f32 	%f1194, %f1155, %f1190, %f1126;
	fma.rn.f32 	%f1195, %f1159, %f1187, %f1127;
	fma.rn.f32 	%f1196, %f1159, %f1188, %f1128;
	fma.rn.f32 	%f1197, %f1159, %f1189, %f1129;
	fma.rn.f32 	%f1198, %f1159, %f1190, %f1130;
	fma.rn.f32 	%f1199, %f1163, %f1187, %f1131;
	fma.rn.f32 	%f1200, %f1163, %f1188, %f1132;
	fma.rn.f32 	%f1201, %f1163, %f1189, %f1133;
	fma.rn.f32 	%f1202, %f1163, %f1190, %f1134;
	fma.rn.f32 	%f1203, %f1167, %f1187, %f1135;
	fma.rn.f32 	%f1204, %f1167, %f1188, %f1136;
	fma.rn.f32 	%f1205, %f1167, %f1189, %f1137;
	fma.rn.f32 	%f1206, %f1167, %f1190, %f1138;
	fma.rn.f32 	%f1207, %f1171, %f1187, %f1139;
	fma.rn.f32 	%f1208, %f1171, %f1188, %f1140;
	fma.rn.f32 	%f1209, %f1171, %f1189, %f1141;
	fma.rn.f32 	%f1210, %f1171, %f1190, %f1142;
	fma.rn.f32 	%f1211, %f1175, %f1187, %f1143;
	fma.rn.f32 	%f1212, %f1175, %f1188, %f1144;
	fma.rn.f32 	%f1213, %f1175, %f1189, %f1145;
	fma.rn.f32 	%f1214, %f1175, %f1190, %f1146;
	fma.rn.f32 	%f1215, %f1179, %f1187, %f1147;
	fma.rn.f32 	%f1216, %f1179, %f1188, %f1148;
	fma.rn.f32 	%f1217, %f1179, %f1189, %f1149;
	fma.rn.f32 	%f1218, %f1179, %f1190, %f1150;
	fma.rn.f32 	%f1219, %f1183, %f1187, %f1151;
	fma.rn.f32 	%f1220, %f1183, %f1188, %f1152;
	fma.rn.f32 	%f1221, %f1183, %f1189, %f1153;
	fma.rn.f32 	%f1222, %f1183, %f1190, %f1154;
	ld.shared.v4.f32 	{%f1223, %f1224, %f1225, %f1226}, [%r520+30976];
	fma.rn.f32 	%f1227, %f1156, %f1223, %f1191;
	fma.rn.f32 	%f1228, %f1156, %f1224, %f1192;
	fma.rn.f32 	%f1229, %f1156, %f1225, %f1193;
	fma.rn.f32 	%f1230, %f1156, %f1226, %f1194;
	fma.rn.f32 	%f1231, %f1160, %f1223, %f1195;
	fma.rn.f32 	%f1232, %f1160, %f1224, %f1196;
	fma.rn.f32 	%f1233, %f1160, %f1225, %f1197;
	fma.rn.f32 	%f1234, %f1160, %f1226, %f1198;
	fma.rn.f32 	%f1235, %f1164, %f1223, %f1199;
	fma.rn.f32 	%f1236, %f1164, %f1224, %f1200;
	fma.rn.f32 	%f1237, %f1164, %f1225, %f1201;
	fma.rn.f32 	%f1238, %f1164, %f1226, %f1202;
	fma.rn.f32 	%f1239, %f1168, %f1223, %f1203;
	fma.rn.f32 	%f1240, %f1168, %f1224, %f1204;
	fma.rn.f32 	%f1241, %f1168, %f1225, %f1205;
	fma.rn.f32 	%f1242, %f1168, %f1226, %f1206;
	fma.rn.f32 	%f1243, %f1172, %f1223, %f1207;
	fma.rn.f32 	%f1244, %f1172, %f1224, %f1208;
	fma.rn.f32 	%f1245, %f1172, %f1225, %f1209;
	fma.rn.f32 	%f1246, %f1172, %f1226, %f1210;
	fma.rn.f32 	%f1247, %f1176, %f1223, %f1211;
	fma.rn.f32 	%f1248, %f1176, %f1224, %f1212;
	fma.rn.f32 	%f1249, %f1176, %f1225, %f1213;
	fma.rn.f32 	%f1250, %f1176, %f1226, %f1214;
	fma.rn.f32 	%f1251, %f1180, %f1223, %f1215;
	fma.rn.f32 	%f1252, %f1180, %f1224, %f1216;
	fma.rn.f32 	%f1253, %f1180, %f1225, %f1217;
	fma.rn.f32 	%f1254, %f1180, %f1226, %f1218;
	fma.rn.f32 	%f1255, %f1184, %f1223, %f1219;
	fma.rn.f32 	%f1256, %f1184, %f1224, %f1220;
	fma.rn.f32 	%f1257, %f1184, %f1225, %f1221;
	fma.rn.f32 	%f1258, %f1184, %f1226, %f1222;
	ld.shared.v4.f32 	{%f1259, %f1260, %f1261, %f1262}, [%r520+31232];
	fma.rn.f32 	%f1263, %f1157, %f1259, %f1227;
	fma.rn.f32 	%f1264, %f1157, %f1260, %f1228;
	fma.rn.f32 	%f1265, %f1157, %f1261, %f1229;
	fma.rn.f32 	%f1266, %f1157, %f1262, %f1230;
	fma.rn.f32 	%f1267, %f1161, %f1259, %f1231;
	fma.rn.f32 	%f1268, %f1161, %f1260, %f1232;
	fma.rn.f32 	%f1269, %f1161, %f1261, %f1233;
	fma.rn.f32 	%f1270, %f1161, %f1262, %f1234;
	fma.rn.f32 	%f1271, %f1165, %f1259, %f1235;
	fma.rn.f32 	%f1272, %f1165, %f1260, %f1236;
	fma.rn.f32 	%f1273, %f1165, %f1261, %f1237;
	fma.rn.f32 	%f1274, %f1165, %f1262, %f1238;
	fma.rn.f32 	%f1275, %f1169, %f1259, %f1239;
	fma.rn.f32 	%f1276, %f1169, %f1260, %f1240;
	fma.rn.f32 	%f1277, %f1169, %f1261, %f1241;
	fma.rn.f32 	%f1278, %f1169, %f1262, %f1242;
	fma.rn.f32 	%f1279, %f1173, %f1259, %f1243;
	fma.rn.f32 	%f1280, %f1173, %f1260, %f1244;
	fma.rn.f32 	%f1281, %f1173, %f1261, %f1245;
	fma.rn.f32 	%f1282, %f1173, %f1262, %f1246;
	fma.rn.f32 	%f1283, %f1177, %f1259, %f1247;
	fma.rn.f32 	%f1284, %f1177, %f1260, %f1248;
	fma.rn.f32 	%f1285, %f1177, %f1261, %f1249;
	fma.rn.f32 	%f1286, %f1177, %f1262, %f1250;
	fma.rn.f32 	%f1287, %f1181, %f1259, %f1251;
	fma.rn.f32 	%f1288, %f1181, %f1260, %f1252;
	fma.rn.f32 	%f1289, %f1181, %f1261, %f1253;
	fma.rn.f32 	%f1290, %f1181, %f1262, %f1254;
	fma.rn.f32 	%f1291, %f1185, %f1259, %f1255;
	fma.rn.f32 	%f1292, %f1185, %f1260, %f1256;
	fma.rn.f32 	%f1293, %f1185, %f1261, %f1257;
	fma.rn.f32 	%f1294, %f1185, %f1262, %f1258;
	ld.shared.v4.f32 	{%f1295, %f1296, %f1297, %f1298}, [%r520+31488];
	fma.rn.f32 	%f1299, %f1158, %f1295, %f1263;
	fma.rn.f32 	%f1300, %f1158, %f1296, %f1264;
	fma.rn.f32 	%f1301, %f1158, %f1297, %f1265;
	fma.rn.f32 	%f1302, %f1158, %f1298, %f1266;
	fma.rn.f32 	%f1303, %f1162, %f1295, %f1267;
	fma.rn.f32 	%f1304, %f1162, %f1296, %f1268;
	fma.rn.f32 	%f1305, %f1162, %f1297, %f1269;
	fma.rn.f32 	%f1306, %f1162, %f1298, %f1270;
	fma.rn.f32 	%f1307, %f1166, %f1295, %f1271;
	fma.rn.f32 	%f1308, %f1166, %f1296, %f1272;
	fma.rn.f32 	%f1309, %f1166, %f1297, %f1273;
	fma.rn.f32 	%f1310, %f1166, %f1298, %f1274;
	fma.rn.f32 	%f1311, %f1170, %f1295, %f1275;
	fma.rn.f32 	%f1312, %f1170, %f1296, %f1276;
	fma.rn.f32 	%f1313, %f1170, %f1297, %f1277;
	fma.rn.f32 	%f1314, %f1170, %f1298, %f1278;
	fma.rn.f32 	%f1315, %f1174, %f1295, %f1279;
	fma.rn.f32 	%f1316, %f1174, %f1296, %f1280;
	fma.rn.f32 	%f1317, %f1174, %f1297, %f1281;
	fma.rn.f32 	%f1318, %f1174, %f1298, %f1282;
	fma.rn.f32 	%f1319, %f1178, %f1295, %f1283;
	fma.rn.f32 	%f1320, %f1178, %f1296, %f1284;
	fma.rn.f32 	%f1321, %f1178, %f1297, %f1285;
	fma.rn.f32 	%f1322, %f1178, %f1298, %f1286;
	fma.rn.f32 	%f1323, %f1182, %f1295, %f1287;
	fma.rn.f32 	%f1324, %f1182, %f1296, %f1288;
	fma.rn.f32 	%f1325, %f1182, %f1297, %f1289;
	fma.rn.f32 	%f1326, %f1182, %f1298, %f1290;
	fma.rn.f32 	%f1327, %f1186, %f1295, %f1291;
	fma.rn.f32 	%f1328, %f1186, %f1296, %f1292;
	fma.rn.f32 	%f1329, %f1186, %f1297, %f1293;
	fma.rn.f32 	%f1330, %f1186, %f1298, %f1294;
	ld.shared.v4.f32 	{%f1331, %f1332, %f1333, %f1334}, [%r523+112];
	ld.shared.v4.f32 	{%f1335, %f1336, %f1337, %f1338}, [%r523+240];
	ld.shared.v4.f32 	{%f1339, %f1340, %f1341, %f1342}, [%r523+368];
	ld.shared.v4.f32 	{%f1343, %f1344, %f1345, %f1346}, [%r523+496];
	ld.shared.v4.f32 	{%f1347, %f1348, %f1349, %f1350}, [%r523+624];
	ld.shared.v4.f32 	{%f1351, %f1352, %f1353, %f1354}, [%r523+752];
	ld.shared.v4.f32 	{%f1355, %f1356, %f1357, %f1358}, [%r523+880];
	ld.shared.v4.f32 	{%f1359, %f1360, %f1361, %f1362}, [%r523+1008];
	ld.shared.v4.f32 	{%f1363, %f1364, %f1365, %f1366}, [%r520+31744];
	fma.rn.f32 	%f1367, %f1331, %f1363, %f1299;
	fma.rn.f32 	%f1368, %f1331, %f1364, %f1300;
	fma.rn.f32 	%f1369, %f1331, %f1365, %f1301;
	fma.rn.f32 	%f1370, %f1331, %f1366, %f1302;
	fma.rn.f32 	%f1371, %f1335, %f1363, %f1303;
	fma.rn.f32 	%f1372, %f1335, %f1364, %f1304;
	fma.rn.f32 	%f1373, %f1335, %f1365, %f1305;
	fma.rn.f32 	%f1374, %f1335, %f1366, %f1306;
	fma.rn.f32 	%f1375, %f1339, %f1363, %f1307;
	fma.rn.f32 	%f1376, %f1339, %f1364, %f1308;
	fma.rn.f32 	%f1377, %f1339, %f1365, %f1309;
	fma.rn.f32 	%f1378, %f1339, %f1366, %f1310;
	fma.rn.f32 	%f1379, %f1343, %f1363, %f1311;
	fma.rn.f32 	%f1380, %f1343, %f1364, %f1312;
	fma.rn.f32 	%f1381, %f1343, %f1365, %f1313;
	fma.rn.f32 	%f1382, %f1343, %f1366, %f1314;
	fma.rn.f32 	%f1383, %f1347, %f1363, %f1315;
	fma.rn.f32 	%f1384, %f1347, %f1364, %f1316;
	fma.rn.f32 	%f1385, %f1347, %f1365, %f1317;
	fma.rn.f32 	%f1386, %f1347, %f1366, %f1318;
	fma.rn.f32 	%f1387, %f1351, %f1363, %f1319;
	fma.rn.f32 	%f1388, %f1351, %f1364, %f1320;
	fma.rn.f32 	%f1389, %f1351, %f1365, %f1321;
	fma.rn.f32 	%f1390, %f1351, %f1366, %f1322;
	fma.rn.f32 	%f1391, %f1355, %f1363, %f1323;
	fma.rn.f32 	%f1392, %f1355, %f1364, %f1324;
	fma.rn.f32 	%f1393, %f1355, %f1365, %f1325;
	fma.rn.f32 	%f1394, %f1355, %f1366, %f1326;
	fma.rn.f32 	%f1395, %f1359, %f1363, %f1327;
	fma.rn.f32 	%f1396, %f1359, %f1364, %f1328;
	fma.rn.f32 	%f1397, %f1359, %f1365, %f1329;
	fma.rn.f32 	%f1398, %f1359, %f1366, %f1330;
	ld.shared.v4.f32 	{%f1399, %f1400, %f1401, %f1402}, [%r520+32000];
	fma.rn.f32 	%f1403, %f1332, %f1399, %f1367;
	fma.rn.f32 	%f1404, %f1332, %f1400, %f1368;
	fma.rn.f32 	%f1405, %f1332, %f1401, %f1369;
	fma.rn.f32 	%f1406, %f1332, %f1402, %f1370;
	fma.rn.f32 	%f1407, %f1336, %f1399, %f1371;
	fma.rn.f32 	%f1408, %f1336, %f1400, %f1372;
	fma.rn.f32 	%f1409, %f1336, %f1401, %f1373;
	fma.rn.f32 	%f1410, %f1336, %f1402, %f1374;
	fma.rn.f32 	%f1411, %f1340, %f1399, %f1375;
	fma.rn.f32 	%f1412, %f1340, %f1400, %f1376;
	fma.rn.f32 	%f1413, %f1340, %f1401, %f1377;
	fma.rn.f32 	%f1414, %f1340, %f1402, %f1378;
	fma.rn.f32 	%f1415, %f1344, %f1399, %f1379;
	fma.rn.f32 	%f1416, %f1344, %f1400, %f1380;
	fma.rn.f32 	%f1417, %f1344, %f1401, %f1381;
	fma.rn.f32 	%f1418, %f1344, %f1402, %f1382;
	fma.rn.f32 	%f1419, %f1348, %f1399, %f1383;
	fma.rn.f32 	%f1420, %f1348, %f1400, %f1384;
	fma.rn.f32 	%f1421, %f1348, %f1401, %f1385;
	fma.rn.f32 	%f1422, %f1348, %f1402, %f1386;
	fma.rn.f32 	%f1423, %f1352, %f1399, %f1387;
	fma.rn.f32 	%f1424, %f1352, %f1400, %f1388;
	fma.rn.f32 	%f1425, %f1352, %f1401, %f1389;
	fma.rn.f32 	%f1426, %f1352, %f1402, %f1390;
	fma.rn.f32 	%f1427, %f1356, %f1399, %f1391;
	fma.rn.f32 	%f1428, %f1356, %f1400, %f1392;
	fma.rn.f32 	%f1429, %f1356, %f1401, %f1393;
	fma.rn.f32 	%f1430, %f1356, %f1402, %f1394;
	fma.rn.f32 	%f1431, %f1360, %f1399, %f1395;
	fma.rn.f32 	%f1432, %f1360, %f1400, %f1396;
	fma.rn.f32 	%f1433, %f1360, %f1401, %f1397;
	fma.rn.f32 	%f1434, %f1360, %f1402, %f1398;
	ld.shared.v4.f32 	{%f1435, %f1436, %f1437, %f1438}, [%r520+32256];
	fma.rn.f32 	%f1439, %f1333, %f1435, %f1403;
	fma.rn.f32 	%f1440, %f1333, %f1436, %f1404;
	fma.rn.f32 	%f1441, %f1333, %f1437, %f1405;
	fma.rn.f32 	%f1442, %f1333, %f1438, %f1406;
	fma.rn.f32 	%f1443, %f1337, %f1435, %f1407;
	fma.rn.f32 	%f1444, %f1337, %f1436, %f1408;
	fma.rn.f32 	%f1445, %f1337, %f1437, %f1409;
	fma.rn.f32 	%f1446, %f1337, %f1438, %f1410;
	fma.rn.f32 	%f1447, %f1341, %f1435, %f1411;
	fma.rn.f32 	%f1448, %f1341, %f1436, %f1412;
	fma.rn.f32 	%f1449, %f1341, %f1437, %f1413;
	fma.rn.f32 	%f1450, %f1341, %f1438, %f1414;
	fma.rn.f32 	%f1451, %f1345, %f1435, %f1415;
	fma.rn.f32 	%f1452, %f1345, %f1436, %f1416;
	fma.rn.f32 	%f1453, %f1345, %f1437, %f1417;
	fma.rn.f32 	%f1454, %f1345, %f1438, %f1418;
	fma.rn.f32 	%f1455, %f1349, %f1435, %f1419;
	fma.rn.f32 	%f1456, %f1349, %f1436, %f1420;
	fma.rn.f32 	%f1457, %f1349, %f1437, %f1421;
	fma.rn.f32 	%f1458, %f1349, %f1438, %f1422;
	fma.rn.f32 	%f1459, %f1353, %f1435, %f1423;
	fma.rn.f32 	%f1460, %f1353, %f1436, %f1424;
	fma.rn.f32 	%f1461, %f1353, %f1437, %f1425;
	fma.rn.f32 	%f1462, %f1353, %f1438, %f1426;
	fma.rn.f32 	%f1463, %f1357, %f1435, %f1427;
	fma.rn.f32 	%f1464, %f1357, %f1436, %f1428;
	fma.rn.f32 	%f1465, %f1357, %f1437, %f1429;
	fma.rn.f32 	%f1466, %f1357, %f1438, %f1430;
	fma.rn.f32 	%f1467, %f1361, %f1435, %f1431;
	fma.rn.f32 	%f1468, %f1361, %f1436, %f1432;
	fma.rn.f32 	%f1469, %f1361, %f1437, %f1433;
	fma.rn.f32 	%f1470, %f1361, %f1438, %f1434;
	ld.shared.v4.f32 	{%f1471, %f1472, %f1473, %f1474}, [%r520+32512];
	fma.rn.f32 	%f4354, %f1334, %f1471, %f1439;
	fma.rn.f32 	%f4353, %f1334, %f1472, %f1440;
	fma.rn.f32 	%f4352, %f1334, %f1473, %f1441;
	fma.rn.f32 	%f4351, %f1334, %f1474, %f1442;
	fma.rn.f32 	%f4350, %f1338, %f1471, %f1443;
	fma.rn.f32 	%f4349, %f1338, %f1472, %f1444;
	fma.rn.f32 	%f4348, %f1338, %f1473, %f1445;
	fma.rn.f32 	%f4347, %f1338, %f1474, %f1446;
	fma.rn.f32 	%f4346, %f1342, %f1471, %f1447;
	fma.rn.f32 	%f4345, %f1342, %f1472, %f1448;
	fma.rn.f32 	%f4344, %f1342, %f1473, %f1449;
	fma.rn.f32 	%f4343, %f1342, %f1474, %f1450;
	fma.rn.f32 	%f4342, %f1346, %f1471, %f1451;
	fma.rn.f32 	%f4341, %f1346, %f1472, %f1452;
	fma.rn.f32 	%f4340, %f1346, %f1473, %f1453;
	fma.rn.f32 	%f4339, %f1346, %f1474, %f1454;
	fma.rn.f32 	%f4338, %f1350, %f1471, %f1455;
	fma.rn.f32 	%f4337, %f1350, %f1472, %f1456;
	fma.rn.f32 	%f4336, %f1350, %f1473, %f1457;
	fma.rn.f32 	%f4335, %f1350, %f1474, %f1458;
	fma.rn.f32 	%f4334, %f1354, %f1471, %f1459;
	fma.rn.f32 	%f4333, %f1354, %f1472, %f1460;
	fma.rn.f32 	%f4332, %f1354, %f1473, %f1461;
	fma.rn.f32 	%f4331, %f1354, %f1474, %f1462;
	fma.rn.f32 	%f4330, %f1358, %f1471, %f1463;
	fma.rn.f32 	%f4329, %f1358, %f1472, %f1464;
	fma.rn.f32 	%f4328, %f1358, %f1473, %f1465;
	fma.rn.f32 	%f4327, %f1358, %f1474, %f1466;
	fma.rn.f32 	%f4326, %f1362, %f1471, %f1467;
	fma.rn.f32 	%f4325, %f1362, %f1472, %f1468;
	fma.rn.f32 	%f4324, %f1362, %f1473, %f1469;
	fma.rn.f32 	%f4323, %f1362, %f1474, %f1470;
	bar.sync 	0;
	add.s32 	%r524, %r605, 1;
	setp.eq.s32 	%p39, %r524, 3;
	selp.b32 	%r605, 0, %r524, %p39;
	add.s32 	%r525, %r589, 1;
	setp.eq.s32 	%p40, %r525, 3;
	selp.b32 	%r589, 0, %r525, %p40;
	add.s32 	%r590, %r590, 1;
	shr.u32 	%r526, %r572, 5;
	setp.ne.s32 	%p41, %r590, %r526;
	@%p41 bra 	$L__BB0_26;
$L__BB0_51:
	ld.param.u32 	%r564, [_Z20matmul_triple_bufferPfS_S_iii_param_4];
	ld.param.u64 	%rd231, [_Z20matmul_triple_bufferPfS_S_iii_param_2];
	shl.b32 	%r529, %r605, 13;
	mov.u32 	%r530, smem;
	add.s32 	%r531, %r530, %r529;
	mov.u32 	%r532, %tid.x;
	shl.b32 	%r533, %r532, 4;
	add.s32 	%r534, %r531, %r533;
	mov.u32 	%r535, %tid.y;
	shl.b32 	%r536, %r535, 10;
	add.s32 	%r537, %r531, %r536;
	ld.shared.v4.f32 	{%f1475, %f1476, %f1477, %f1478}, [%r537];
	ld.shared.v4.f32 	{%f1479, %f1480, %f1481, %f1482}, [%r537+128];
	ld.shared.v4.f32 	{%f1483, %f1484, %f1485, %f1486}, [%r537+256];
	ld.shared.v4.f32 	{%f1487, %f1488, %f1489, %f1490}, [%r537+384];
	ld.shared.v4.f32 	{%f1491, %f1492, %f1493, %f1494}, [%r537+512];
	ld.shared.v4.f32 	{%f1495, %f1496, %f1497, %f1498}, [%r537+640];
	ld.shared.v4.f32 	{%f1499, %f1500, %f1501, %f1502}, [%r537+768];
	ld.shared.v4.f32 	{%f1503, %f1504, %f1505, %f1506}, [%r537+896];
	shl.b32 	%r538, %r532, 2;
	ld.shared.v4.f32 	{%f1507, %f1508, %f1509, %f1510}, [%r534+24576];
	fma.rn.f32 	%f1511, %f1475, %f1507, %f4354;
	fma.rn.f32 	%f1512, %f1475, %f1508, %f4353;
	fma.rn.f32 	%f1513, %f1475, %f1509, %f4352;
	fma.rn.f32 	%f1514, %f1475, %f1510, %f4351;
	fma.rn.f32 	%f1515, %f1479, %f1507, %f4350;
	fma.rn.f32 	%f1516, %f1479, %f1508, %f4349;
	fma.rn.f32 	%f1517, %f1479, %f1509, %f4348;
	fma.rn.f32 	%f1518, %f1479, %f1510, %f4347;
	fma.rn.f32 	%f1519, %f1483, %f1507, %f4346;
	fma.rn.f32 	%f1520, %f1483, %f1508, %f4345;
	fma.rn.f32 	%f1521, %f1483, %f1509, %f4344;
	fma.rn.f32 	%f1522, %f1483, %f1510, %f4343;
	fma.rn.f32 	%f1523, %f1487, %f1507, %f4342;
	fma.rn.f32 	%f1524, %f1487, %f1508, %f4341;
	fma.rn.f32 	%f1525, %f1487, %f1509, %f4340;
	fma.rn.f32 	%f1526, %f1487, %f1510, %f4339;
	fma.rn.f32 	%f1527, %f1491, %f1507, %f4338;
	fma.rn.f32 	%f1528, %f1491, %f1508, %f4337;
	fma.rn.f32 	%f1529, %f1491, %f1509, %f4336;
	fma.rn.f32 	%f1530, %f1491, %f1510, %f4335;
	fma.rn.f32 	%f1531, %f1495, %f1507, %f4334;
	fma.rn.f32 	%f1532, %f1495, %f1508, %f4333;
	fma.rn.f32 	%f1533, %f1495, %f1509, %f4332;
	fma.rn.f32 	%f1534, %f1495, %f1510, %f4331;
	fma.rn.f32 	%f1535, %f1499, %f1507, %f4330;
	fma.rn.f32 	%f1536, %f1499, %f1508, %f4329;
	fma.rn.f32 	%f1537, %f1499, %f1509, %f4328;
	fma.rn.f32 	%f1538, %f1499, %f1510, %f4327;
	fma.rn.f32 	%f1539, %f1503, %f1507, %f4326;
	fma.rn.f32 	%f1540, %f1503, %f1508, %f4325;
	fma.rn.f32 	%f1541, %f1503, %f1509, %f4324;
	fma.rn.f32 	%f1542, %f1503, %f1510, %f4323;
	ld.shared.v4.f32 	{%f1543, %f1544, %f1545, %f1546}, [%r534+24832];
	fma.rn.f32 	%f1547, %f1476, %f1543, %f1511;
	fma.rn.f32 	%f1548, %f1476, %f1544, %f1512;
	fma.rn.f32 	%f1549, %f1476, %f1545, %f1513;
	fma.rn.f32 	%f1550, %f1476, %f1546, %f1514;
	fma.rn.f32 	%f1551, %f1480, %f1543, %f1515;
	fma.rn.f32 	%f1552, %f1480, %f1544, %f1516;
	fma.rn.f32 	%f1553, %f1480, %f1545, %f1517;
	fma.rn.f32 	%f1554, %f1480, %f1546, %f1518;
	fma.rn.f32 	%f1555, %f1484, %f1543, %f1519;
	fma.rn.f32 	%f1556, %f1484, %f1544, %f1520;
	fma.rn.f32 	%f1557, %f1484, %f1545, %f1521;
	fma.rn.f32 	%f1558, %f1484, %f1546, %f1522;
	fma.rn.f32 	%f1559, %f1488, %f1543, %f1523;
	fma.rn.f32 	%f1560, %f1488, %f1544, %f1524;
	fma.rn.f32 	%f1561, %f1488, %f1545, %f1525;
	fma.rn.f32 	%f1562, %f1488, %f1546, %f1526;
	fma.rn.f32 	%f1563, %f1492, %f1543, %f1527;
	fma.rn.f32 	%f1564, %f1492, %f1544, %f1528;
	fma.rn.f32 	%f1565, %f1492, %f1545, %f1529;
	fma.rn.f32 	%f1566, %f1492, %f1546, %f1530;
	fma.rn.f32 	%f1567, %f1496, %f1543, %f1531;
	fma.rn.f32 	%f1568, %f1496, %f1544, %f1532;
	fma.rn.f32 	%f1569, %f1496, %f1545, %f1533;
	fma.rn.f32 	%f1570, %f1496, %f1546, %f1534;
	fma.rn.f32 	%f1571, %f1500, %f1543, %f1535;
	fma.rn.f32 	%f1572, %f1500, %f1544, %f1536;
	fma.rn.f32 	%f1573, %f1500, %f1545, %f1537;
	fma.rn.f32 	%f1574, %f1500, %f1546, %f1538;
	fma.rn.f32 	%f1575, %f1504, %f1543, %f1539;
	fma.rn.f32 	%f1576, %f1504, %f1544, %f1540;
	fma.rn.f32 	%f1577, %f1504, %f1545, %f1541;
	fma.rn.f32 	%f1578, %f1504, %f1546, %f1542;
	ld.shared.v4.f32 	{%f1579, %f1580, %f1581, %f1582}, [%r534+25088];
	fma.rn.f32 	%f1583, %f1477, %f1579, %f1547;
	fma.rn.f32 	%f1584, %f1477, %f1580, %f1548;
	fma.rn.f32 	%f1585, %f1477, %f1581, %f1549;
	fma.rn.f32 	%f1586, %f1477, %f1582, %f1550;
	fma.rn.f32 	%f1587, %f1481, %f1579, %f1551;
	fma.rn.f32 	%f1588, %f1481, %f1580, %f1552;
	fma.rn.f32 	%f1589, %f1481, %f1581, %f1553;
	fma.rn.f32 	%f1590, %f1481, %f1582, %f1554;
	fma.rn.f32 	%f1591, %f1485, %f1579, %f1555;
	fma.rn.f32 	%f1592, %f1485, %f1580, %f1556;
	fma.rn.f32 	%f1593, %f1485, %f1581, %f1557;
	fma.rn.f32 	%f1594, %f1485, %f1582, %f1558;
	fma.rn.f32 	%f1595, %f1489, %f1579, %f1559;
	fma.rn.f32 	%f1596, %f1489, %f1580, %f1560;
	fma.rn.f32 	%f1597, %f1489, %f1581, %f1561;
	fma.rn.f32 	%f1598, %f1489, %f1582, %f1562;
	fma.rn.f32 	%f1599, %f1493, %f1579, %f1563;
	fma.rn.f32 	%f1600, %f1493, %f1580, %f1564;
	fma.rn.f32 	%f1601, %f1493, %f1581, %f1565;
	fma.rn.f32 	%f1602, %f1493, %f1582, %f1566;
	fma.rn.f32 	%f1603, %f1497, %f1579, %f1567;
	fma.rn.f32 	%f1604, %f1497, %f1580, %f1568;
	fma.rn.f32 	%f1605, %f1497, %f1581, %f1569;
	fma.rn.f32 	%f1606, %f1497, %f1582, %f1570;
	fma.rn.f32 	%f1607, %f1501, %f1579, %f1571;
	fma.rn.f32 	%f1608, %f1501, %f1580, %f1572;
	fma.rn.f32 	%f1609, %f1501, %f1581, %f1573;
	fma.rn.f32 	%f1610, %f1501, %f1582, %f1574;
	fma.rn.f32 	%f1611, %f1505, %f1579, %f1575;
	fma.rn.f32 	%f1612, %f1505, %f1580, %f1576;
	fma.rn.f32 	%f1613, %f1505, %f1581, %f1577;
	fma.rn.f32 	%f1614, %f1505, %f1582, %f1578;
	ld.shared.v4.f32 	{%f1615, %f1616, %f1617, %f1618}, [%r534+25344];
	fma.rn.f32 	%f1619, %f1478, %f1615, %f1583;
	fma.rn.f32 	%f1620, %f1478, %f1616, %f1584;
	fma.rn.f32 	%f1621, %f1478, %f1617, %f1585;
	fma.rn.f32 	%f1622, %f1478, %f1618, %f1586;
	fma.rn.f32 	%f1623, %f1482, %f1615, %f1587;
	fma.rn.f32 	%f1624, %f1482, %f1616, %f1588;
	fma.rn.f32 	%f1625, %f1482, %f1617, %f1589;
	fma.rn.f32 	%f1626, %f1482, %f1618, %f1590;
	fma.rn.f32 	%f1627, %f1486, %f1615, %f1591;
	fma.rn.f32 	%f1628, %f1486, %f1616, %f1592;
	fma.rn.f32 	%f1629, %f1486, %f1617, %f1593;
	fma.rn.f32 	%f1630, %f1486, %f1618, %f1594;
	fma.rn.f32 	%f1631, %f1490, %f1615, %f1595;
	fma.rn.f32 	%f1632, %f1490, %f1616, %f1596;
	fma.rn.f32 	%f1633, %f1490, %f1617, %f1597;
	fma.rn.f32 	%f1634, %f1490, %f1618, %f1598;
	fma.rn.f32 	%f1635, %f1494, %f1615, %f1599;
	fma.rn.f32 	%f1636, %f1494, %f1616, %f1600;
	fma.rn.f32 	%f1637, %f1494, %f1617, %f1601;
	fma.rn.f32 	%f1638, %f1494, %f1618, %f1602;
	fma.rn.f32 	%f1639, %f1498, %f1615, %f1603;
	fma.rn.f32 	%f1640, %f1498, %f1616, %f1604;
	fma.rn.f32 	%f1641, %f1498, %f1617, %f1605;
	fma.rn.f32 	%f1642, %f1498, %f1618, %f1606;
	fma.rn.f32 	%f1643, %f1502, %f1615, %f1607;
	fma.rn.f32 	%f1644, %f1502, %f1616, %f1608;
	fma.rn.f32 	%f1645, %f1502, %f1617, %f1609;
	fma.rn.f32 	%f1646, %f1502, %f1618, %f1610;
	fma.rn.f32 	%f1647, %f1506, %f1615, %f1611;
	fma.rn.f32 	%f1648, %f1506, %f1616, %f1612;
	fma.rn.f32 	%f1649, %f1506, %f1617, %f1613;
	fma.rn.f32 	%f1650, %f1506, %f1618, %f1614;
	ld.shared.v4.f32 	{%f1651, %f1652, %f1653, %f1654}, [%r537+16];
	ld.shared.v4.f32 	{%f1655, %f1656, %f1657, %f1658}, [%r537+144];
	ld.shared.v4.f32 	{%f1659, %f1660, %f1661, %f1662}, [%r537+272];
	ld.shared.v4.f32 	{%f1663, %f1664, %f1665, %f1666}, [%r537+400];
	ld.shared.v4.f32 	{%f1667, %f1668, %f1669, %f1670}, [%r537+528];
	ld.shared.v4.f32 	{%f1671, %f1672, %f1673, %f1674}, [%r537+656];
	ld.shared.v4.f32 	{%f1675, %f1676, %f1677, %f1678}, [%r537+784];
	ld.shared.v4.f32 	{%f1679, %f1680, %f1681, %f1682}, [%r537+912];
	ld.shared.v4.f32 	{%f1683, %f1684, %f1685, %f1686}, [%r534+25600];
	fma.rn.f32 	%f1687, %f1651, %f1683, %f1619;
	fma.rn.f32 	%f1688, %f1651, %f1684, %f1620;
	fma.rn.f32 	%f1689, %f1651, %f1685, %f1621;
	fma.rn.f32 	%f1690, %f1651, %f1686, %f1622;
	fma.rn.f32 	%f1691, %f1655, %f1683, %f1623;
	fma.rn.f32 	%f1692, %f1655, %f1684, %f1624;
	fma.rn.f32 	%f1693, %f1655, %f1685, %f1625;
	fma.rn.f32 	%f1694, %f1655, %f1686, %f1626;
	fma.rn.f32 	%f1695, %f1659, %f1683, %f1627;
	fma.rn.f32 	%f1696, %f1659, %f1684, %f1628;
	fma.rn.f32 	%f1697, %f1659, %f1685, %f1629;
	fma.rn.f32 	%f1698, %f1659, %f1686, %f1630;
	fma.rn.f32 	%f1699, %f1663, %f1683, %f1631;
	fma.rn.f32 	%f1700, %f1663, %f1684, %f1632;
	fma.rn.f32 	%f1701, %f1663, %f1685, %f1633;
	fma.rn.f32 	%f1702, %f1663, %f1686, %f1634;
	fma.rn.f32 	%f1703, %f1667, %f1683, %f1635;
	fma.rn.f32 	%f1704, %f1667, %f1684, %f1636;
	fma.rn.f32 	%f1705, %f1667, %f1685, %f1637;
	fma.rn.f32 	%f1706, %f1667, %f1686, %f1638;
	fma.rn.f32 	%f1707, %f1671, %f1683, %f1639;
	fma.rn.f32 	%f1708, %f1671, %f1684, %f1640;
	fma.rn.f32 	%f1709, %f1671, %f1685, %f1641;
	fma.rn.f32 	%f1710, %f1671, %f1686, %f1642;
	fma.rn.f32 	%f1711, %f1675, %f1683, %f1643;
	fma.rn.f32 	%f1712, %f1675, %f1684, %f1644;
	fma.rn.f32 	%f1713, %f1675, %f1685, %f1645;
	fma.rn.f32 	%f1714, %f1675, %f1686, %f1646;
	fma.rn.f32 	%f1715, %f1679, %f1683, %f1647;
	fma.rn.f32 	%f1716, %f1679, %f1684, %f1648;
	fma.rn.f32 	%f1717, %f1679, %f1685, %f1649;
	fma.rn.f32 	%f1718, %f1679, %f1686, %f1650;
	ld.shared.v4.f32 	{%f1719, %f1720, %f1721, %f1722}, [%r534+25856];
	fma.rn.f32 	%f1723, %f1652, %f1719, %f1687;
	fma.rn.f32 	%f1724, %f1652, %f1720, %f1688;
	fma.rn.f32 	%f1725, %f1652, %f1721, %f1689;
	fma.rn.f32 	%f1726, %f1652, %f1722, %f1690;
	fma.rn.f32 	%f1727, %f1656, %f1719, %f1691;
	fma.rn.f32 	%f1728, %f1656, %f1720, %f1692;
	fma.rn.f32 	%f1729, %f1656, %f1721, %f1693;
	fma.rn.f32 	%f1730, %f1656, %f1722, %f1694;
	fma.rn.f32 	%f1731, %f1660, %f1719, %f1695;
	fma.rn.f32 	%f1732, %f1660, %f1720, %f1696;
	fma.rn.f32 	%f1733, %f1660, %f1721, %f1697;
	fma.rn.f32 	%f1734, %f1660, %f1722, %f1698;
	fma.rn.f32 	%f1735, %f1664, %f1719, %f1699;
	fma.rn.f32 	%f1736, %f1664, %f1720, %f1700;
	fma.rn.f32 	%f1737, %f1664, %f1721, %f1701;
	fma.rn.f32 	%f1738, %f1664, %f1722, %f1702;
	fma.rn.f32 	%f1739, %f1668, %f1719, %f1703;
	fma.rn.f32 	%f1740, %f1668, %f1720, %f1704;
	fma.rn.f32 	%f1741, %f1668, %f1721, %f1705;
	fma.rn.f32 	%f1742, %f1668, %f1722, %f1706;
	fma.rn.f32 	%f1743, %f1672, %f1719, %f1707;
	fma.rn.f32 	%f1744, %f1672, %f1720, %f1708;
	fma.rn.f32 	%f1745, %f1672, %f1721, %f1709;
	fma.rn.f32 	%f1746, %f1672, %f1722, %f1710;
	fma.rn.f32 	%f1747, %f1676, %f1719, %f1711;
	fma.rn.f32 	%f1748, %f1676, %f1720, %f1712;
	fma.rn.f32 	%f1749, %f1676, %f1721, %f1713;
	fma.rn.f32 	%f1750, %f1676, %f1722, %f1714;
	fma.rn.f32 	%f1751, %f1680, %f1719, %f1715;
	fma.rn.f32 	%f1752, %f1680, %f1720, %f1716;
	fma.rn.f32 	%f1753, %f1680, %f1721, %f1717;
	fma.rn.f32 	%f1754, %f1680, %f1722, %f1718;
	ld.shared.v4.f32 	{%f1755, %f1756, %f1757, %f1758}, [%r534+26112];
	fma.rn.f32 	%f1759, %f1653, %f1755, %f1723;
	fma.rn.f32 	%f1760, %f1653, %f1756, %f1724;
	fma.rn.f32 	%f1761, %f1653, %f1757, %f1725;
	fma.rn.f32 	%f1762, %f1653, %f1758, %f1726;
	fma.rn.f32 	%f1763, %f1657, %f1755, %f1727;
	fma.rn.f32 	%f1764, %f1657, %f1756, %f1728;
	fma.rn.f32 	%f1765, %f1657, %f1757, %f1729;
	fma.rn.f32 	%f1766, %f1657, %f1758, %f1730;
	fma.rn.f32 	%f1767, %f1661, %f1755, %f1731;
	fma.rn.f32 	%f1768, %f1661, %f1756, %f1732;
	fma.rn.f32 	%f1769, %f1661, %f1757, %f1733;
	fma.rn.f32 	%f1770, %f1661, %f1758, %f1734;
	fma.rn.f32 	%f1771, %f1665, %f1755, %f1735;
	fma.rn.f32 	%f1772, %f1665, %f1756, %f1736;
	fma.rn.f32 	%f1773, %f1665, %f1757, %f1737;
	fma.rn.f32 	%f1774, %f1665, %f1758, %f1738;
	fma.rn.f32 	%f1775, %f1669, %f1755, %f1739;
	fma.rn.f32 	%f1776, %f1669, %f1756, %f1740;
	fma.rn.f32 	%f1777, %f1669, %f1757, %f1741;
	fma.rn.f32 	%f1778, %f1669, %f1758, %f1742;
	fma.rn.f32 	%f1779, %f1673, %f1755, %f1743;
	fma.rn.f32 	%f1780, %f1673, %f1756, %f1744;
	fma.rn.f32 	%f1781, %f1673, %f1757, %f1745;
	fma.rn.f32 	%f1782, %f1673, %f1758, %f1746;
	fma.rn.f32 	%f1783, %f1677, %f1755, %f1747;
	fma.rn.f32 	%f1784, %f1677, %f1756, %f1748;
	fma.rn.f32 	%f1785, %f1677, %f1757, %f1749;
	fma.rn.f32 	%f1786, %f1677, %f1758, %f1750;
	fma.rn.f32 	%f1787, %f1681, %f1755, %f1751;
	fma.rn.f32 	%f1788, %f1681, %f1756, %f1752;
	fma.rn.f32 	%f1789, %f1681, %f1757, %f1753;
	fma.rn.f32 	%f1790, %f1681, %f1758, %f1754;
	ld.shared.v4.f32 	{%f1791, %f1792, %f1793, %f1794}, [%r534+26368];
	fma.rn.f32 	%f1795, %f1654, %f1791, %f1759;
	fma.rn.f32 	%f1796, %f1654, %f1792, %f1760;
	fma.rn.f32 	%f1797, %f1654, %f1793, %f1761;
	fma.rn.f32 	%f1798, %f1654, %f1794, %f1762;
	fma.rn.f32 	%f1799, %f1658, %f1791, %f1763;
	fma.rn.f32 	%f1800, %f1658, %f1792, %f1764;
	fma.rn.f32 	%f1801, %f1658, %f1793, %f1765;
	fma.rn.f32 	%f1802, %f1658, %f1794, %f1766;
	fma.rn.f32 	%f1803, %f1662, %f1791, %f1767;
	fma.rn.f32 	%f1804, %f1662, %f1792, %f1768;
	fma.rn.f32 	%f1805, %f1662, %f1793, %f1769;
	fma.rn.f32 	%f1806, %f1662, %f1794, %f1770;
	fma.rn.f32 	%f1807, %f1666, %f1791, %f1771;
	fma.rn.f32 	%f1808, %f1666, %f1792, %f1772;
	fma.rn.f32 	%f1809, %f1666, %f1793, %f1773;
	fma.rn.f32 	%f1810, %f1666, %f1794, %f1774;
	fma.rn.f32 	%f1811, %f1670, %f1791, %f1775;
	fma.rn.f32 	%f1812, %f1670, %f1792, %f1776;
	fma.rn.f32 	%f1813, %f1670, %f1793, %f1777;
	fma.rn.f32 	%f1814, %f1670, %f1794, %f1778;
	fma.rn.f32 	%f1815, %f1674, %f1791, %f1779;
	fma.rn.f32 	%f1816, %f1674, %f1792, %f1780;
	fma.rn.f32 	%f1817, %f1674, %f1793, %f1781;
	fma.rn.f32 	%f1818, %f1674, %f1794, %f1782;
	fma.rn.f32 	%f1819, %f1678, %f1791, %f1783;
	fma.rn.f32 	%f1820, %f1678, %f1792, %f1784;
	fma.rn.f32 	%f1821, %f1678, %f1793, %f1785;
	fma.rn.f32 	%f1822, %f1678, %f1794, %f1786;
	fma.rn.f32 	%f1823, %f1682, %f1791, %f1787;
	fma.rn.f32 	%f1824, %f1682, %f1792, %f1788;
	fma.rn.f32 	%f1825, %f1682, %f1793, %f1789;
	fma.rn.f32 	%f1826, %f1682, %f1794, %f1790;
	ld.shared.v4.f32 	{%f1827, %f1828, %f1829, %f1830}, [%r537+32];
	ld.shared.v4.f32 	{%f1831, %f1832, %f1833, %f1834}, [%r537+160];
	ld.shared.v4.f32 	{%f1835, %f1836, %f1837, %f1838}, [%r537+288];
	ld.shared.v4.f32 	{%f1839, %f1840, %f1841, %f1842}, [%r537+416];
	ld.shared.v4.f32 	{%f1843, %f1844, %f1845, %f1846}, [%r537+544];
	ld.shared.v4.f32 	{%f1847, %f1848, %f1849, %f1850}, [%r537+672];
	ld.shared.v4.f32 	{%f1851, %f1852, %f1853, %f1854}, [%r537+800];
	ld.shared.v4.f32 	{%f1855, %f1856, %f1857, %f1858}, [%r537+928];
	ld.shared.v4.f32 	{%f1859, %f1860, %f1861, %f1862}, [%r534+26624];
	fma.rn.f32 	%f1863, %f1827, %f1859, %f1795;
	fma.rn.f32 	%f1864, %f1827, %f1860, %f1796;
	fma.rn.f32 	%f1865, %f1827, %f1861, %f1797;
	fma.rn.f32 	%f1866, %f1827, %f1862, %f1798;
	fma.rn.f32 	%f1867, %f1831, %f1859, %f1799;
	fma.rn.f32 	%f1868, %f1831, %f1860, %f1800;
	fma.rn.f32 	%f1869, %f1831, %f1861, %f1801;
	fma.rn.f32 	%f1870, %f1831, %f1862, %f1802;
	fma.rn.f32 	%f1871, %f1835, %f1859, %f1803;
	fma.rn.f32 	%f1872, %f1835, %f1860, %f1804;
	fma.rn.f32 	%f1873, %f1835, %f1861, %f1805;
	fma.rn.f32 	%f1874, %f1835, %f1862, %f1806;
	fma.rn.f32 	%f1875, %f1839, %f1859, %f1807;
	fma.rn.f32 	%f1876, %f1839, %f1860, %f1808;
	fma.rn.f32 	%f1877, %f1839, %f1861, %f1809;
	fma.rn.f32 	%f1878, %f1839, %f1862, %f1810;
	fma.rn.f32 	%f1879, %f1843, %f1859, %f1811;
	fma.rn.f32 	%f1880, %f1843, %f1860, %f1812;
	fma.rn.f32 	%f1881, %f1843, %f1861, %f1813;
	fma.rn.f32 	%f1882, %f1843, %f1862, %f1814;
	fma.rn.f32 	%f1883, %f1847, %f1859, %f1815;
	fma.rn.f32 	%f1884, %f1847, %f1860, %f1816;
	fma.rn.f32 	%f1885, %f1847, %f1861, %f1817;
	fma.rn.f32 	%f1886, %f1847, %f1862, %f1818;
	fma.rn.f32 	%f1887, %f1851, %f1859, %f1819;
	fma.rn.f32 	%f1888, %f1851, %f1860, %f1820;
	fma.rn.f32 	%f1889, %f1851, %f1861, %f1821;
	fma.rn.f32 	%f1890, %f1851, %f1862, %f1822;
	fma.rn.f32 	%f1891, %f1855, %f1859, %f1823;
	fma.rn.f32 	%f1892, %f1855, %f1860, %f1824;
	fma.rn.f32 	%f1893, %f1855, %f1861, %f1825;
	fma.rn.f32 	%f1894, %f1855, %f1862, %f1826;
	ld.shared.v4.f32 	{%f1895, %f1896, %f1897, %f1898}, [%r534+26880];
	fma.rn.f32 	%f1899, %f1828, %f1895, %f1863;
	fma.rn.f32 	%f1900, %f1828, %f1896, %f1864;
	fma.rn.f32 	%f1901, %f1828, %f1897, %f1865;
	fma.rn.f32 	%f1902, %f1828, %f1898, %f1866;
	fma.rn.f32 	%f1903, %f1832, %f1895, %f1867;
	fma.rn.f32 	%f1904, %f1832, %f1896, %f1868;
	fma.rn.f32 	%f1905, %f1832, %f1897, %f1869;
	fma.rn.f32 	%f1906, %f1832, %f1898, %f1870;
	fma.rn.f32 	%f1907, %f1836, %f1895, %f1871;
	fma.rn.f32 	%f1908, %f1836, %f1896, %f1872;
	fma.rn.f32 	%f1909, %f1836, %f1897, %f1873;
	fma.rn.f32 	%f1910, %f1836, %f1898, %f1874;
	fma.rn.f32 	%f1911, %f1840, %f1895, %f1875;
	fma.rn.f32 	%f1912, %f1840, %f1896, %f1876;
	fma.rn.f32 	%f1913, %f1840, %f1897, %f1877;
	fma.rn.f32 	%f1914, %f1840, %f1898, %f1878;
	fma.rn.f32 	%f1915, %f1844, %f1895, %f1879;
	fma.rn.f32 	%f1916, %f1844, %f1896, %f1880;
	fma.rn.f32 	%f1917, %f1844, %f1897, %f1881;
	fma.rn.f32 	%f1918, %f1844, %f1898, %f1882;
	fma.rn.f32 	%f1919, %f1848, %f1895, %f1883;
	fma.rn.f32 	%f1920, %f1848, %f1896, %f1884;
	fma.rn.f32 	%f1921, %f1848, %f1897, %f1885;
	fma.rn.f32 	%f1922, %f1848, %f1898, %f1886;
	fma.rn.f32 	%f1923, %f1852, %f1895, %f1887;
	fma.rn.f32 	%f1924, %f1852, %f1896, %f1888;
	fma.rn.f32 	%f1925, %f1852, %f1897, %f1889;
	fma.rn.f32 	%f1926, %f1852, %f1898, %f1890;
	fma.rn.f32 	%f1927, %f1856, %f1895, %f1891;
	fma.rn.f32 	%f1928, %f1856, %f1896, %f1892;
	fma.rn.f32 	%f1929, %f1856, %f1897, %f1893;
	fma.rn.f32 	%f1930, %f1856, %f1898, %f1894;
	ld.shared.v4.f32 	{%f1931, %f1932, %f1933, %f1934}, [%r534+27136];
	fma.rn.f32 	%f1935, %f1829, %f1931, %f1899;
	fma.rn.f32 	%f1936, %f1829, %f1932, %f1900;
	fma.rn.f32 	%f1937, %f1829, %f1933, %f1901;
	fma.rn.f32 	%f1938, %f1829, %f1934, %f1902;
	fma.rn.f32 	%f1939, %f1833, %f1931, %f1903;
	fma.rn.f32 	%f1940, %f1833, %f1932, %f1904;
	fma.rn.f32 	%f1941, %f1833, %f1933, %f1905;
	fma.rn.f32 	%f1942, %f1833, %f1934, %f1906;
	fma.rn.f32 	%f1943, %f1837, %f1931, %f1907;
	fma.rn.f32 	%f1944, %f1837, %f1932, %f1908;
	fma.rn.f32 	%f1945, %f1837, %f1933, %f1909;
	fma.rn.f32 	%f1946, %f1837, %f1934, %f1910;
	fma.rn.f32 	%f1947, %f1841, %f1931, %f1911;
	fma.rn.f32 	%f1948, %f1841, %f1932, %f1912;
	fma.rn.f32 	%f1949, %f1841, %f1933, %f1913;
	fma.rn.f32 	%f1950, %f1841, %f1934, %f1914;
	fma.rn.f32 	%f1951, %f1845, %f1931, %f1915;
	fma.rn.f32 	%f1952, %f1845, %f1932, %f1916;
	fma.rn.f32 	%f1953, %f1845, %f1933, %f1917;
	fma.rn.f32 	%f1954, %f1845, %f1934, %f1918;
	fma.rn.f32 	%f1955, %f1849, %f1931, %f1919;
	fma.rn.f32 	%f1956, %f1849, %f1932, %f1920;
	fma.rn.f32 	%f1957, %f1849, %f1933, %f1921;
	fma.rn.f32 	%f1958, %f1849, %f1934, %f1922;
	fma.rn.f32 	%f1959, %f1853, %f1931, %f1923;
	fma.rn.f32 	%f1960, %f1853, %f1932, %f1924;
	fma.rn.f32 	%f1961, %f1853, %f1933, %f1925;
	fma.rn.f32 	%f1962, %f1853, %f1934, %f1926;
	fma.rn.f32 	%f1963, %f1857, %f1931, %f1927;
	fma.rn.f32 	%f1964, %f1857, %f1932, %f1928;
	fma.rn.f32 	%f1965, %f1857, %f1933, %f1929;
	fma.rn.f32 	%f1966, %f1857, %f1934, %f1930;
	ld.shared.v4.f32 	{%f1967, %f1968, %f1969, %f1970}, [%r534+27392];
	fma.rn.f32 	%f1971, %f1830, %f1967, %f1935;
	fma.rn.f32 	%f1972, %f1830, %f1968, %f1936;
	fma.rn.f32 	%f1973, %f1830, %f1969, %f1937;
	fma.rn.f32 	%f1974, %f1830, %f1970, %f1938;
	fma.rn.f32 	%f1975, %f1834, %f1967, %f1939;
	fma.rn.f32 	%f1976, %f1834, %f1968, %f1940;
	fma.rn.f32 	%f1977, %f1834, %f1969, %f1941;
	fma.rn.f32 	%f1978, %f1834, %f1970, %f1942;
	fma.rn.f32 	%f1979, %f1838, %f1967, %f1943;
	fma.rn.f32 	%f1980, %f1838, %f1968, %f1944;
	fma.rn.f32 	%f1981, %f1838, %f1969, %f1945;
	fma.rn.f32 	%f1982, %f1838, %f1970, %f1946;
	fma.rn.f32 	%f1983, %f1842, %f1967, %f1947;
	fma.rn.f32 	%f1984, %f1842, %f1968, %f1948;
	fma.rn.f32 	%f1985, %f1842, %f1969, %f1949;
	fma.rn.f32 	%f1986, %f1842, %f1970, %f1950;
	fma.rn.f32 	%f1987, %f1846, %f1967, %f1951;
	fma.rn.f32 	%f1988, %f1846, %f1968, %f1952;
	fma.rn.f32 	%f1989, %f1846, %f1969, %f1953;
	fma.rn.f32 	%f1990, %f1846, %f1970, %f1954;
	fma.rn.f32 	%f1991, %f1850, %f1967, %f1955;
	fma.rn.f32 	%f1992, %f1850, %f1968, %f1956;
	fma.rn.f32 	%f1993, %f1850, %f1969, %f1957;
	fma.rn.f32 	%f1994, %f1850, %f1970, %f1958;
	fma.rn.f32 	%f1995, %f1854, %f1967, %f1959;
	fma.rn.f32 	%f1996, %f1854, %f1968, %f1960;
	fma.rn.f32 	%f1997, %f1854, %f1969, %f1961;
	fma.rn.f32 	%f1998, %f1854, %f1970, %f1962;
	fma.rn.f32 	%f1999, %f1858, %f1967, %f1963;
	fma.rn.f32 	%f2000, %f1858, %f1968, %f1964;
	fma.rn.f32 	%f2001, %f1858, %f1969, %f1965;
	fma.rn.f32 	%f2002, %f1858, %f1970, %f1966;
	ld.shared.v4.f32 	{%f2003, %f2004, %f2005, %f2006}, [%r537+48];
	ld.shared.v4.f32 	{%f2007, %f2008, %f2009, %f2010}, [%r537+176];
	ld.shared.v4.f32 	{%f2011, %f2012, %f2013, %f2014}, [%r537+304];
	ld.shared.v4.f32 	{%f2015, %f2016, %f2017, %f2018}, [%r537+432];
	ld.shared.v4.f32 	{%f2019, %f2020, %f2021, %f2022}, [%r537+560];
	ld.shared.v4.f32 	{%f2023, %f2024, %f2025, %f2026}, [%r537+688];
	ld.shared.v4.f32 	{%f2027, %f2028, %f2029, %f2030}, [%r537+816];
	ld.shared.v4.f32 	{%f2031, %f2032, %f2033, %f2034}, [%r537+944];
	ld.shared.v4.f32 	{%f2035, %f2036, %f2037, %f2038}, [%r534+27648];
	fma.rn.f32 	%f2039, %f2003, %f2035, %f1971;
	fma.rn.f32 	%f2040, %f2003, %f2036, %f1972;
	fma.rn.f32 	%f2041, %f2003, %f2037, %f1973;
	fma.rn.f32 	%f2042, %f2003, %f2038, %f1974;
	fma.rn.f32 	%f2043, %f2007, %f2035, %f1975;
	fma.rn.f32 	%f2044, %f2007, %f2036, %f1976;
	fma.rn.f32 	%f2045, %f2007, %f2037, %f1977;
	fma.rn.f32 	%f2046, %f2007, %f2038, %f1978;
	fma.rn.f32 	%f2047, %f2011, %f2035, %f1979;
	fma.rn.f32 	%f2048, %f2011, %f2036, %f1980;
	fma.rn.f32 	%f2049, %f2011, %f2037, %f1981;
	fma.rn.f32 	%f2050, %f2011, %f2038, %f1982;
	fma.rn.f32 	%f2051, %f2015, %f2035, %f1983;
	fma.rn.f32 	%f2052, %f2015, %f2036, %f1984;
	fma.rn.f32 	%f2053, %f2015, %f2037, %f1985;
	fma.rn.f32 	%f2054, %f2015, %f2038, %f1986;
	fma.rn.f32 	%f2055, %f2019, %f2035, %f1987;
	fma.rn.f32 	%f2056, %f2019, %f2036, %f1988;
	fma.rn.f32 	%f2057, %f2019, %f2037, %f1989;
	fma.rn.f32 	%f2058, %f2019, %f2038, %f1990;
	fma.rn.f32 	%f2059, %f2023, %f2035, %f1991;
	fma.rn.f32 	%f2060, %f2023, %f2036, %f1992;
	fma.rn.f32 	%f2061, %f2023, %f2037, %f1993;
	fma.rn.f32 	%f2062, %f2023, %f2038, %f1994;
	fma.rn.f32 	%f2063, %f2027, %f2035, %f1995;
	fma.rn.f32 	%f2064, %f2027, %f2036, %f1996;
	fma.rn.f32 	%f2065, %f2027, %f2037, %f1997;
	fma.rn.f32 	%f2066, %f2027, %f2038, %f1998;
	fma.rn.f32 	%f2067, %f2031, %f2035, %f1999;
	fma.rn.f32 	%f2068, %f2031, %f2036, %f2000;
	fma.rn.f32 	%f2069, %f2031, %f2037, %f2001;
	fma.rn.f32 	%f2070, %f2031, %f2038, %f2002;
	ld.shared.v4.f32 	{%f2071, %f2072, %f2073, %f2074}, [%r534+27904];
	fma.rn.f32 	%f2075, %f2004, %f2071, %f2039;
	fma.rn.f32 	%f2076, %f2004, %f2072, %f2040;
	fma.rn.f32 	%f2077, %f2004, %f2073, %f2041;
	fma.rn.f32 	%f2078, %f2004, %f2074, %f2042;
	fma.rn.f32 	%f2079, %f2008, %f2071, %f2043;
	fma.rn.f32 	%f2080, %f2008, %f2072, %f2044;
	fma.rn.f32 	%f2081, %f2008, %f2073, %f2045;
	fma.rn.f32 	%f2082, %f2008, %f2074, %f2046;
	fma.rn.f32 	%f2083, %f2012, %f2071, %f2047;
	fma.rn.f32 	%f2084, %f2012, %f2072, %f2048;
	fma.rn.f32 	%f2085, %f2012, %f2073, %f2049;
	fma.rn.f32 	%f2086, %f2012, %f2074, %f2050;
	fma.rn.f32 	%f2087, %f2016, %f2071, %f2051;
	fma.rn.f32 	%f2088, %f2016, %f2072, %f2052;
	fma.rn.f32 	%f2089, %f2016, %f2073, %f2053;
	fma.rn.f32 	%f2090, %f2016, %f2074, %f2054;
	fma.rn.f32 	%f2091, %f2020, %f2071, %f2055;
	fma.rn.f32 	%f2092, %f2020, %f2072, %f2056;
	fma.rn.f32 	%f2093, %f2020, %f2073, %f2057;
	fma.rn.f32 	%f2094, %f2020, %f2074, %f2058;
	fma.rn.f32 	%f2095, %f2024, %f2071, %f2059;
	fma.rn.f32 	%f2096, %f2024, %f2072, %f2060;
	fma.rn.f32 	%f2097, %f2024, %f2073, %f2061;
	fma.rn.f32 	%f2098, %f2024, %f2074, %f2062;
	fma.rn.f32 	%f2099, %f2028, %f2071, %f2063;
	fma.rn.f32 	%f2100, %f2028, %f2072, %f2064;
	fma.rn.f32 	%f2101, %f2028, %f2073, %f2065;
	fma.rn.f32 	%f2102, %f2028, %f2074, %f2066;
	fma.rn.f32 	%f2103, %f2032, %f2071, %f2067;
	fma.rn.f32 	%f2104, %f2032, %f2072, %f2068;
	fma.rn.f32 	%f2105, %f2032, %f2073, %f2069;
	fma.rn.f32 	%f2106, %f2032, %f2074, %f2070;
	ld.shared.v4.f32 	{%f2107, %f2108, %f2109, %f2110}, [%r534+28160];
	fma.rn.f32 	%f2111, %f2005, %f2107, %f2075;
	fma.rn.f32 	%f2112, %f2005, %f2108, %f2076;
	fma.rn.f32 	%f2113, %f2005, %f2109, %f2077;
	fma.rn.f32 	%f2114, %f2005, %f2110, %f2078;
	fma.rn.f32 	%f2115, %f2009, %f2107, %f2079;
	fma.rn.f32 	%f2116, %f2009, %f2108, %f2080;
	fma.rn.f32 	%f2117, %f2009, %f2109, %f2081;
	fma.rn.f32 	%f2118, %f2009, %f2110, %f2082;
	fma.rn.f32 	%f2119, %f2013, %f2107, %f2083;
	fma.rn.f32 	%f2120, %f2013, %f2108, %f2084;
	fma.rn.f32 	%f2121, %f2013, %f2109, %f2085;
	fma.rn.f32 	%f2122, %f2013, %f2110, %f2086;
	fma.rn.f32 	%f2123, %f2017, %f2107, %f2087;
	fma.rn.f32 	%f2124, %f2017, %f2108, %f2088;
	fma.rn.f32 	%f2125, %f2017, %f2109, %f2089;
	fma.rn.f32 	%f2126, %f2017, %f2110, %f2090;
	fma.rn.f32 	%f2127, %f2021, %f2107, %f2091;
	fma.rn.f32 	%f2128, %f2021, %f2108, %f2092;
	fma.rn.f32 	%f2129, %f2021, %f2109, %f2093;
	fma.rn.f32 	%f2130, %f2021, %f2110, %f2094;
	fma.rn.f32 	%f2131, %f2025, %f2107, %f2095;
	fma.rn.f32 	%f2132, %f2025, %f2108, %f2096;
	fma.rn.f32 	%f2133, %f2025, %f2109, %f2097;
	fma.rn.f32 	%f2134, %f2025, %f2110, %f2098;
	fma.rn.f32 	%f2135, %f2029, %f2107, %f2099;
	fma.rn.f32 	%f2136, %f2029, %f2108, %f2100;
	fma.rn.f32 	%f2137, %f2029, %f2109, %f2101;
	fma.rn.f32 	%f2138, %f2029, %f2110, %f2102;
	fma.rn.f32 	%f2139, %f2033, %f2107, %f2103;
	fma.rn.f32 	%f2140, %f2033, %f2108, %f2104;
	fma.rn.f32 	%f2141, %f2033, %f2109, %f2105;
	fma.rn.f32 	%f2142, %f2033, %f2110, %f2106;
	ld.shared.v4.f32 	{%f2143, %f2144, %f2145, %f2146}, [%r534+28416];
	fma.rn.f32 	%f2147, %f2006, %f2143, %f2111;
	fma.rn.f32 	%f2148, %f2006, %f2144, %f2112;
	fma.rn.f32 	%f2149, %f2006, %f2145, %f2113;
	fma.rn.f32 	%f2150, %f2006, %f2146, %f2114;
	fma.rn.f32 	%f2151, %f2010, %f2143, %f2115;
	fma.rn.f32 	%f2152, %f2010, %f2144, %f2116;
	fma.rn.f32 	%f2153, %f2010, %f2145, %f2117;
	fma.rn.f32 	%f2154, %f2010, %f2146, %f2118;
	fma.rn.f32 	%f2155, %f2014, %f2143, %f2119;
	fma.rn.f32 	%f2156, %f2014, %f2144, %f2120;
	fma.rn.f32 	%f2157, %f2014, %f2145, %f2121;
	fma.rn.f32 	%f2158, %f2014, %f2146, %f2122;
	fma.rn.f32 	%f2159, %f2018, %f2143, %f2123;
	fma.rn.f32 	%f2160, %f2018, %f2144, %f2124;
	fma.rn.f32 	%f2161, %f2018, %f2145, %f2125;
	fma.rn.f32 	%f2162, %f2018, %f2146, %f2126;
	fma.rn.f32 	%f2163, %f2022, %f2143, %f2127;
	fma.rn.f32 	%f2164, %f2022, %f2144, %f2128;
	fma.rn.f32 	%f2165, %f2022, %f2145, %f2129;
	fma.rn.f32 	%f2166, %f2022, %f2146, %f2130;
	fma.rn.f32 	%f2167, %f2026, %f2143, %f2131;
	fma.rn.f32 	%f2168, %f2026, %f2144, %f2132;
	fma.rn.f32 	%f2169, %f2026, %f2145, %f2133;
	fma.rn.f32 	%f2170, %f2026, %f2146, %f2134;
	fma.rn.f32 	%f2171, %f2030, %f2143, %f2135;
	fma.rn.f32 	%f2172, %f2030, %f2144, %f2136;
	fma.rn.f32 	%f2173, %f2030, %f2145, %f2137;
	fma.rn.f32 	%f2174, %f2030, %f2146, %f2138;
	fma.rn.f32 	%f2175, %f2034, %f2143, %f2139;
	fma.rn.f32 	%f2176, %f2034, %f2144, %f2140;
	fma.rn.f32 	%f2177, %f2034, %f2145, %f2141;
	fma.rn.f32 	%f2178, %f2034, %f2146, %f2142;
	ld.shared.v4.f32 	{%f2179, %f2180, %f2181, %f2182}, [%r537+64];
	ld.shared.v4.f32 	{%f2183, %f2184, %f2185, %f2186}, [%r537+192];
	ld.shared.v4.f32 	{%f2187, %f2188, %f2189, %f2190}, [%r537+320];
	ld.shared.v4.f32 	{%f2191, %f2192, %f2193, %f2194}, [%r537+448];
	ld.shared.v4.f32 	{%f2195, %f2196, %f2197, %f2198}, [%r537+576];
	ld.shared.v4.f32 	{%f2199, %f2200, %f2201, %f2202}, [%r537+704];
	ld.shared.v4.f32 	{%f2203, %f2204, %f2205, %f2206}, [%r537+832];
	ld.shared.v4.f32 	{%f2207, %f2208, %f2209, %f2210}, [%r537+960];
	ld.shared.v4.f32 	{%f2211, %f2212, %f2213, %f2214}, [%r534+28672];
	fma.rn.f32 	%f2215, %f2179, %f2211, %f2147;
	fma.rn.f32 	%f2216, %f2179, %f2212, %f2148;
	fma.rn.f32 	%f2217, %f2179, %f2213, %f2149;
	fma.rn.f32 	%f2218, %f2179, %f2214, %f2150;
	fma.rn.f32 	%f2219, %f2183, %f2211, %f2151;
	fma.rn.f32 	%f2220, %f2183, %f2212, %f2152;
	fma.rn.f32 	%f2221, %f2183, %f2213, %f2153;
	fma.rn.f32 	%f2222, %f2183, %f2214, %f2154;
	fma.rn.f32 	%f2223, %f2187, %f2211, %f2155;
	fma.rn.f32 	%f2224, %f2187, %f2212, %f2156;
	fma.rn.f32 	%f2225, %f2187, %f2213, %f2157;
	fma.rn.f32 	%f2226, %f2187, %f2214, %f2158;
	fma.rn.f32 	%f2227, %f2191, %f2211, %f2159;
	fma.rn.f32 	%f2228, %f2191, %f2212, %f2160;
	fma.rn.f32 	%f2229, %f2191, %f2213, %f2161;
	fma.rn.f32 	%f2230, %f2191, %f2214, %f2162;
	fma.rn.f32 	%f2231, %f2195, %f2211, %f2163;
	fma.rn.f32 	%f2232, %f2195, %f2212, %f2164;
	fma.rn.f32 	%f2233, %f2195, %f2213, %f2165;
	fma.rn.f32 	%f2234, %f2195, %f2214, %f2166;
	fma.rn.f32 	%f2235, %f2199, %f2211, %f2167;
	fma.rn.f32 	%f2236, %f2199, %f2212, %f2168;
	fma.rn.f32 	%f2237, %f2199, %f2213, %f2169;
	fma.rn.f32 	%f2238, %f2199, %f2214, %f2170;
	fma.rn.f32 	%f2239, %f2203, %f2211, %f2171;
	fma.rn.f32 	%f2240, %f2203, %f2212, %f2172;
	fma.rn.f32 	%f2241, %f2203, %f2213, %f2173;
	fma.rn.f32 	%f2242, %f2203, %f2214, %f2174;
	fma.rn.f32 	%f2243, %f2207, %f2211, %f2175;
	fma.rn.f32 	%f2244, %f2207, %f2212, %f2176;
	fma.rn.f32 	%f2245, %f2207, %f2213, %f2177;
	fma.rn.f32 	%f2246, %f2207, %f2214, %f2178;
	ld.shared.v4.f32 	{%f2247, %f2248, %f2249, %f2250}, [%r534+28928];
	fma.rn.f32 	%f2251, %f2180, %f2247, %f2215;
	fma.rn.f32 	%f2252, %f2180, %f2248, %f2216;
	fma.rn.f32 	%f2253, %f2180, %f2249, %f2217;
	fma.rn.f32 	%f2254, %f2180, %f2250, %f2218;
	fma.rn.f32 	%f2255, %f2184, %f2247, %f2219;
	fma.rn.f32 	%f2256, %f2184, %f2248, %f2220;
	fma.rn.f32 	%f2257, %f2184, %f2249, %f2221;
	fma.rn.f32 	%f2258, %f2184, %f2250, %f2222;
	fma.rn.f32 	%f2259, %f2188, %f2247, %f2223;
	fma.rn.f32 	%f2260, %f2188, %f2248, %f2224;
	fma.rn.f32 	%f2261, %f2188, %f2249, %f2225;
	fma.rn.f32 	%f2262, %f2188, %f2250, %f2226;
	fma.rn.f32 	%f2263, %f2192, %f2247, %f2227;
	fma.rn.f32 	%f2264, %f2192, %f2248, %f2228;
	fma.rn.f32 	%f2265, %f2192, %f2249, %f2229;
	fma.rn.f32 	%f2266, %f2192, %f2250, %f2230;
	fma.rn.f32 	%f2267, %f2196, %f2247, %f2231;
	fma.rn.f32 	%f2268, %f2196, %f2248, %f2232;
	fma.rn.f32 	%f2269, %f2196, %f2249, %f2233;
	fma.rn.f32 	%f2270, %f2196, %f2250, %f2234;
	fma.rn.f32 	%f2271, %f2200, %f2247, %f2235;
	fma.rn.f32 	%f2272, %f2200, %f2248, %f2236;
	fma.rn.f32 	%f2273, %f2200, %f2249, %f2237;
	fma.rn.f32 	%f2274, %f2200, %f2250, %f2238;
	fma.rn.f32 	%f2275, %f2204, %f2247, %f2239;
	fma.rn.f32 	%f2276, %f2204, %f2248, %f2240;
	fma.rn.f32 	%f2277, %f2204, %f2249, %f2241;
	fma.rn.f32 	%f2278, %f2204, %f2250, %f2242;
	fma.rn.f32 	%f2279, %f2208, %f2247, %f2243;
	fma.rn.f32 	%f2280, %f2208, %f2248, %f2244;
	fma.rn.f32 	%f2281, %f2208, %f2249, %f2245;
	fma.rn.f32 	%f2282, %f2208, %f2250, %f2246;
	ld.shared.v4.f32 	{%f2283, %f2284, %f2285, %f2286}, [%r534+29184];
	fma.rn.f32 	%f2287, %f2181, %f2283, %f2251;
	fma.rn.f32 	%f2288, %f2181, %f2284, %f2252;
	fma.rn.f32 	%f2289, %f2181, %f2285, %f2253;
	fma.rn.f32 	%f2290, %f2181, %f2286, %f2254;
	fma.rn.f32 	%f2291, %f2185, %f2283, %f2255;
	fma.rn.f32 	%f2292, %f2185, %f2284, %f2256;
	fma.rn.f32 	%f2293, %f2185, %f2285, %f2257;
	fma.rn.f32 	%f2294, %f2185, %f2286, %f2258;
	fma.rn.f32 	%f2295, %f2189, %f2283, %f2259;
	fma.rn.f32 	%f2296, %f2189, %f2284, %f2260;
	fma.rn.f32 	%f2297, %f2189, %f2285, %f2261;
	fma.rn.f32 	%f2298, %f2189, %f2286, %f2262;
	fma.rn.f32 	%f2299, %f2193, %f2283, %f2263;
	fma.rn.f32 	%f2300, %f2193, %f2284, %f2264;
	fma.rn.f32 	%f2301, %f2193, %f2285, %f2265;
	fma.rn.f32 	%f2302, %f2193, %f2286, %f2266;
	fma.rn.f32 	%f2303, %f2197, %f2283, %f2267;
	fma.rn.f32 	%f2304, %f2197, %f2284, %f2268;
	fma.rn.f32 	%f2305, %f2197, %f2285, %f2269;
	fma.rn.f32 	%f2306, %f2197, %f2286, %f2270;
	fma.rn.f32 	%f2307, %f2201, %f2283, %f2271;
	fma.rn.f32 	%f2308, %f2201, %f2284, %f2272;
	fma.rn.f32 	%f2309, %f2201, %f2285, %f2273;
	fma.rn.f32 	%f2310, %f2201, %f2286, %f2274;
	fma.rn.f32 	%f2311, %f2205, %f2283, %f2275;
	fma.rn.f32 	%f2312, %f2205, %f2284, %f2276;
	fma.rn.f32 	%f2313, %f2205, %f2285, %f2277;
	fma.rn.f32 	%f2314, %f2205, %f2286, %f2278;
	fma.rn.f32 	%f2315, %f2209, %f2283, %f2279;
	fma.rn.f32 	%f2316, %f2209, %f2284, %f2280;
	fma.rn.f32 	%f2317, %f2209, %f2285, %f2281;
	fma.rn.f32 	%f2318, %f2209, %f2286, %f2282;
	ld.shared.v4.f32 	{%f2319, %f2320, %f2321, %f2322}, [%r534+29440];
	fma.rn.f32 	%f2323, %f2182, %f2319, %f2287;
	fma.rn.f32 	%f2324, %f2182, %f2320, %f2288;
	fma.rn.f32 	%f2325, %f2182, %f2321, %f2289;
	fma.rn.f32 	%f2326, %f2182, %f2322, %f2290;
	fma.rn.f32 	%f2327, %f2186, %f2319, %f2291;
	fma.rn.f32 	%f2328, %f2186, %f2320, %f2292;
	fma.rn.f32 	%f2329, %f2186, %f2321, %f2293;
	fma.rn.f32 	%f2330, %f2186, %f2322, %f2294;
	fma.rn.f32 	%f2331, %f2190, %f2319, %f2295;
	fma.rn.f32 	%f2332, %f2190, %f2320, %f2296;
	fma.rn.f32 	%f2333, %f2190, %f2321, %f2297;
	fma.rn.f32 	%f2334, %f2190, %f2322, %f2298;
	fma.rn.f32 	%f2335, %f2194, %f2319, %f2299;
	fma.rn.f32 	%f2336, %f2194, %f2320, %f2300;
	fma.rn.f32 	%f2337, %f2194, %f2321, %f2301;
	fma.rn.f32 	%f2338, %f2194, %f2322, %f2302;
	fma.rn.f32 	%f2339, %f2198, %f2319, %f2303;
	fma.rn.f32 	%f2340, %f2198, %f2320, %f2304;
	fma.rn.f32 	%f2341, %f2198, %f2321, %f2305;
	fma.rn.f32 	%f2342, %f2198, %f2322, %f2306;
	fma.rn.f32 	%f2343, %f2202, %f2319, %f2307;
	fma.rn.f32 	%f2344, %f2202, %f2320, %f2308;
	fma.rn.f32 	%f2345, %f2202, %f2321, %f2309;
	fma.rn.f32 	%f2346, %f2202, %f2322, %f2310;
	fma.rn.f32 	%f2347, %f2206, %f2319, %f2311;
	fma.rn.f32 	%f2348, %f2206, %f2320, %f2312;
	fma.rn.f32 	%f2349, %f2206, %f2321, %f2313;
	fma.rn.f32 	%f2350, %f2206, %f2322, %f2314;
	fma.rn.f32 	%f2351, %f2210, %f2319, %f2315;
	fma.rn.f32 	%f2352, %f2210, %f2320, %f2316;
	fma.rn.f32 	%f2353, %f2210, %f2321, %f2317;
	fma.rn.f32 	%f2354, %f2210, %f2322, %f2318;
	ld.shared.v4.f32 	{%f2355, %f2356, %f2357, %f2358}, [%r537+80];
	ld.shared.v4.f32 	{%f2359, %f2360, %f2361, %f2362}, [%r537+208];
	ld.shared.v4.f32 	{%f2363, %f2364, %f2365, %f2366}, [%r537+336];
	ld.shared.v4.f32 	{%f2367, %f2368, %f2369, %f2370}, [%r537+464];
	ld.shared.v4.f32 	{%f2371, %f2372, %f2373, %f2374}, [%r537+592];
	ld.shared.v4.f32 	{%f2375, %f2376, %f2377, %f2378}, [%r537+720];
	ld.shared.v4.f32 	{%f2379, %f2380, %f2381, %f2382}, [%r537+848];
	ld.shared.v4.f32 	{%f2383, %f2384, %f2385, %f2386}, [%r537+976];
	ld.shared.v4.f32 	{%f2387, %f2388, %f2389, %f2390}, [%r534+29696];
	fma.rn.f32 	%f2391, %f2355, %f2387, %f2323;
	fma.rn.f32 	%f2392, %f2355, %f2388, %f2324;
	fma.rn.f32 	%f2393, %f2355, %f2389, %f2325;
	fma.rn.f32 	%f2394, %f2355, %f2390, %f2326;
	fma.rn.f32 	%f2395, %f2359, %f2387, %f2327;
	fma.rn.f32 	%f2396, %f2359, %f2388, %f2328;
	fma.rn.f32 	%f2397, %f2359, %f2389, %f2329;
	fma.rn.f32 	%f2398, %f2359, %f2390, %f2330;
	fma.rn.f32 	%f2399, %f2363, %f2387, %f2331;
	fma.rn.f32 	%f2400, %f2363, %f2388, %f2332;
	fma.rn.f32 	%f2401, %f2363, %f2389, %f2333;
	fma.rn.f32 	%f2402, %f2363, %f2390, %f2334;
	fma.rn.f32 	%f2403, %f2367, %f2387, %f2335;
	fma.rn.f32 	%f2404, %f2367, %f2388, %f2336;
	fma.rn.f32 	%f2405, %f2367, %f2389, %f2337;
	fma.rn.f32 	%f2406, %f2367, %f2390, %f2338;
	fma.rn.f32 	%f2407, %f2371, %f2387, %f2339;
	fma.rn.f32 	%f2408, %f2371, %f2388, %f2340;
	fma.rn.f32 	%f2409, %f2371, %f2389, %f2341;
	fma.rn.f32 	%f2410, %f2371, %f2390, %f2342;
	fma.rn.f32 	%f2411, %f2375, %f2387, %f2343;
	fma.rn.f32 	%f2412, %f2375, %f2388, %f2344;
	fma.rn.f32 	%f2413, %f2375, %f2389, %f2345;
	fma.rn.f32 	%f2414, %f2375, %f2390, %f2346;
	fma.rn.f32 	%f2415, %f2379, %f2387, %f2347;
	fma.rn.f32 	%f2416, %f2379, %f2388, %f2348;
	fma.rn.f32 	%f2417, %f2379, %f2389, %f2349;
	fma.rn.f32 	%f2418, %f2379, %f2390, %f2350;
	fma.rn.f32 	%f2419, %f2383, %f2387, %f2351;
	fma.rn.f32 	%f2420, %f2383, %f2388, %f2352;
	fma.rn.f32 	%f2421, %f2383, %f2389, %f2353;
	fma.rn.f32 	%f2422, %f2383, %f2390, %f2354;
	ld.shared.v4.f32 	{%f2423, %f2424, %f2425, %f2426}, [%r534+29952];
	fma.rn.f32 	%f2427, %f2356, %f2423, %f2391;
	fma.rn.f32 	%f2428, %f2356, %f2424, %f2392;
	fma.rn.f32 	%f2429, %f2356, %f2425, %f2393;
	fma.rn.f32 	%f2430, %f2356, %f2426, %f2394;
	fma.rn.f32 	%f2431, %f2360, %f2423, %f2395;
	fma.rn.f32 	%f2432, %f2360, %f2424, %f2396;
	fma.rn.f32 	%f2433, %f2360, %f2425, %f2397;
	fma.rn.f32 	%f2434, %f2360, %f2426, %f2398;
	fma.rn.f32 	%f2435, %f2364, %f2423, %f2399;
	fma.rn.f32 	%f2436, %f2364, %f2424, %f2400;
	fma.rn.f32 	%f2437, %f2364, %f2425, %f2401;
	fma.rn.f32 	%f2438, %f2364, %f2426, %f2402;
	fma.rn.f32 	%f2439, %f2368, %f2423, %f2403;
	fma.rn.f32 	%f2440, %f2368, %f2424, %f2404;
	fma.rn.f32 	%f2441, %f2368, %f2425, %f2405;
	fma.rn.f32 	%f2442, %f2368, %f2426, %f2406;
	fma.rn.f32 	%f2443, %f2372, %f2423, %f2407;
	fma.rn.f32 	%f2444, %f2372, %f2424, %f2408;
	fma.rn.f32 	%f2445, %f2372, %f2425, %f2409;
	fma.rn.f32 	%f2446, %f2372, %f2426, %f2410;
	fma.rn.f32 	%f2447, %f2376, %f2423, %f2411;
	fma.rn.f32 	%f2448, %f2376, %f2424, %f2412;
	fma.rn.f32 	%f2449, %f2376, %f2425, %f2413;
	fma.rn.f32 	%f2450, %f2376, %f2426, %f2414;
	fma.rn.f32 	%f2451, %f2380, %f2423, %f2415;
	fma.rn.f32 	%f2452, %f2380, %f2424, %f2416;
	fma.rn.f32 	%f2453, %f2380, %f2425, %f2417;
	fma.rn.f32 	%f2454, %f2380, %f2426, %f2418;
	fma.rn.f32 	%f2455, %f2384, %f2423, %f2419;
	fma.rn.f32 	%f2456, %f2384, %f2424, %f2420;
	fma.rn.f32 	%f2457, %f2384, %f2425, %f2421;
	fma.rn.f32 	%f2458, %f2384, %f2426, %f2422;
	ld.shared.v4.f32 	{%f2459, %f2460, %f2461, %f2462}, [%r534+30208];
	fma.rn.f32 	%f2463, %f2357, %f2459, %f2427;
	fma.rn.f32 	%f2464, %f2357, %f2460, %f2428;
	fma.rn.f32 	%f2465, %f2357, %f2461, %f2429;
	fma.rn.f32 	%f2466, %f2357, %f2462, %f2430;
	fma.rn.f32 	%f2467, %f2361, %f2459, %f2431;
	fma.rn.f32 	%f2468, %f2361, %f2460, %f2432;
	fma.rn.f32 	%f2469, %f2361, %f2461, %f2433;
	fma.rn.f32 	%f2470, %f2361, %f2462, %f2434;
	fma.rn.f32 	%f2471, %f2365, %f2459, %f2435;
	fma.rn.f32 	%f2472, %f2365, %f2460, %f2436;
	fma.rn.f32 	%f2473, %f2365, %f2461, %f2437;
	fma.rn.f32 	%f2474, %f2365, %f2462, %f2438;
	fma.rn.f32 	%f2475, %f2369, %f2459, %f2439;
	fma.rn.f32 	%f2476, %f2369, %f2460, %f2440;
	fma.rn.f32 	%f2477, %f2369, %f2461, %f2441;
	fma.rn.f32 	%f2478, %f2369, %f2462, %f2442;
	fma.rn.f32 	%f2479, %f2373, %f2459, %f2443;
	fma.rn.f32 	%f2480, %f2373, %f2460, %f2444;
	fma.rn.f32 	%f2481, %f2373, %f2461, %f2445;
	fma.rn.f32 	%f2482, %f2373, %f2462, %f2446;
	fma.rn.f32 	%f2483, %f2377, %f2459, %f2447;
	fma.rn.f32 	%f2484, %f2377, %f2460, %f2448;
	fma.rn.f32 	%f2485, %f2377, %f2461, %f2449;
	fma.rn.f32 	%f2486, %f2377, %f2462, %f2450;
	fma.rn.f32 	%f2487, %f2381, %f2459, %f2451;
	fma.rn.f32 	%f2488, %f2381, %f2460, %f2452;
	fma.rn.f32 	%f2489, %f2381, %f2461, %f2453;
	fma.rn.f32 	%f2490, %f2381, %f2462, %f2454;
	fma.rn.f32 	%f2491, %f2385, %f2459, %f2455;
	fma.rn.f32 	%f2492, %f2385, %f2460, %f2456;
	fma.rn.f32 	%f2493, %f2385, %f2461, %f2457;
	fma.rn.f32 	%f2494, %f2385, %f2462, %f2458;
	ld.shared.v4.f32 	{%f2495, %f2496, %f2497, %f2498}, [%r534+30464];
	fma.rn.f32 	%f2499, %f2358, %f2495, %f2463;
	fma.rn.f32 	%f2500, %f2358, %f2496, %f2464;
	fma.rn.f32 	%f2501, %f2358, %f2497, %f2465;
	fma.rn.f32 	%f2502, %f2358, %f2498, %f2466;
	fma.rn.f32 	%f2503, %f2362, %f2495, %f2467;
	fma.rn.f32 	%f2504, %f2362, %f2496, %f2468;
	fma.rn.f32 	%f2505, %f2362, %f2497, %f2469;
	fma.rn.f32 	%f2506, %f2362, %f2498, %f2470;
	fma.rn.f32 	%f2507, %f2366, %f2495, %f2471;
	fma.rn.f32 	%f2508, %f2366, %f2496, %f2472;
	fma.rn.f32 	%f2509, %f2366, %f2497, %f2473;
	fma.rn.f32 	%f2510, %f2366, %f2498, %f2474;
	fma.rn.f32 	%f2511, %f2370, %f2495, %f2475;
	fma.rn.f32 	%f2512, %f2370, %f2496, %f2476;
	fma.rn.f32 	%f2513, %f2370, %f2497, %f2477;
	fma.rn.f32 	%f2514, %f2370, %f2498, %f2478;
	fma.rn.f32 	%f2515, %f2374, %f2495, %f2479;
	fma.rn.f32 	%f2516, %f2374, %f2496, %f2480;
	fma.rn.f32 	%f2517, %f2374, %f2497, %f2481;
	fma.rn.f32 	%f2518, %f2374, %f2498, %f2482;
	fma.rn.f32 	%f2519, %f2378, %f2495, %f2483;
	fma.rn.f32 	%f2520, %f2378, %f2496, %f2484;
	fma.rn.f32 	%f2521, %f2378, %f2497, %f2485;
	fma.rn.f32 	%f2522, %f2378, %f2498, %f2486;
	fma.rn.f32 	%f2523, %f2382, %f2495, %f2487;
	fma.rn.f32 	%f2524, %f2382, %f2496, %f2488;
	fma.rn.f32 	%f2525, %f2382, %f2497, %f2489;
	fma.rn.f32 	%f2526, %f2382, %f2498, %f2490;
	fma.rn.f32 	%f2527, %f2386, %f2495, %f2491;
	fma.rn.f32 	%f2528, %f2386, %f2496, %f2492;
	fma.rn.f32 	%f2529, %f2386, %f2497, %f2493;
	fma.rn.f32 	%f2530, %f2386, %f2498, %f2494;
	ld.shared.v4.f32 	{%f2531, %f2532, %f2533, %f2534}, [%r537+96];
	ld.shared.v4.f32 	{%f2535, %f2536, %f2537, %f2538}, [%r537+224];
	ld.shared.v4.f32 	{%f2539, %f2540, %f2541, %f2542}, [%r537+352];
	ld.shared.v4.f32 	{%f2543, %f2544, %f2545, %f2546}, [%r537+480];
	ld.shared.v4.f32 	{%f2547, %f2548, %f2549, %f2550}, [%r537+608];
	ld.shared.v4.f32 	{%f2551, %f2552, %f2553, %f2554}, [%r537+736];
	ld.shared.v4.f32 	{%f2555, %f2556, %f2557, %f2558}, [%r537+864];
	ld.shared.v4.f32 	{%f2559, %f2560, %f2561, %f2562}, [%r537+992];
	ld.shared.v4.f32 	{%f2563, %f2564, %f2565, %f2566}, [%r534+30720];
	fma.rn.f32 	%f2567, %f2531, %f2563, %f2499;
	fma.rn.f32 	%f2568, %f2531, %f2564, %f2500;
	fma.rn.f32 	%f2569, %f2531, %f2565, %f2501;
	fma.rn.f32 	%f2570, %f2531, %f2566, %f2502;
	fma.rn.f32 	%f2571, %f2535, %f2563, %f2503;
	fma.rn.f32 	%f2572, %f2535, %f2564, %f2504;
	fma.rn.f32 	%f2573, %f2535, %f2565, %f2505;
	fma.rn.f32 	%f2574, %f2535, %f2566, %f2506;
	fma.rn.f32 	%f2575, %f2539, %f2563, %f2507;
	fma.rn.f32 	%f2576, %f2539, %f2564, %f2508;
	fma.rn.f32 	%f2577, %f2539, %f2565, %f2509;
	fma.rn.f32 	%f2578, %f2539, %f2566, %f2510;
	fma.rn.f32 	%f2579, %f2543, %f2563, %f2511;
	fma.rn.f32 	%f2580, %f2543, %f2564, %f2512;
	fma.rn.f32 	%f2581, %f2543, %f2565, %f2513;
	fma.rn.f32 	%f2582, %f2543, %f2566, %f2514;
	fma.rn.f32 	%f2583, %f2547, %f2563, %f2515;
	fma.rn.f32 	%f2584, %f2547, %f2564, %f2516;
	fma.rn.f32 	%f2585, %f2547, %f2565, %f2517;
	fma.rn.f32 	%f2586, %f2547, %f2566, %f2518;
	fma.rn.f32 	%f2587, %f2551, %f2563, %f2519;
	fma.rn.f32 	%f2588, %f2551, %f2564, %f2520;
	fma.rn.f32 	%f2589, %f2551, %f2565, %f2521;
	fma.rn.f32 	%f2590, %f2551, %f2566, %f2522;
	fma.rn.f32 	%f2591, %f2555, %f2563, %f2523;
	fma.rn.f32 	%f2592, %f2555, %f2564, %f2524;
	fma.rn.f32 	%f2593, %f2555, %f2565, %f2525;
	fma.rn.f32 	%f2594, %f2555, %f2566, %f2526;
	fma.rn.f32 	%f2595, %f2559, %f2563, %f2527;
	fma.rn.f32 	%f2596, %f2559, %f2564, %f2528;
	fma.rn.f32 	%f2597, %f2559, %f2565, %f2529;
	fma.rn.f32 	%f2598, %f2559, %f2566, %f2530;
	ld.shared.v4.f32 	{%f2599, %f2600, %f2601, %f2602}, [%r534+30976];
	fma.rn.f32 	%f2603, %f2532, %f2599, %f2567;
	fma.rn.f32 	%f2604, %f2532, %f2600, %f2568;
	fma.rn.f32 	%f2605, %f2532, %f2601, %f2569;
	fma.rn.f32 	%f2606, %f2532, %f2602, %f2570;
	fma.rn.f32 	%f2607, %f2536, %f2599, %f2571;
	fma.rn.f32 	%f2608, %f2536, %f2600, %f2572;
	fma.rn.f32 	%f2609, %f2536, %f2601, %f2573;
	fma.rn.f32 	%f2610, %f2536, %f2602, %f2574;
	fma.rn.f32 	%f2611, %f2540, %f2599, %f2575;
	fma.rn.f32 	%f2612, %f2540, %f2600, %f2576;
	fma.rn.f32 	%f2613, %f2540, %f2601, %f2577;
	fma.rn.f32 	%f2614, %f2540, %f2602, %f2578;
	fma.rn.f32 	%f2615, %f2544, %f2599, %f2579;
	fma.rn.f32 	%f2616, %f2544, %f2600, %f2580;
	fma.rn.f32 	%f2617, %f2544, %f2601, %f2581;
	fma.rn.f32 	%f2618, %f2544, %f2602, %f2582;
	fma.rn.f32 	%f2619, %f2548, %f2599, %f2583;
	fma.rn.f32 	%f2620, %f2548, %f2600, %f2584;
	fma.rn.f32 	%f2621, %f2548, %f2601, %f2585;
	fma.rn.f32 	%f2622, %f2548, %f2602, %f2586;
	fma.rn.f32 	%f2623, %f2552, %f2599, %f2587;
	fma.rn.f32 	%f2624, %f2552, %f2600, %f2588;
	fma.rn.f32 	%f2625, %f2552, %f2601, %f2589;
	fma.rn.f32 	%f2626, %f2552, %f2602, %f2590;
	fma.rn.f32 	%f2627, %f2556, %f2599, %f2591;
	fma.rn.f32 	%f2628, %f2556, %f2600, %f2592;
	fma.rn.f32 	%f2629, %f2556, %f2601, %f2593;
	fma.rn.f32 	%f2630, %f2556, %f2602, %f2594;
	fma.rn.f32 	%f2631, %f2560, %f2599, %f2595;
	fma.rn.f32 	%f2632, %f2560, %f2600, %f2596;
	fma.rn.f32 	%f2633, %f2560, %f2601, %f2597;
	fma.rn.f32 	%f2634, %f2560, %f2602, %f2598;
	ld.shared.v4.f32 	{%f2635, %f2636, %f2637, %f2638}, [%r534+31232];
	fma.rn.f32 	%f2639, %f2533, %f2635, %f2603;
	fma.rn.f32 	%f2640, %f2533, %f2636, %f2604;
	fma.rn.f32 	%f2641, %f2533, %f2637, %f2605;
	fma.rn.f32 	%f2642, %f2533, %f2638, %f2606;
	fma.rn.f32 	%f2643, %f2537, %f2635, %f2607;
	fma.rn.f32 	%f2644, %f2537, %f2636, %f2608;
	fma.rn.f32 	%f2645, %f2537, %f2637, %f2609;
	fma.rn.f32 	%f2646, %f2537, %f2638, %f2610;
	fma.rn.f32 	%f2647, %f2541, %f2635, %f2611;
	fma.rn.f32 	%f2648, %f2541, %f2636, %f2612;
	fma.rn.f32 	%f2649, %f2541, %f2637, %f2613;
	fma.rn.f32 	%f2650, %f2541, %f2638, %f2614;
	fma.rn.f32 	%f2651, %f2545, %f2635, %f2615;
	fma.rn.f32 	%f2652, %f2545, %f2636, %f2616;
	fma.rn.f32 	%f2653, %f2545, %f2637, %f2617;
	fma.rn.f32 	%f2654, %f2545, %f2638, %f2618;
	fma.rn.f32 	%f2655, %f2549, %f2635, %f2619;
	fma.rn.f32 	%f2656, %f2549, %f2636, %f2620;
	fma.rn.f32 	%f2657, %f2549, %f2637, %f2621;
	fma.rn.f32 	%f2658, %f2549, %f2638, %f2622;
	fma.rn.f32 	%f2659, %f2553, %f2635, %f2623;
	fma.rn.f32 	%f2660, %f2553, %f2636, %f2624;
	fma.rn.f32 	%f2661, %f2553, %f2637, %f2625;
	fma.rn.f32 	%f2662, %f2553, %f2638, %f2626;
	fma.rn.f32 	%f2663, %f2557, %f2635, %f2627;
	fma.rn.f32 	%f2664, %f2557, %f2636, %f2628;
	fma.rn.f32 	%f2665, %f2557, %f2637, %f2629;
	fma.rn.f32 	%f2666, %f2557, %f2638, %f2630;
	fma.rn.f32 	%f2667, %f2561, %f2635, %f2631;
	fma.rn.f32 	%f2668, %f2561, %f2636, %f2632;
	fma.rn.f32 	%f2669, %f2561, %f2637, %f2633;
	fma.rn.f32 	%f2670, %f2561, %f2638, %f2634;
	ld.shared.v4.f32 	{%f2671, %f2672, %f2673, %f2674}, [%r534+31488];
	fma.rn.f32 	%f2675, %f2534, %f2671, %f2639;
	fma.rn.f32 	%f2676, %f2534, %f2672, %f2640;
	fma.rn.f32 	%f2677, %f2534, %f2673, %f2641;
	fma.rn.f32 	%f2678, %f2534, %f2674, %f2642;
	fma.rn.f32 	%f2679, %f2538, %f2671, %f2643;
	fma.rn.f32 	%f2680, %f2538, %f2672, %f2644;
	fma.rn.f32 	%f2681, %f2538, %f2673, %f2645;
	fma.rn.f32 	%f2682, %f2538, %f2674, %f2646;
	fma.rn.f32 	%f2683, %f2542, %f2671, %f2647;
	fma.rn.f32 	%f2684, %f2542, %f2672, %f2648;
	fma.rn.f32 	%f2685, %f2542, %f2673, %f2649;
	fma.rn.f32 	%f2686, %f2542, %f2674, %f2650;
	fma.rn.f32 	%f2687, %f2546, %f2671, %f2651;
	fma.rn.f32 	%f2688, %f2546, %f2672, %f2652;
	fma.rn.f32 	%f2689, %f2546, %f2673, %f2653;
	fma.rn.f32 	%f2690, %f2546, %f2674, %f2654;
	fma.rn.f32 	%f2691, %f2550, %f2671, %f2655;
	fma.rn.f32 	%f2692, %f2550, %f2672, %f2656;
	fma.rn.f32 	%f2693, %f2550, %f2673, %f2657;
	fma.rn.f32 	%f2694, %f2550, %f2674, %f2658;
	fma.rn.f32 	%f2695, %f2554, %f2671, %f2659;
	fma.rn.f32 	%f2696, %f2554, %f2672, %f2660;
	fma.rn.f32 	%f2697, %f2554, %f2673, %f2661;
	fma.rn.f32 	%f2698, %f2554, %f2674, %f2662;
	fma.rn.f32 	%f2699, %f2558, %f2671, %f2663;
	fma.rn.f32 	%f2700, %f2558, %f2672, %f2664;
	fma.rn.f32 	%f2701, %f2558, %f2673, %f2665;
	fma.rn.f32 	%f2702, %f2558, %f2674, %f2666;
	fma.rn.f32 	%f2703, %f2562, %f2671, %f2667;
	fma.rn.f32 	%f2704, %f2562, %f2672, %f2668;
	fma.rn.f32 	%f2705, %f2562, %f2673, %f2669;
	fma.rn.f32 	%f2706, %f2562, %f2674, %f2670;
	ld.shared.v4.f32 	{%f2707, %f2708, %f2709, %f2710}, [%r537+112];
	ld.shared.v4.f32 	{%f2711, %f2712, %f2713, %f2714}, [%r537+240];
	ld.shared.v4.f32 	{%f2715, %f2716, %f2717, %f2718}, [%r537+368];
	ld.shared.v4.f32 	{%f2719, %f2720, %f2721, %f2722}, [%r537+496];
	ld.shared.v4.f32 	{%f2723, %f2724, %f2725, %f2726}, [%r537+624];
	ld.shared.v4.f32 	{%f2727, %f2728, %f2729, %f2730}, [%r537+752];
	ld.shared.v4.f32 	{%f2731, %f2732, %f2733, %f2734}, [%r537+880];
	ld.shared.v4.f32 	{%f2735, %f2736, %f2737, %f2738}, [%r537+1008];
	ld.shared.v4.f32 	{%f2739, %f2740, %f2741, %f2742}, [%r534+31744];
	fma.rn.f32 	%f2743, %f2707, %f2739, %f2675;
	fma.rn.f32 	%f2744, %f2707, %f2740, %f2676;
	fma.rn.f32 	%f2745, %f2707, %f2741, %f2677;
	fma.rn.f32 	%f2746, %f2707, %f2742, %f2678;
	fma.rn.f32 	%f2747, %f2711, %f2739, %f2679;
	fma.rn.f32 	%f2748, %f2711, %f2740, %f2680;
	fma.rn.f32 	%f2749, %f2711, %f2741, %f2681;
	fma.rn.f32 	%f2750, %f2711, %f2742, %f2682;
	fma.rn.f32 	%f2751, %f2715, %f2739, %f2683;
	fma.rn.f32 	%f2752, %f2715, %f2740, %f2684;
	fma.rn.f32 	%f2753, %f2715, %f2741, %f2685;
	fma.rn.f32 	%f2754, %f2715, %f2742, %f2686;
	fma.rn.f32 	%f2755, %f2719, %f2739, %f2687;
	fma.rn.f32 	%f2756, %f2719, %f2740, %f2688;
	fma.rn.f32 	%f2757, %f2719, %f2741, %f2689;
	fma.rn.f32 	%f2758, %f2719, %f2742, %f2690;
	fma.rn.f32 	%f2759, %f2723, %f2739, %f2691;
	fma.rn.f32 	%f2760, %f2723, %f2740, %f2692;
	fma.rn.f32 	%f2761, %f2723, %f2741, %f2693;
	fma.rn.f32 	%f2762, %f2723, %f2742, %f2694;
	fma.rn.f32 	%f2763, %f2727, %f2739, %f2695;
	fma.rn.f32 	%f2764, %f2727, %f2740, %f2696;
	fma.rn.f32 	%f2765, %f2727, %f2741, %f2697;
	fma.rn.f32 	%f2766, %f2727, %f2742, %f2698;
	fma.rn.f32 	%f2767, %f2731, %f2739, %f2699;
	fma.rn.f32 	%f2768, %f2731, %f2740, %f2700;
	fma.rn.f32 	%f2769, %f2731, %f2741, %f2701;
	fma.rn.f32 	%f2770, %f2731, %f2742, %f2702;
	fma.rn.f32 	%f2771, %f2735, %f2739, %f2703;
	fma.rn.f32 	%f2772, %f2735, %f2740, %f2704;
	fma.rn.f32 	%f2773, %f2735, %f2741, %f2705;
	fma.rn.f32 	%f2774, %f2735, %f2742, %f2706;
	ld.shared.v4.f32 	{%f2775, %f2776, %f2777, %f2778}, [%r534+32000];
	fma.rn.f32 	%f2779, %f2708, %f2775, %f2743;
	fma.rn.f32 	%f2780, %f2708, %f2776, %f2744;
	fma.rn.f32 	%f2781, %f2708, %f2777, %f2745;
	fma.rn.f32 	%f2782, %f2708, %f2778, %f2746;
	fma.rn.f32 	%f2783, %f2712, %f2775, %f2747;
	fma.rn.f32 	%f2784, %f2712, %f2776, %f2748;
	fma.rn.f32 	%f2785, %f2712, %f2777, %f2749;
	fma.rn.f32 	%f2786, %f2712, %f2778, %f2750;
	fma.rn.f32 	%f2787, %f2716, %f2775, %f2751;
	fma.rn.f32 	%f2788, %f2716, %f2776, %f2752;
	fma.rn.f32 	%f2789, %f2716, %f2777, %f2753;
	fma.rn.f32 	%f2790, %f2716, %f2778, %f2754;
	fma.rn.f32 	%f2791, %f2720, %f2775, %f2755;
	fma.rn.f32 	%f2792, %f2720, %f2776, %f2756;
	fma.rn.f32 	%f2793, %f2720, %f2777, %f2757;
	fma.rn.f32 	%f2794, %f2720, %f2778, %f2758;
	fma.rn.f32 	%f2795, %f2724, %f2775, %f2759;
	fma.rn.f32 	%f2796, %f2724, %f2776, %f2760;
	fma.rn.f32 	%f2797, %f2724, %f2777, %f2761;
	fma.rn.f32 	%f2798, %f2724, %f2778, %f2762;
	fma.rn.f32 	%f2799, %f2728, %f2775, %f2763;
	fma.rn.f32 	%f2800, %f2728, %f2776, %f2764;
	fma.rn.f32 	%f2801, %f2728, %f2777, %f2765;
	fma.rn.f32 	%f2802, %f2728, %f2778, %f2766;
	fma.rn.f32 	%f2803, %f2732, %f2775, %f2767;
	fma.rn.f32 	%f2804, %f2732, %f2776, %f2768;
	fma.rn.f32 	%f2805, %f2732, %f2777, %f2769;
	fma.rn.f32 	%f2806, %f2732, %f2778, %f2770;
	fma.rn.f32 	%f2807, %f2736, %f2775, %f2771;
	fma.rn.f32 	%f2808, %f2736, %f2776, %f2772;
	fma.rn.f32 	%f2809, %f2736, %f2777, %f2773;
	fma.rn.f32 	%f2810, %f2736, %f2778, %f2774;
	ld.shared.v4.f32 	{%f2811, %f2812, %f2813, %f2814}, [%r534+32256];
	fma.rn.f32 	%f2815, %f2709, %f2811, %f2779;
	fma.rn.f32 	%f2816, %f2709, %f2812, %f2780;
	fma.rn.f32 	%f2817, %f2709, %f2813, %f2781;
	fma.rn.f32 	%f2818, %f2709, %f2814, %f2782;
	fma.rn.f32 	%f2819, %f2713, %f2811, %f2783;
	fma.rn.f32 	%f2820, %f2713, %f2812, %f2784;
	fma.rn.f32 	%f2821, %f2713, %f2813, %f2785;
	fma.rn.f32 	%f2822, %f2713, %f2814, %f2786;
	fma.rn.f32 	%f2823, %f2717, %f2811, %f2787;
	fma.rn.f32 	%f2824, %f2717, %f2812, %f2788;
	fma.rn.f32 	%f2825, %f2717, %f2813, %f2789;
	fma.rn.f32 	%f2826, %f2717, %f2814, %f2790;
	fma.rn.f32 	%f2827, %f2721, %f2811, %f2791;
	fma.rn.f32 	%f2828, %f2721, %f2812, %f2792;
	fma.rn.f32 	%f2829, %f2721, %f2813, %f2793;
	fma.rn.f32 	%f2830, %f2721, %f2814, %f2794;
	fma.rn.f32 	%f2831, %f2725, %f2811, %f2795;
	fma.rn.f32 	%f2832, %f2725, %f2812, %f2796;
	fma.rn.f32 	%f2833, %f2725, %f2813, %f2797;
	fma.rn.f32 	%f2834, %f2725, %f2814, %f2798;
	fma.rn.f32 	%f2835, %f2729, %f2811, %f2799;
	fma.rn.f32 	%f2836, %f2729, %f2812, %f2800;
	fma.rn.f32 	%f2837, %f2729, %f2813, %f2801;
	fma.rn.f32 	%f2838, %f2729, %f2814, %f2802;
	fma.rn.f32 	%f2839, %f2733, %f2811, %f2803;
	fma.rn.f32 	%f2840, %f2733, %f2812, %f2804;
	fma.rn.f32 	%f2841, %f2733, %f2813, %f2805;
	fma.rn.f32 	%f2842, %f2733, %f2814, %f2806;
	fma.rn.f32 	%f2843, %f2737, %f2811, %f2807;
	fma.rn.f32 	%f2844, %f2737, %f2812, %f2808;
	fma.rn.f32 	%f2845, %f2737, %f2813, %f2809;
	fma.rn.f32 	%f2846, %f2737, %f2814, %f2810;
	ld.shared.v4.f32 	{%f2847, %f2848, %f2849, %f2850}, [%r534+32512];
	fma.rn.f32 	%f2851, %f2710, %f2847, %f2815;
	fma.rn.f32 	%f2852, %f2710, %f2848, %f2816;
	fma.rn.f32 	%f2853, %f2710, %f2849, %f2817;
	fma.rn.f32 	%f2854, %f2710, %f2850, %f2818;
	fma.rn.f32 	%f2855, %f2714, %f2847, %f2819;
	fma.rn.f32 	%f2856, %f2714, %f2848, %f2820;
	fma.rn.f32 	%f2857, %f2714, %f2849, %f2821;
	fma.rn.f32 	%f2858, %f2714, %f2850, %f2822;
	fma.rn.f32 	%f2859, %f2718, %f2847, %f2823;
	fma.rn.f32 	%f2860, %f2718, %f2848, %f2824;
	fma.rn.f32 	%f2861, %f2718, %f2849, %f2825;
	fma.rn.f32 	%f2862, %f2718, %f2850, %f2826;
	fma.rn.f32 	%f2863, %f2722, %f2847, %f2827;
	fma.rn.f32 	%f2864, %f2722, %f2848, %f2828;
	fma.rn.f32 	%f2865, %f2722, %f2849, %f2829;
	fma.rn.f32 	%f2866, %f2722, %f2850, %f2830;
	fma.rn.f32 	%f2867, %f2726, %f2847, %f2831;
	fma.rn.f32 	%f2868, %f2726, %f2848, %f2832;
	fma.rn.f32 	%f2869, %f2726, %f2849, %f2833;
	fma.rn.f32 	%f2870, %f2726, %f2850, %f2834;
	fma.rn.f32 	%f2871, %f2730, %f2847, %f2835;
	fma.rn.f32 	%f2872, %f2730, %f2848, %f2836;
	fma.rn.f32 	%f2873, %f2730, %f2849, %f2837;
	fma.rn.f32 	%f2874, %f2730, %f2850, %f2838;
	fma.rn.f32 	%f2875, %f2734, %f2847, %f2839;
	fma.rn.f32 	%f2876, %f2734, %f2848, %f2840;
	fma.rn.f32 	%f2877, %f2734, %f2849, %f2841;
	fma.rn.f32 	%f2878, %f2734, %f2850, %f2842;
	fma.rn.f32 	%f2879, %f2738, %f2847, %f2843;
	fma.rn.f32 	%f2880, %f2738, %f2848, %f2844;
	fma.rn.f32 	%f2881, %f2738, %f2849, %f2845;
	fma.rn.f32 	%f2882, %f2738, %f2850, %f2846;
	bar.sync 	0;
	add.s32 	%r539, %r605, 1;
	setp.eq.s32 	%p45, %r539, 3;
	shl.b32 	%r540, %r539, 13;
	selp.b32 	%r541, 0, %r540, %p45;
	add.s32 	%r542, %r530, %r541;
	add.s32 	%r543, %r542, %r533;
	add.s32 	%r544, %r542, %r536;
	ld.shared.v4.f32 	{%f2883, %f2884, %f2885, %f2886}, [%r544];
	ld.shared.v4.f32 	{%f2887, %f2888, %f2889, %f2890}, [%r544+128];
	ld.shared.v4.f32 	{%f2891, %f2892, %f2893, %f2894}, [%r544+256];
	ld.shared.v4.f32 	{%f2895, %f2896, %f2897, %f2898}, [%r544+384];
	ld.shared.v4.f32 	{%f2899, %f2900, %f2901, %f2902}, [%r544+512];
	ld.shared.v4.f32 	{%f2903, %f2904, %f2905, %f2906}, [%r544+640];
	ld.shared.v4.f32 	{%f2907, %f2908, %f2909, %f2910}, [%r544+768];
	ld.shared.v4.f32 	{%f2911, %f2912, %f2913, %f2914}, [%r544+896];
	ld.shared.v4.f32 	{%f2915, %f2916, %f2917, %f2918}, [%r543+24576];
	fma.rn.f32 	%f2919, %f2883, %f2915, %f2851;
	fma.rn.f32 	%f2920, %f2883, %f2916, %f2852;
	fma.rn.f32 	%f2921, %f2883, %f2917, %f2853;
	fma.rn.f32 	%f2922, %f2883, %f2918, %f2854;
	fma.rn.f32 	%f2923, %f2887, %f2915, %f2855;
	fma.rn.f32 	%f2924, %f2887, %f2916, %f2856;
	fma.rn.f32 	%f2925, %f2887, %f2917, %f2857;
	fma.rn.f32 	%f2926, %f2887, %f2918, %f2858;
	fma.rn.f32 	%f2927, %f2891, %f2915, %f2859;
	fma.rn.f32 	%f2928, %f2891, %f2916, %f2860;
	fma.rn.f32 	%f2929, %f2891, %f2917, %f2861;
	fma.rn.f32 	%f2930, %f2891, %f2918, %f2862;
	fma.rn.f32 	%f2931, %f2895, %f2915, %f2863;
	fma.rn.f32 	%f2932, %f2895, %f2916, %f2864;
	fma.rn.f32 	%f2933, %f2895, %f2917, %f2865;
	fma.rn.f32 	%f2934, %f2895, %f2918, %f2866;
	fma.rn.f32 	%f2935, %f2899, %f2915, %f2867;
	fma.rn.f32 	%f2936, %f2899, %f2916, %f2868;
	fma.rn.f32 	%f2937, %f2899, %f2917, %f2869;
	fma.rn.f32 	%f2938, %f2899, %f2918, %f2870;
	fma.rn.f32 	%f2939, %f2903, %f2915, %f2871;
	fma.rn.f32 	%f2940, %f2903, %f2916, %f2872;
	fma.rn.f32 	%f2941, %f2903, %f2917, %f2873;
	fma.rn.f32 	%f2942, %f2903, %f2918, %f2874;
	fma.rn.f32 	%f2943, %f2907, %f2915, %f2875;
	fma.rn.f32 	%f2944, %f2907, %f2916, %f2876;
	fma.rn.f32 	%f2945, %f2907, %f2917, %f2877;
	fma.rn.f32 	%f2946, %f2907, %f2918, %f2878;
	fma.rn.f32 	%f2947, %f2911, %f2915, %f2879;
	fma.rn.f32 	%f2948, %f2911, %f2916, %f2880;
	fma.rn.f32 	%f2949, %f2911, %f2917, %f2881;
	fma.rn.f32 	%f2950, %f2911, %f2918, %f2882;
	ld.shared.v4.f32 	{%f2951, %f2952, %f2953, %f2954}, [%r543+24832];
	fma.rn.f32 	%f2955, %f2884, %f2951, %f2919;
	fma.rn.f32 	%f2956, %f2884, %f2952, %f2920;
	fma.rn.f32 	%f2957, %f2884, %f2953, %f2921;
	fma.rn.f32 	%f2958, %f2884, %f2954, %f2922;
	fma.rn.f32 	%f2959, %f2888, %f2951, %f2923;
	fma.rn.f32 	%f2960, %f2888, %f2952, %f2924;
	fma.rn.f32 	%f2961, %f2888, %f2953, %f2925;
	fma.rn.f32 	%f2962, %f2888, %f2954, %f2926;
	fma.rn.f32 	%f2963, %f2892, %f2951, %f2927;
	fma.rn.f32 	%f2964, %f2892, %f2952, %f2928;
	fma.rn.f32 	%f2965, %f2892, %f2953, %f2929;
	fma.rn.f32 	%f2966, %f2892, %f2954, %f2930;
	fma.rn.f32 	%f2967, %f2896, %f2951, %f2931;
	fma.rn.f32 	%f2968, %f2896, %f2952, %f2932;
	fma.rn.f32 	%f2969, %f2896, %f2953, %f2933;
	fma.rn.f32 	%f2970, %f2896, %f2954, %f2934;
	fma.rn.f32 	%f2971, %f2900, %f2951, %f2935;
	fma.rn.f32 	%f2972, %f2900, %f2952, %f2936;
	fma.rn.f32 	%f2973, %f2900, %f2953, %f2937;
	fma.rn.f32 	%f2974, %f2900, %f2954, %f2938;
	fma.rn.f32 	%f2975, %f2904, %f2951, %f2939;
	fma.rn.f32 	%f2976, %f2904, %f2952, %f2940;
	fma.rn.f32 	%f2977, %f2904, %f2953, %f2941;
	fma.rn.f32 	%f2978, %f2904, %f2954, %f2942;
	fma.rn.f32 	%f2979, %f2908, %f2951, %f2943;
	fma.rn.f32 	%f2980, %f2908, %f2952, %f2944;
	fma.rn.f32 	%f2981, %f2908, %f2953, %f2945;
	fma.rn.f32 	%f2982, %f2908, %f2954, %f2946;
	fma.rn.f32 	%f2983, %f2912, %f2951, %f2947;
	fma.rn.f32 	%f2984, %f2912, %f2952, %f2948;
	fma.rn.f32 	%f2985, %f2912, %f2953, %f2949;
	fma.rn.f32 	%f2986, %f2912, %f2954, %f2950;
	ld.shared.v4.f32 	{%f2987, %f2988, %f2989, %f2990}, [%r543+25088];
	fma.rn.f32 	%f2991, %f2885, %f2987, %f2955;
	fma.rn.f32 	%f2992, %f2885, %f2988, %f2956;
	fma.rn.f32 	%f2993, %f2885, %f2989, %f2957;
	fma.rn.f32 	%f2994, %f2885, %f2990, %f2958;
	fma.rn.f32 	%f2995, %f2889, %f2987, %f2959;
	fma.rn.f32 	%f2996, %f2889, %f2988, %f2960;
	fma.rn.f32 	%f2997, %f2889, %f2989, %f2961;
	fma.rn.f32 	%f2998, %f2889, %f2990, %f2962;
	fma.rn.f32 	%f2999, %f2893, %f2987, %f2963;
	fma.rn.f32 	%f3000, %f2893, %f2988, %f2964;
	fma.rn.f32 	%f3001, %f2893, %f2989, %f2965;
	fma.rn.f32 	%f3002, %f2893, %f2990, %f2966;
	fma.rn.f32 	%f3003, %f2897, %f2987, %f2967;
	fma.rn.f32 	%f3004, %f2897, %f2988, %f2968;
	fma.rn.f32 	%f3005, %f2897, %f2989, %f2969;
	fma.rn.f32 	%f3006, %f2897, %f2990, %f2970;
	fma.rn.f32 	%f3007, %f2901, %f2987, %f2971;
	fma.rn.f32 	%f3008, %f2901, %f2988, %f2972;
	fma.rn.f32 	%f3009, %f2901, %f2989, %f2973;
	fma.rn.f32 	%f3010, %f2901, %f2990, %f2974;
	fma.rn.f32 	%f3011, %f2905, %f2987, %f2975;
	fma.rn.f32 	%f3012, %f2905, %f2988, %f2976;
	fma.rn.f32 	%f3013, %f2905, %f2989, %f2977;
	fma.rn.f32 	%f3014, %f2905, %f2990, %f2978;
	fma.rn.f32 	%f3015, %f2909, %f2987, %f2979;
	fma.rn.f32 	%f3016, %f2909, %f2988, %f2980;
	fma.rn.f32 	%f3017, %f2909, %f2989, %f2981;
	fma.rn.f32 	%f3018, %f2909, %f2990, %f2982;
	fma.rn.f32 	%f3019, %f2913, %f2987, %f2983;
	fma.rn.f32 	%f3020, %f2913, %f2988, %f2984;
	fma.rn.f32 	%f3021, %f2913, %f2989, %f2985;
	fma.rn.f32 	%f3022, %f2913, %f2990, %f2986;
	ld.shared.v4.f32 	{%f3023, %f3024, %f3025, %f3026}, [%r543+25344];
	fma.rn.f32 	%f3027, %f2886, %f3023, %f2991;
	fma.rn.f32 	%f3028, %f2886, %f3024, %f2992;
	fma.rn.f32 	%f3029, %f2886, %f3025, %f2993;
	fma.rn.f32 	%f3030, %f2886, %f3026, %f2994;
	fma.rn.f32 	%f3031, %f2890, %f3023, %f2995;
	fma.rn.f32 	%f3032, %f2890, %f3024, %f2996;
	fma.rn.f32 	%f3033, %f2890, %f3025, %f2997;
	fma.rn.f32 	%f3034, %f2890, %f3026, %f2998;
	fma.rn.f32 	%f3035, %f2894, %f3023, %f2999;
	fma.rn.f32 	%f3036, %f2894, %f3024, %f3000;
	fma.rn.f32 	%f3037, %f2894, %f3025, %f3001;
	fma.rn.f32 	%f3038, %f2894, %f3026, %f3002;
	fma.rn.f32 	%f3039, %f2898, %f3023, %f3003;
	fma.rn.f32 	%f3040, %f2898, %f3024, %f3004;
	fma.rn.f32 	%f3041, %f2898, %f3025, %f3005;
	fma.rn.f32 	%f3042, %f2898, %f3026, %f3006;
	fma.rn.f32 	%f3043, %f2902, %f3023, %f3007;
	fma.rn.f32 	%f3044, %f2902, %f3024, %f3008;
	fma.rn.f32 	%f3045, %f2902, %f3025, %f3009;
	fma.rn.f32 	%f3046, %f2902, %f3026, %f3010;
	fma.rn.f32 	%f3047, %f2906, %f3023, %f3011;
	fma.rn.f32 	%f3048, %f2906, %f3024, %f3012;
	fma.rn.f32 	%f3049, %f2906, %f3025, %f3013;
	fma.rn.f32 	%f3050, %f2906, %f3026, %f3014;
	fma.rn.f32 	%f3051, %f2910, %f3023, %f3015;
	fma.rn.f32 	%f3052, %f2910, %f3024, %f3016;
	fma.rn.f32 	%f3053, %f2910, %f3025, %f3017;
	fma.rn.f32 	%f3054, %f2910, %f3026, %f3018;
	fma.rn.f32 	%f3055, %f2914, %f3023, %f3019;
	fma.rn.f32 	%f3056, %f2914, %f3024, %f3020;
	fma.rn.f32 	%f3057, %f2914, %f3025, %f3021;
	fma.rn.f32 	%f3058, %f2914, %f3026, %f3022;
	ld.shared.v4.f32 	{%f3059, %f3060, %f3061, %f3062}, [%r544+16];
	ld.shared.v4.f32 	{%f3063, %f3064, %f3065, %f3066}, [%r544+144];
	ld.shared.v4.f32 	{%f3067, %f3068, %f3069, %f3070}, [%r544+272];
	ld.shared.v4.f32 	{%f3071, %f3072, %f3073, %f3074}, [%r544+400];
	ld.shared.v4.f32 	{%f3075, %f3076, %f3077, %f3078}, [%r544+528];
	ld.shared.v4.f32 	{%f3079, %f3080, %f3081, %f3082}, [%r544+656];
	ld.shared.v4.f32 	{%f3083, %f3084, %f3085, %f3086}, [%r544+784];
	ld.shared.v4.f32 	{%f3087, %f3088, %f3089, %f3090}, [%r544+912];
	ld.shared.v4.f32 	{%f3091, %f3092, %f3093, %f3094}, [%r543+25600];
	fma.rn.f32 	%f3095, %f3059, %f3091, %f3027;
	fma.rn.f32 	%f3096, %f3059, %f3092, %f3028;
	fma.rn.f32 	%f3097, %f3059, %f3093, %f3029;
	fma.rn.f32 	%f3098, %f3059, %f3094, %f3030;
	fma.rn.f32 	%f3099, %f3063, %f3091, %f3031;
	fma.rn.f32 	%f3100, %f3063, %f3092, %f3032;
	fma.rn.f32 	%f3101, %f3063, %f3093, %f3033;
	fma.rn.f32 	%f3102, %f3063, %f3094, %f3034;
	fma.rn.f32 	%f3103, %f3067, %f3091, %f3035;
	fma.rn.f32 	%f3104, %f3067, %f3092, %f3036;
	fma.rn.f32 	%f3105, %f3067, %f3093, %f3037;
	fma.rn.f32 	%f3106, %f3067, %f3094, %f3038;
	fma.rn.f32 	%f3107, %f3071, %f3091, %f3039;
	fma.rn.f32 	%f3108, %f3071, %f3092, %f3040;
	fma.rn.f32 	%f3109, %f3071, %f3093, %f3041;
	fma.rn.f32 	%f3110, %f3071, %f3094, %f3042;
	fma.rn.f32 	%f3111, %f3075, %f3091, %f3043;
	fma.rn.f32 	%f3112, %f3075, %f3092, %f3044;
	fma.rn.f32 	%f3113, %f3075, %f3093, %f3045;
	fma.rn.f32 	%f3114, %f3075, %f3094, %f3046;
	fma.rn.f32 	%f3115, %f3079, %f3091, %f3047;
	fma.rn.f32 	%f3116, %f3079, %f3092, %f3048;
	fma.rn.f32 	%f3117, %f3079, %f3093, %f3049;
	fma.rn.f32 	%f3118, %f3079, %f3094, %f3050;
	fma.rn.f32 	%f3119, %f3083, %f3091, %f3051;
	fma.rn.f32 	%f3120, %f3083, %f3092, %f3052;
	fma.rn.f32 	%f3121, %f3083, %f3093, %f3053;
	fma.rn.f32 	%f3122, %f3083, %f3094, %f3054;
	fma.rn.f32 	%f3123, %f3087, %f3091, %f3055;
	fma.rn.f32 	%f3124, %f3087, %f3092, %f3056;
	fma.rn.f32 	%f3125, %f3087, %f3093, %f3057;
	fma.rn.f32 	%f3126, %f3087, %f3094, %f3058;
	ld.shared.v4.f32 	{%f3127, %f3128, %f3129, %f3130}, [%r543+25856];
	fma.rn.f32 	%f3131, %f3060, %f3127, %f3095;
	fma.rn.f32 	%f3132, %f3060, %f3128, %f3096;
	fma.rn.f32 	%f3133, %f3060, %f3129, %f3097;
	fma.rn.f32 	%f3134, %f3060, %f3130, %f3098;
	fma.rn.f32 	%f3135, %f3064, %f3127, %f3099;
	fma.rn.f32 	%f3136, %f3064, %f3128, %f3100;
	fma.rn.f32 	%f3137, %f3064, %f3129, %f3101;
	fma.rn.f32 	%f3138, %f3064, %f3130, %f3102;
	fma.rn.f32 	%f3139, %f3068, %f3127, %f3103;
	fma.rn.f32 	%f3140, %f3068, %f3128, %f3104;
	fma.rn.f32 	%f3141, %f3068, %f3129, %f3105;
	fma.rn.f32 	%f3142, %f3068, %f3130, %f3106;
	fma.rn.f32 	%f3143, %f3072, %f3127, %f3107;
	fma.rn.f32 	%f3144, %f3072, %f3128, %f3108;
	fma.rn.f32 	%f3145, %f3072, %f3129, %f3109;
	fma.rn.f32 	%f3146, %f3072, %f3130, %f3110;
	fma.rn.f32 	%f3147, %f3076, %f3127, %f3111;
	fma.rn.f32 	%f3148, %f3076, %f3128, %f3112;
	fma.rn.f32 	%f3149, %f3076, %f3129, %f3113;
	fma.rn.f32 	%f3150, %f3076, %f3130, %f3114;
	fma.rn.f32 	%f3151, %f3080, %f3127, %f3115;
	fma.rn.f32 	%f3152, %f3080, %f3128, %f3116;
	fma.rn.f32 	%f3153, %f3080, %f3129, %f3117;
	fma.rn.f32 	%f3154, %f3080, %f3130, %f3118;
	fma.rn.f32 	%f3155, %f3084, %f3127, %f3119;
	fma.rn.f32 	%f3156, %f3084, %f3128, %f3120;
	fma.rn.f32 	%f3157, %f3084, %f3129, %f3121;
	fma.rn.f32 	%f3158, %f3084, %f3130, %f3122;
	fma.rn.f32 	%f3159, %f3088, %f3127, %f3123;
	fma.rn.f32 	%f3160, %f3088, %f3128, %f3124;
	fma.rn.f32 	%f3161, %f3088, %f3129, %f3125;
	fma.rn.f32 	%f3162, %f3088, %f3130, %f3126;
	ld.shared.v4.f32 	{%f3163, %f3164, %f3165, %f3166}, [%r543+26112];
	fma.rn.f32 	%f3167, %f3061, %f3163, %f3131;
	fma.rn.f32 	%f3168, %f3061, %f3164, %f3132;
	fma.rn.f32 	%f3169, %f3061, %f3165, %f3133;
	fma.rn.f32 	%f3170, %f3061, %f3166, %f3134;
	fma.rn.f32 	%f3171, %f3065, %f3163, %f3135;
	fma.rn.f32 	%f3172, %f3065, %f3164, %f3136;
	fma.rn.f32 	%f3173, %f3065, %f3165, %f3137;
	fma.rn.f32 	%f3174, %f3065, %f3166, %f3138;
	fma.rn.f32 	%f3175, %f3069, %f3163, %f3139;
	fma.rn.f32 	%f3176, %f3069, %f3164, %f3140;
	fma.rn.f32 	%f3177, %f3069, %f3165, %f3141;
	fma.rn.f32 	%f3178, %f3069, %f3166, %f3142;
	fma.rn.f32 	%f3179, %f3073, %f3163, %f3143;
	fma.rn.f32 	%f3180, %f3073, %f3164, %f3144;
	fma.rn.f32 	%f3181, %f3073, %f3165, %f3145;
	fma.rn.f32 	%f3182, %f3073, %f3166, %f3146;
	fma.rn.f32 	%f3183, %f3077, %f3163, %f3147;
	fma.rn.f32 	%f3184, %f3077, %f3164, %f3148;
	fma.rn.f32 	%f3185, %f3077, %f3165, %f3149;
	fma.rn.f32 	%f3186, %f3077, %f3166, %f3150;
	fma.rn.f32 	%f3187, %f3081, %f3163, %f3151;
	fma.rn.f32 	%f3188, %f3081, %f3164, %f3152;
	fma.rn.f32 	%f3189, %f3081, %f3165, %f3153;
	fma.rn.f32 	%f3190, %f3081, %f3166, %f3154;
	fma.rn.f32 	%f3191, %f3085, %f3163, %f3155;
	fma.rn.f32 	%f3192, %f3085, %f3164, %f3156;
	fma.rn.f32 	%f3193, %f3085, %f3165, %f3157;
	fma.rn.f32 	%f3194, %f3085, %f3166, %f3158;
	fma.rn.f32 	%f3195, %f3089, %f3163, %f3159;
	fma.rn.f32 	%f3196, %f3089, %f3164, %f3160;
	fma.rn.f32 	%f3197, %f3089, %f3165, %f3161;
	fma.rn.f32 	%f3198, %f3089, %f3166, %f3162;
	ld.shared.v4.f32 	{%f3199, %f3200, %f3201, %f3202}, [%r543+26368];
	fma.rn.f32 	%f3203, %f3062, %f3199, %f3167;
	fma.rn.f32 	%f3204, %f3062, %f3200, %f3168;
	fma.rn.f32 	%f3205, %f3062, %f3201, %f3169;
	fma.rn.f32 	%f3206, %f3062, %f3202, %f3170;
	fma.rn.f32 	%f3207, %f3066, %f3199, %f3171;
	fma.rn.f32 	%f3208, %f3066, %f3200, %f3172;
	fma.rn.f32 	%f3209, %f3066, %f3201, %f3173;
	fma.rn.f32 	%f3210, %f3066, %f3202, %f3174;
	fma.rn.f32 	%f3211, %f3070, %f3199, %f3175;
	fma.rn.f32 	%f3212, %f3070, %f3200, %f3176;
	fma.rn.f32 	%f3213, %f3070, %f3201, %f3177;
	fma.rn.f32 	%f3214, %f3070, %f3202, %f3178;
	fma.rn.f32 	%f3215, %f3074, %f3199, %f3179;
	fma.rn.f32 	%f3216, %f3074, %f3200, %f3180;
	fma.rn.f32 	%f3217, %f3074, %f3201, %f3181;
	fma.rn.f32 	%f3218, %f3074, %f3202, %f3182;
	fma.rn.f32 	%f3219, %f3078, %f3199, %f3183;
	fma.rn.f32 	%f3220, %f3078, %f3200, %f3184;
	fma.rn.f32 	%f3221, %f3078, %f3201, %f3185;
	fma.rn.f32 	%f3222, %f3078, %f3202, %f3186;
	fma.rn.f32 	%f3223, %f3082, %f3199, %f3187;
	fma.rn.f32 	%f3224, %f3082, %f3200, %f3188;
	fma.rn.f32 	%f3225, %f3082, %f3201, %f3189;
	fma.rn.f32 	%f3226, %f3082, %f3202, %f3190;
	fma.rn.f32 	%f3227, %f3086, %f3199, %f3191;
	fma.rn.f32 	%f3228, %f3086, %f3200, %f3192;
	fma.rn.f32 	%f3229, %f3086, %f3201, %f3193;
	fma.rn.f32 	%f3230, %f3086, %f3202, %f3194;
	fma.rn.f32 	%f3231, %f3090, %f3199, %f3195;
	fma.rn.f32 	%f3232, %f3090, %f3200, %f3196;
	fma.rn.f32 	%f3233, %f3090, %f3201, %f3197;
	fma.rn.f32 	%f3234, %f3090, %f3202, %f3198;
	ld.shared.v4.f32 	{%f3235, %f3236, %f3237, %f3238}, [%r544+32];
	ld.shared.v4.f32 	{%f3239, %f3240, %f3241, %f3242}, [%r544+160];
	ld.shared.v4.f32 	{%f3243, %f3244, %f3245, %f3246}, [%r544+288];
	ld.shared.v4.f32 	{%f3247, %f3248, %f3249, %f3250}, [%r544+416];
	ld.shared.v4.f32 	{%f3251, %f3252, %f3253, %f3254}, [%r544+544];
	ld.shared.v4.f32 	{%f3255, %f3256, %f3257, %f3258}, [%r544+672];
	ld.shared.v4.f32 	{%f3259, %f3260, %f3261, %f3262}, [%r544+800];
	ld.shared.v4.f32 	{%f3263, %f3264, %f3265, %f3266}, [%r544+928];
	ld.shared.v4.f32 	{%f3267, %f3268, %f3269, %f3270}, [%r543+26624];
	fma.rn.f32 	%f3271, %f3235, %f3267, %f3203;
	fma.rn.f32 	%f3272, %f3235, %f3268, %f3204;
	fma.rn.f32 	%f3273, %f3235, %f3269, %f3205;
	fma.rn.f32 	%f3274, %f3235, %f3270, %f3206;
	fma.rn.f32 	%f3275, %f3239, %f3267, %f3207;
	fma.rn.f32 	%f3276, %f3239, %f3268, %f3208;
	fma.rn.f32 	%f3277, %f3239, %f3269, %f3209;
	fma.rn.f32 	%f3278, %f3239, %f3270, %f3210;
	fma.rn.f32 	%f3279, %f3243, %f3267, %f3211;
	fma.rn.f32 	%f3280, %f3243, %f3268, %f3212;
	fma.rn.f32 	%f3281, %f3243, %f3269, %f3213;
	fma.rn.f32 	%f3282, %f3243, %f3270, %f3214;
	fma.rn.f32 	%f3283, %f3247, %f3267, %f3215;
	fma.rn.f32 	%f3284, %f3247, %f3268, %f3216;
	fma.rn.f32 	%f3285, %f3247, %f3269, %f3217;
	fma.rn.f32 	%f3286, %f3247, %f3270, %f3218;
	fma.rn.f32 	%f3287, %f3251, %f3267, %f3219;
	fma.rn.f32 	%f3288, %f3251, %f3268, %f3220;
	fma.rn.f32 	%f3289, %f3251, %f3269, %f3221;
	fma.rn.f32 	%f3290, %f3251, %f3270, %f3222;
	fma.rn.f32 	%f3291, %f3255, %f3267, %f3223;
	fma.rn.f32 	%f3292, %f3255, %f3268, %f3224;
	fma.rn.f32 	%f3293, %f3255, %f3269, %f3225;
	fma.rn.f32 	%f3294, %f3255, %f3270, %f3226;
	fma.rn.f32 	%f3295, %f3259, %f3267, %f3227;
	fma.rn.f32 	%f3296, %f3259, %f3268, %f3228;
	fma.rn.f32 	%f3297, %f3259, %f3269, %f3229;
	fma.rn.f32 	%f3298, %f3259, %f3270, %f3230;
	fma.rn.f32 	%f3299, %f3263, %f3267, %f3231;
	fma.rn.f32 	%f3300, %f3263, %f3268, %f3232;
	fma.rn.f32 	%f3301, %f3263, %f3269, %f3233;
	fma.rn.f32 	%f3302, %f3263, %f3270, %f3234;
	ld.shared.v4.f32 	{%f3303, %f3304, %f3305, %f3306}, [%r543+26880];
	fma.rn.f32 	%f3307, %f3236, %f3303, %f3271;
	fma.rn.f32 	%f3308, %f3236, %f3304, %f3272;
	fma.rn.f32 	%f3309, %f3236, %f3305, %f3273;
	fma.rn.f32 	%f3310, %f3236, %f3306, %f3274;
	fma.rn.f32 	%f3311, %f3240, %f3303, %f3275;
	fma.rn.f32 	%f3312, %f3240, %f3304, %f3276;
	fma.rn.f32 	%f3313, %f3240, %f3305, %f3277;
	fma.rn.f32 	%f3314, %f3240, %f3306, %f3278;
	fma.rn.f32 	%f3315, %f3244, %f3303, %f3279;
	fma.rn.f32 	%f3316, %f3244, %f3304, %f3280;
	fma.rn.f32 	%f3317, %f3244, %f3305, %f3281;
	fma.rn.f32 	%f3318, %f3244, %f3306, %f3282;
	fma.rn.f32 	%f3319, %f3248, %f3303, %f3283;
	fma.rn.f32 	%f3320, %f3248, %f3304, %f3284;
	fma.rn.f32 	%f3321, %f3248, %f3305, %f3285;
	fma.rn.f32 	%f3322, %f3248, %f3306, %f3286;
	fma.rn.f32 	%f3323, %f3252, %f3303, %f3287;
	fma.rn.f32 	%f3324, %f3252, %f3304, %f3288;
	fma.rn.f32 	%f3325, %f3252, %f3305, %f3289;
	fma.rn.f32 	%f3326, %f3252, %f3306, %f3290;
	fma.rn.f32 	%f3327, %f3256, %f3303, %f3291;
	fma.rn.f32 	%f3328, %f3256, %f3304, %f3292;
	fma.rn.f32 	%f3329, %f3256, %f3305, %f3293;
	fma.rn.f32 	%f3330, %f3256, %f3306, %f3294;
	fma.rn.f32 	%f3331, %f3260, %f3303, %f3295;
	fma.rn.f32 	%f3332, %f3260, %f3304, %f3296;
	fma.rn.f32 	%f3333, %f3260, %f3305, %f3297;
	fma.rn.f32 	%f3334, %f3260, %f3306, %f3298;
	fma.rn.f32 	%f3335, %f3264, %f3303, %f3299;
	fma.rn.f32 	%f3336, %f3264, %f3304, %f3300;
	fma.rn.f32 	%f3337, %f3264, %f3305, %f3301;
	fma.rn.f32 	%f3338, %f3264, %f3306, %f3302;
	ld.shared.v4.f32 	{%f3339, %f3340, %f3341, %f3342}, [%r543+27136];
	fma.rn.f32 	%f3343, %f3237, %f3339, %f3307;
	fma.rn.f32 	%f3344, %f3237, %f3340, %f3308;
	fma.rn.f32 	%f3345, %f3237, %f3341, %f3309;
	fma.rn.f32 	%f3346, %f3237, %f3342, %f3310;
	fma.rn.f32 	%f3347, %f3241, %f3339, %f3311;
	fma.rn.f32 	%f3348, %f3241, %f3340, %f3312;
	fma.rn.f32 	%f3349, %f3241, %f3341, %f3313;
	fma.rn.f32 	%f3350, %f3241, %f3342, %f3314;
	fma.rn.f32 	%f3351, %f3245, %f3339, %f3315;
	fma.rn.f32 	%f3352, %f3245, %f3340, %f3316;
	fma.rn.f32 	%f3353, %f3245, %f3341, %f3317;
	fma.rn.f32 	%f3354, %f3245, %f3342, %f3318;
	fma.rn.f32 	%f3355, %f3249, %f3339, %f3319;
	fma.rn.f32 	%f3356, %f3249, %f3340, %f3320;
	fma.rn.f32 	%f3357, %f3249, %f3341, %f3321;
	fma.rn.f32 	%f3358, %f3249, %f3342, %f3322;
	fma.rn.f32 	%f3359, %f3253, %f3339, %f3323;
	fma.rn.f32 	%f3360, %f3253, %f3340, %f3324;
	fma.rn.f32 	%f3361, %f3253, %f3341, %f3325;
	fma.rn.f32 	%f3362, %f3253, %f3342, %f3326;
	fma.rn.f32 	%f3363, %f3257, %f3339, %f3327;
	fma.rn.f32 	%f3364, %f3257, %f3340, %f3328;
	fma.rn.f32 	%f3365, %f3257, %f3341, %f3329;
	fma.rn.f32 	%f3366, %f3257, %f3342, %f3330;
	fma.rn.f32 	%f3367, %f3261, %f3339, %f3331;
	fma.rn.f32 	%f3368, %f3261, %f3340, %f3332;
	fma.rn.f32 	%f3369, %f3261, %f3341, %f3333;
	fma.rn.f32 	%f3370, %f3261, %f3342, %f3334;
	fma.rn.f32 	%f3371, %f3265, %f3339, %f3335;
	fma.rn.f32 	%f3372, %f3265, %f3340, %f3336;
	fma.rn.f32 	%f3373, %f3265, %f3341, %f3337;
	fma.rn.f32 	%f3374, %f3265, %f3342, %f3338;
	ld.shared.v4.f32 	{%f3375, %f3376, %f3377, %f3378}, [%r543+27392];
	fma.rn.f32 	%f3379, %f3238, %f3375, %f3343;
	fma.rn.f32 	%f3380, %f3238, %f3376, %f3344;
	fma.rn.f32 	%f3381, %f3238, %f3377, %f3345;
	fma.rn.f32 	%f3382, %f3238, %f3378, %f3346;
	fma.rn.f32 	%f3383, %f3242, %f3375, %f3347;
	fma.rn.f32 	%f3384, %f3242, %f3376, %f3348;
	fma.rn.f32 	%f3385, %f3242, %f3377, %f3349;
	fma.rn.f32 	%f3386, %f3242, %f3378, %f3350;
	fma.rn.f32 	%f3387, %f3246, %f3375, %f3351;
	fma.rn.f32 	%f3388, %f3246, %f3376, %f3352;
	fma.rn.f32 	%f3389, %f3246, %f3377, %f3353;
	fma.rn.f32 	%f3390, %f3246, %f3378, %f3354;
	fma.rn.f32 	%f3391, %f3250, %f3375, %f3355;
	fma.rn.f32 	%f3392, %f3250, %f3376, %f3356;
	fma.rn.f32 	%f3393, %f3250, %f3377, %f3357;
	fma.rn.f32 	%f3394, %f3250, %f3378, %f3358;
	fma.rn.f32 	%f3395, %f3254, %f3375, %f3359;
	fma.rn.f32 	%f3396, %f3254, %f3376, %f3360;
	fma.rn.f32 	%f3397, %f3254, %f3377, %f3361;
	fma.rn.f32 	%f3398, %f3254, %f3378, %f3362;
	fma.rn.f32 	%f3399, %f3258, %f3375, %f3363;
	fma.rn.f32 	%f3400, %f3258, %f3376, %f3364;
	fma.rn.f32 	%f3401, %f3258, %f3377, %f3365;
	fma.rn.f32 	%f3402, %f3258, %f3378, %f3366;
	fma.rn.f32 	%f3403, %f3262, %f3375, %f3367;
	fma.rn.f32 	%f3404, %f3262, %f3376, %f3368;
	fma.rn.f32 	%f3405, %f3262, %f3377, %f3369;
	fma.rn.f32 	%f3406, %f3262, %f3378, %f3370;
	fma.rn.f32 	%f3407, %f3266, %f3375, %f3371;
	fma.rn.f32 	%f3408, %f3266, %f3376, %f3372;
	fma.rn.f32 	%f3409, %f3266, %f3377, %f3373;
	fma.rn.f32 	%f3410, %f3266, %f3378, %f3374;
	ld.shared.v4.f32 	{%f3411, %f3412, %f3413, %f3414}, [%r544+48];
	ld.shared.v4.f32 	{%f3415, %f3416, %f3417, %f3418}, [%r544+176];
	ld.shared.v4.f32 	{%f3419, %f3420, %f3421, %f3422}, [%r544+304];
	ld.shared.v4.f32 	{%f3423, %f3424, %f3425, %f3426}, [%r544+432];
	ld.shared.v4.f32 	{%f3427, %f3428, %f3429, %f3430}, [%r544+560];
	ld.shared.v4.f32 	{%f3431, %f3432, %f3433, %f3434}, [%r544+688];
	ld.shared.v4.f32 	{%f3435, %f3436, %f3437, %f3438}, [%r544+816];
	ld.shared.v4.f32 	{%f3439, %f3440, %f3441, %f3442}, [%r544+944];
	ld.shared.v4.f32 	{%f3443, %f3444, %f3445, %f3446}, [%r543+27648];
	fma.rn.f32 	%f3447, %f3411, %f3443, %f3379;
	fma.rn.f32 	%f3448, %f3411, %f3444, %f3380;
	fma.rn.f32 	%f3449, %f3411, %f3445, %f3381;
	fma.rn.f32 	%f3450, %f3411, %f3446, %f3382;
	fma.rn.f32 	%f3451, %f3415, %f3443, %f3383;
	fma.rn.f32 	%f3452, %f3415, %f3444, %f3384;
	fma.rn.f32 	%f3453, %f3415, %f3445, %f3385;
	fma.rn.f32 	%f3454, %f3415, %f3446, %f3386;
	fma.rn.f32 	%f3455, %f3419, %f3443, %f3387;
	fma.rn.f32 	%f3456, %f3419, %f3444, %f3388;
	fma.rn.f32 	%f3457, %f3419, %f3445, %f3389;
	fma.rn.f32 	%f3458, %f3419, %f3446, %f3390;
	fma.rn.f32 	%f3459, %f3423, %f3443, %f3391;
	fma.rn.f32 	%f3460, %f3423, %f3444, %f3392;
	fma.rn.f32 	%f3461, %f3423, %f3445, %f3393;
	fma.rn.f32 	%f3462, %f3423, %f3446, %f3394;
	fma.rn.f32 	%f3463, %f3427, %f3443, %f3395;
	fma.rn.f32 	%f3464, %f3427, %f3444, %f3396;
	fma.rn.f32 	%f3465, %f3427, %f3445, %f3397;
	fma.rn.f32 	%f3466, %f3427, %f3446, %f3398;
	fma.rn.f32 	%f3467, %f3431, %f3443, %f3399;
	fma.rn.f32 	%f3468, %f3431, %f3444, %f3400;
	fma.rn.f32 	%f3469, %f3431, %f3445, %f3401;
	fma.rn.f32 	%f3470, %f3431, %f3446, %f3402;
	fma.rn.f32 	%f3471, %f3435, %f3443, %f3403;
	fma.rn.f32 	%f3472, %f3435, %f3444, %f3404;
	fma.rn.f32 	%f3473, %f3435, %f3445, %f3405;
	fma.rn.f32 	%f3474, %f3435, %f3446, %f3406;
	fma.rn.f32 	%f3475, %f3439, %f3443, %f3407;
	fma.rn.f32 	%f3476, %f3439, %f3444, %f3408;
	fma.rn.f32 	%f3477, %f3439, %f3445, %f3409;
	fma.rn.f32 	%f3478, %f3439, %f3446, %f3410;
	ld.shared.v4.f32 	{%f3479, %f3480, %f3481, %f3482}, [%r543+27904];
	fma.rn.f32 	%f3483, %f3412, %f3479, %f3447;
	fma.rn.f32 	%f3484, %f3412, %f3480, %f3448;
	fma.rn.f32 	%f3485, %f3412, %f3481, %f3449;
	fma.rn.f32 	%f3486, %f3412, %f3482, %f3450;
	fma.rn.f32 	%f3487, %f3416, %f3479, %f3451;
	fma.rn.f32 	%f3488, %f3416, %f3480, %f3452;
	fma.rn.f32 	%f3489, %f3416, %f3481, %f3453;
	fma.rn.f32 	%f3490, %f3416, %f3482, %f3454;
	fma.rn.f32 	%f3491, %f3420, %f3479, %f3455;
	fma.rn.f32 	%f3492, %f3420, %f3480, %f3456;
	fma.rn.f32 	%f3493, %f3420, %f3481, %f3457;
	fma.rn.f32 	%f3494, %f3420, %f3482, %f3458;
	fma.rn.f32 	%f3495, %f3424, %f3479, %f3459;
	fma.rn.f32 	%f3496, %f3424, %f3480, %f3460;
	fma.rn.f32 	%f3497, %f3424, %f3481, %f3461;
	fma.rn.f32 	%f3498, %f3424, %f3482, %f3462;
	fma.rn.f32 	%f3499, %f3428, %f3479, %f3463;
	fma.rn.f32 	%f3500, %f3428, %f3480, %f3464;
	fma.rn.f32 	%f3501, %f3428, %f3481, %f3465;
	fma.rn.f32 	%f3502, %f3428, %f3482, %f3466;
	fma.rn.f32 	%f3503, %f3432, %f3479, %f3467;
	fma.rn.f32 	%f3504, %f3432, %f3480, %f3468;
	fma.rn.f32 	%f3505, %f3432, %f3481, %f3469;
	fma.rn.f32 	%f3506, %f3432, %f3482, %f3470;
	fma.rn.f32 	%f3507, %f3436, %f3479, %f3471;
	fma.rn.f32 	%f3508, %f3436, %f3480, %f3472;
	fma.rn.f32 	%f3509, %f3436, %f3481, %f3473;
	fma.rn.f32 	%f3510, %f3436, %f3482, %f3474;
	fma.rn.f32 	%f3511, %f3440, %f3479, %f3475;
	fma.rn.f32 	%f3512, %f3440, %f3480, %f3476;
	fma.rn.f32 	%f3513, %f3440, %f3481, %f3477;
	fma.rn.f32 	%f3514, %f3440, %f3482, %f3478;
	ld.shared.v4.f32 	{%f3515, %f3516, %f3517, %f3518}, [%r543+28160];
	fma.rn.f32 	%f3519, %f3413, %f3515, %f3483;
	fma.rn.f32 	%f3520, %f3413, %f3516, %f3484;
	fma.rn.f32 	%f3521, %f3413, %f3517, %f3485;
	fma.rn.f32 	%f3522, %f3413, %f3518, %f3486;
	fma.rn.f32 	%f3523, %f3417, %f3515, %f3487;
	fma.rn.f32 	%f3524, %f3417, %f3516, %f3488;
	fma.rn.f32 	%f3525, %f3417, %f3517, %f3489;
	fma.rn.f32 	%f3526, %f3417, %f3518, %f3490;
	fma.rn.f32 	%f3527, %f3421, %f3515, %f3491;
	fma.rn.f32 	%f3528, %f3421, %f3516, %f3492;
	fma.rn.f32 	%f3529, %f3421, %f3517, %f3493;
	fma.rn.f32 	%f3530, %f3421, %f3518, %f3494;
	fma.rn.f32 	%f3531, %f3425, %f3515, %f3495;
	fma.rn.f32 	%f3532, %f3425, %f3516, %f3496;
	fma.rn.f32 	%f3533, %f3425, %f3517, %f3497;
	fma.rn.f32 	%f3534, %f3425, %f3518, %f3498;
	fma.rn.f32 	%f3535, %f3429, %f3515, %f3499;
	fma.rn.f32 	%f3536, %f3429, %f3516, %f3500;
	fma.rn.f32 	%f3537, %f3429, %f3517, %f3501;
	fma.rn.f32 	%f3538, %f3429, %f3518, %f3502;
	fma.rn.f32 	%f3539, %f3433, %f3515, %f3503;
	fma.rn.f32 	%f3540, %f3433, %f3516, %f3504;
	fma.rn.f32 	%f3541, %f3433, %f3517, %f3505;
	fma.rn.f32 	%f3542, %f3433, %f3518, %f3506;
	fma.rn.f32 	%f3543, %f3437, %f3515, %f3507;
	fma.rn.f32 	%f3544, %f3437, %f3516, %f3508;
	fma.rn.f32 	%f3545, %f3437, %f3517, %f3509;
	fma.rn.f32 	%f3546, %f3437, %f3518, %f3510;
	fma.rn.f32 	%f3547, %f3441, %f3515, %f3511;
	fma.rn.f32 	%f3548, %f3441, %f3516, %f3512;
	fma.rn.f32 	%f3549, %f3441, %f3517, %f3513;
	fma.rn.f32 	%f3550, %f3441, %f3518, %f3514;
	ld.shared.v4.f32 	{%f3551, %f3552, %f3553, %f3554}, [%r543+28416];
	fma.rn.f32 	%f3555, %f3414, %f3551, %f3519;
	fma.rn.f32 	%f3556, %f3414, %f3552, %f3520;
	fma.rn.f32 	%f3557, %f3414, %f3553, %f3521;
	fma.rn.f32 	%f3558, %f3414, %f3554, %f3522;
	fma.rn.f32 	%f3559, %f3418, %f3551, %f3523;
	fma.rn.f32 	%f3560, %f3418, %f3552, %f3524;
	fma.rn.f32 	%f3561, %f3418, %f3553, %f3525;
	fma.rn.f32 	%f3562, %f3418, %f3554, %f3526;
	fma.rn.f32 	%f3563, %f3422, %f3551, %f3527;
	fma.rn.f32 	%f3564, %f3422, %f3552, %f3528;
	fma.rn.f32 	%f3565, %f3422, %f3553, %f3529;
	fma.rn.f32 	%f3566, %f3422, %f3554, %f3530;
	fma.rn.f32 	%f3567, %f3426, %f3551, %f3531;
	fma.rn.f32 	%f3568, %f3426, %f3552, %f3532;
	fma.rn.f32 	%f3569, %f3426, %f3553, %f3533;
	fma.rn.f32 	%f3570, %f3426, %f3554, %f3534;
	fma.rn.f32 	%f3571, %f3430, %f3551, %f3535;
	fma.rn.f32 	%f3572, %f3430, %f3552, %f3536;
	fma.rn.f32 	%f3573, %f3430, %f3553, %f3537;
	fma.rn.f32 	%f3574, %f3430, %f3554, %f3538;
	fma.rn.f32 	%f3575, %f3434, %f3551, %f3539;
	fma.rn.f32 	%f3576, %f3434, %f3552, %f3540;
	fma.rn.f32 	%f3577, %f3434, %f3553, %f3541;
	fma.rn.f32 	%f3578, %f3434, %f3554, %f3542;
	fma.rn.f32 	%f3579, %f3438, %f3551, %f3543;
	fma.rn.f32 	%f3580, %f3438, %f3552, %f3544;
	fma.rn.f32 	%f3581, %f3438, %f3553, %f3545;
	fma.rn.f32 	%f3582, %f3438, %f3554, %f3546;
	fma.rn.f32 	%f3583, %f3442, %f3551, %f3547;
	fma.rn.f32 	%f3584, %f3442, %f3552, %f3548;
	fma.rn.f32 	%f3585, %f3442, %f3553, %f3549;
	fma.rn.f32 	%f3586, %f3442, %f3554, %f3550;
	ld.shared.v4.f32 	{%f3587, %f3588, %f3589, %f3590}, [%r544+64];
	ld.shared.v4.f32 	{%f3591, %f3592, %f3593, %f3594}, [%r544+192];
	ld.shared.v4.f32 	{%f3595, %f3596, %f3597, %f3598}, [%r544+320];
	ld.shared.v4.f32 	{%f3599, %f3600, %f3601, %f3602}, [%r544+448];
	ld.shared.v4.f32 	{%f3603, %f3604, %f3605, %f3606}, [%r544+576];
	ld.shared.v4.f32 	{%f3607, %f3608, %f3609, %f3610}, [%r544+704];
	ld.shared.v4.f32 	{%f3611, %f3612, %f3613, %f3614}, [%r544+832];
	ld.shared.v4.f32 	{%f3615, %f3616, %f3617, %f3618}, [%r544+960];
	ld.shared.v4.f32 	{%f3619, %f3620, %f3621, %f3622}, [%r543+28672];
	fma.rn.f32 	%f3623, %f3587, %f3619, %f3555;
	fma.rn.f32 	%f3624, %f3587, %f3620, %f3556;
	fma.rn.f32 	%f3625, %f3587, %f3621, %f3557;
	fma.rn.f32 	%f3626, %f3587, %f3622, %f3558;
	fma.rn.f32 	%f3627, %f3591, %f3619, %f3559;
	fma.rn.f32 	%f3628, %f3591, %f3620, %f3560;
	fma.rn.f32 	%f3629, %f3591, %f3621, %f3561;
	fma.rn.f32 	%f3630, %f3591, %f3622, %f3562;
	fma.rn.f32 	%f3631, %f3595, %f3619, %f3563;
	fma.rn.f32 	%f3632, %f3595, %f3620, %f3564;
	fma.rn.f32 	%f3633, %f3595, %f3621, %f3565;
	fma.rn.f32 	%f3634, %f3595, %f3622, %f3566;
	fma.rn.f32 	%f3635, %f3599, %f3619, %f3567;
	fma.rn.f32 	%f3636, %f3599, %f3620, %f3568;
	fma.rn.f32 	%f3637, %f3599, %f3621, %f3569;
	fma.rn.f32 	%f3638, %f3599, %f3622, %f3570;
	fma.rn.f32 	%f3639, %f3603, %f3619, %f3571;
	fma.rn.f32 	%f3640, %f3603, %f3620, %f3572;
	fma.rn.f32 	%f3641, %f3603, %f3621, %f3573;
	fma.rn.f32 	%f3642, %f3603, %f3622, %f3574;
	fma.rn.f32 	%f3643, %f3607, %f3619, %f3575;
	fma.rn.f32 	%f3644, %f3607, %f3620, %f3576;
	fma.rn.f32 	%f3645, %f3607, %f3621, %f3577;
	fma.rn.f32 	%f3646, %f3607, %f3622, %f3578;
	fma.rn.f32 	%f3647, %f3611, %f3619, %f3579;
	fma.rn.f32 	%f3648, %f3611, %f3620, %f3580;
	fma.rn.f32 	%f3649, %f3611, %f3621, %f3581;
	fma.rn.f32 	%f3650, %f3611, %f3622, %f3582;
	fma.rn.f32 	%f3651, %f3615, %f3619, %f3583;
	fma.rn.f32 	%f3652, %f3615, %f3620, %f3584;
	fma.rn.f32 	%f3653, %f3615, %f3621, %f3585;
	fma.rn.f32 	%f3654, %f3615, %f3622, %f3586;
	ld.shared.v4.f32 	{%f3655, %f3656, %f3657, %f3658}, [%r543+28928];
	fma.rn.f32 	%f3659, %f3588, %f3655, %f3623;
	fma.rn.f32 	%f3660, %f3588, %f3656, %f3624;
	fma.rn.f32 	%f3661, %f3588, %f3657, %f3625;
	fma.rn.f32 	%f3662, %f3588, %f3658, %f3626;
	fma.rn.f32 	%f3663, %f3592, %f3655, %f3627;
	fma.rn.f32 	%f3664, %f3592, %f3656, %f3628;
	fma.rn.f32 	%f3665, %f3592, %f3657, %f3629;
	fma.rn.f32 	%f3666, %f3592, %f3658, %f3630;
	fma.rn.f32 	%f3667, %f3596, %f3655, %f3631;
	fma.rn.f32 	%f3668, %f3596, %f3656, %f3632;
	fma.rn.f32 	%f3669, %f3596, %f3657, %f3633;
	fma.rn.f32 	%f3670, %f3596, %f3658, %f3634;
	fma.rn.f32 	%f3671, %f3600, %f3655, %f3635;
	fma.rn.f32 	%f3672, %f3600, %f3656, %f3636;
	fma.rn.f32 	%f3673, %f3600, %f3657, %f3637;
	fma.rn.f32 	%f3674, %f3600, %f3658, %f3638;
	fma.rn.f32 	%f3675, %f3604, %f3655, %f3639;
	fma.rn.f32 	%f3676, %f3604, %f3656, %f3640;
	fma.rn.f32 	%f3677, %f3604, %f3657, %f3641;
	fma.rn.f32 	%f3678, %f3604, %f3658, %f3642;
	fma.rn.f32 	%f3679, %f3608, %f3655, %f3643;
	fma.rn.f32 	%f3680, %f3608, %f3656, %f3644;
	fma.rn.f32 	%f3681, %f3608, %f3657, %f3645;
	fma.rn.f32 	%f3682, %f3608, %f3658, %f3646;
	fma.rn.f32 	%f3683, %f3612, %f3655, %f3647;
	fma.rn.f32 	%f3684, %f3612, %f3656, %f3648;
	fma.rn.f32 	%f3685, %f3612, %f3657, %f3649;
	fma.rn.f32 	%f3686, %f3612, %f3658, %f3650;
	fma.rn.f32 	%f3687, %f3616, %f3655, %f3651;
	fma.rn.f32 	%f3688, %f3616, %f3656, %f3652;
	fma.rn.f32 	%f3689, %f3616, %f3657, %f3653;
	fma.rn.f32 	%f3690, %f3616, %f3658, %f3654;
	ld.shared.v4.f32 	{%f3691, %f3692, %f3693, %f3694}, [%r543+29184];
	fma.rn.f32 	%f3695, %f3589, %f3691, %f3659;
	fma.rn.f32 	%f3696, %f3589, %f3692, %f3660;
	fma.rn.f32 	%f3697, %f3589, %f3693, %f3661;
	fma.rn.f32 	%f3698, %f3589, %f3694, %f3662;
	fma.rn.f32 	%f3699, %f3593, %f3691, %f3663;
	fma.rn.f32 	%f3700, %f3593, %f3692, %f3664;
	fma.rn.f32 	%f3701, %f3593, %f3693, %f3665;
	fma.rn.f32 	%f3702, %f3593, %f3694, %f3666;
	fma.rn.f32 	%f3703, %f3597, %f3691, %f3667;
	fma.rn.f32 	%f3704, %f3597, %f3692, %f3668;
	fma.rn.f32 	%f3705, %f3597, %f3693, %f3669;
	fma.rn.f32 	%f3706, %f3597, %f3694, %f3670;
	fma.rn.f32 	%f3707, %f3601, %f3691, %f3671;
	fma.rn.f32 	%f3708, %f3601, %f3692, %f3672;
	fma.rn.f32 	%f3709, %f3601, %f3693, %f3673;
	fma.rn.f32 	%f3710, %f3601, %f3694, %f3674;
	fma.rn.f32 	%f3711, %f3605, %f3691, %f3675;
	fma.rn.f32 	%f3712, %f3605, %f3692, %f3676;
	fma.rn.f32 	%f3713, %f3605, %f3693, %f3677;
	fma.rn.f32 	%f3714, %f3605, %f3694, %f3678;
	fma.rn.f32 	%f3715, %f3609, %f3691, %f3679;
	fma.rn.f32 	%f3716, %f3609, %f3692, %f3680;
	fma.rn.f32 	%f3717, %f3609, %f3693, %f3681;
	fma.rn.f32 	%f3718, %f3609, %f3694, %f3682;
	fma.rn.f32 	%f3719, %f3613, %f3691, %f3683;
	fma.rn.f32 	%f3720, %f3613, %f3692, %f3684;
	fma.rn.f32 	%f3721, %f3613, %f3693, %f3685;
	fma.rn.f32 	%f3722, %f3613, %f3694, %f3686;
	fma.rn.f32 	%f3723, %f3617, %f3691, %f3687;
	fma.rn.f32 	%f3724, %f3617, %f3692, %f3688;
	fma.rn.f32 	%f3725, %f3617, %f3693, %f3689;
	fma.rn.f32 	%f3726, %f3617, %f3694, %f3690;
	ld.shared.v4.f32 	{%f3727, %f3728, %f3729, %f3730}, [%r543+29440];
	fma.rn.f32 	%f3731, %f3590, %f3727, %f3695;
	fma.rn.f32 	%f3732, %f3590, %f3728, %f3696;
	fma.rn.f32 	%f3733, %f3590, %f3729, %f3697;
	fma.rn.f32 	%f3734, %f3590, %f3730, %f3698;
	fma.rn.f32 	%f3735, %f3594, %f3727, %f3699;
	fma.rn.f32 	%f3736, %f3594, %f3728, %f3700;
	fma.rn.f32 	%f3737, %f3594, %f3729, %f3701;
	fma.rn.f32 	%f3738, %f3594, %f3730, %f3702;
	fma.rn.f32 	%f3739, %f3598, %f3727, %f3703;
	fma.rn.f32 	%f3740, %f3598, %f3728, %f3704;
	fma.rn.f32 	%f3741, %f3598, %f3729, %f3705;
	fma.rn.f32 	%f3742, %f3598, %f3730, %f3706;
	fma.rn.f32 	%f3743, %f3602, %f3727, %f3707;
	fma.rn.f32 	%f3744, %f3602, %f3728, %f3708;
	fma.rn.f32 	%f3745, %f3602, %f3729, %f3709;
	fma.rn.f32 	%f3746, %f3602, %f3730, %f3710;
	fma.rn.f32 	%f3747, %f3606, %f3727, %f3711;
	fma.rn.f32 	%f3748, %f3606, %f3728, %f3712;
	fma.rn.f32 	%f3749, %f3606, %f3729, %f3713;
	fma.rn.f32 	%f3750, %f3606, %f3730, %f3714;
	fma.rn.f32 	%f3751, %f3610, %f3727, %f3715;
	fma.rn.f32 	%f3752, %f3610, %f3728, %f3716;
	fma.rn.f32 	%f3753, %f3610, %f3729, %f3717;
	fma.rn.f32 	%f3754, %f3610, %f3730, %f3718;
	fma.rn.f32 	%f3755, %f3614, %f3727, %f3719;
	fma.rn.f32 	%f3756, %f3614, %f3728, %f3720;
	fma.rn.f32 	%f3757, %f3614, %f3729, %f3721;
	fma.rn.f32 	%f3758, %f3614, %f3730, %f3722;
	fma.rn.f32 	%f3759, %f3618, %f3727, %f3723;
	fma.rn.f32 	%f3760, %f3618, %f3728, %f3724;
	fma.rn.f32 	%f3761, %f3618, %f3729, %f3725;
	fma.rn.f32 	%f3762, %f3618, %f3730, %f3726;
	ld.shared.v4.f32 	{%f3763, %f3764, %f3765, %f3766}, [%r544+80];
	ld.shared.v4.f32 	{%f3767, %f3768, %f3769, %f3770}, [%r544+208];
	ld.shared.v4.f32 	{%f3771, %f3772, %f3773, %f3774}, [%r544+336];
	ld.shared.v4.f32 	{%f3775, %f3776, %f3777, %f3778}, [%r544+464];
	ld.shared.v4.f32 	{%f3779, %f3780, %f3781, %f3782}, [%r544+592];
	ld.shared.v4.f32 	{%f3783, %f3784, %f3785, %f3786}, [%r544+720];
	ld.shared.v4.f32 	{%f3787, %f3788, %f3789, %f3790}, [%r544+848];
	ld.shared.v4.f32 	{%f3791, %f3792, %f3793, %f3794}, [%r544+976];
	ld.shared.v4.f32 	{%f3795, %f3796, %f3797, %f3798}, [%r543+29696];
	fma.rn.f32 	%f3799, %f3763, %f3795, %f3731;
	fma.rn.f32 	%f3800, %f3763, %f3796, %f3732;
	fma.rn.f32 	%f3801, %f3763, %f3797, %f3733;
	fma.rn.f32 	%f3802, %f3763, %f3798, %f3734;
	fma.rn.f32 	%f3803, %f3767, %f3795, %f3735;
	fma.rn.f32 	%f3804, %f3767, %f3796, %f3736;
	fma.rn.f32 	%f3805, %f3767, %f3797, %f3737;
	fma.rn.f32 	%f3806, %f3767, %f3798, %f3738;
	fma.rn.f32 	%f3807, %f3771, %f3795, %f3739;
	fma.rn.f32 	%f3808, %f3771, %f3796, %f3740;
	fma.rn.f32 	%f3809, %f3771, %f3797, %f3741;
	fma.rn.f32 	%f3810, %f3771, %f3798, %f3742;
	fma.rn.f32 	%f3811, %f3775, %f3795, %f3743;
	fma.rn.f32 	%f3812, %f3775, %f3796, %f3744;
	fma.rn.f32 	%f3813, %f3775, %f3797, %f3745;
	fma.rn.f32 	%f3814, %f3775, %f3798, %f3746;
	fma.rn.f32 	%f3815, %f3779, %f3795, %f3747;
	fma.rn.f32 	%f3816, %f3779, %f3796, %f3748;
	fma.rn.f32 	%f3817, %f3779, %f3797, %f3749;
	fma.rn.f32 	%f3818, %f3779, %f3798, %f3750;
	fma.rn.f32 	%f3819, %f3783, %f3795, %f3751;
	fma.rn.f32 	%f3820, %f3783, %f3796, %f3752;
	fma.rn.f32 	%f3821, %f3783, %f3797, %f3753;
	fma.rn.f32 	%f3822, %f3783, %f3798, %f3754;
	fma.rn.f32 	%f3823, %f3787, %f3795, %f3755;
	fma.rn.f32 	%f3824, %f3787, %f3796, %f3756;
	fma.rn.f32 	%f3825, %f3787, %f3797, %f3757;
	fma.rn.f32 	%f3826, %f3787, %f3798, %f3758;
	fma.rn.f32 	%f3827, %f3791, %f3795, %f3759;
	fma.rn.f32 	%f3828, %f3791, %f3796, %f3760;
	fma.rn.f32 	%f3829, %f3791, %f3797, %f3761;
	fma.rn.f32 	%f3830, %f3791, %f3798, %f3762;
	ld.shared.v4.f32 	{%f3831, %f3832, %f3833, %f3834}, [%r543+29952];
	fma.rn.f32 	%f3835, %f3764, %f3831, %f3799;
	fma.rn.f32 	%f3836, %f3764, %f3832, %f3800;
	fma.rn.f32 	%f3837, %f3764, %f3833, %f3801;
	fma.rn.f32 	%f3838, %f3764, %f3834, %f3802;
	fma.rn.f32 	%f3839, %f3768, %f3831, %f3803;
	fma.rn.f32 	%f3840, %f3768, %f3832, %f3804;
	fma.rn.f32 	%f3841, %f3768, %f3833, %f3805;
	fma.rn.f32 	%f3842, %f3768, %f3834, %f3806;
	fma.rn.f32 	%f3843, %f3772, %f3831, %f3807;
	fma.rn.f32 	%f3844, %f3772, %f3832, %f3808;
	fma.rn.f32 	%f3845, %f3772, %f3833, %f3809;
	fma.rn.f32 	%f3846, %f3772, %f3834, %f3810;
	fma.rn.f32 	%f3847, %f3776, %f3831, %f3811;
	fma.rn.f32 	%f3848, %f3776, %f3832, %f3812;
	fma.rn.f32 	%f3849, %f3776, %f3833, %f3813;
	fma.rn.f32 	%f3850, %f3776, %f3834, %f3814;
	fma.rn.f32 	%f3851, %f3780, %f3831, %f3815;
	fma.rn.f32 	%f3852, %f3780, %f3832, %f3816;
	fma.rn.f32 	%f3853, %f3780, %f3833, %f3817;
	fma.rn.f32 	%f3854, %f3780, %f3834, %f3818;
	fma.rn.f32 	%f3855, %f3784, %f3831, %f3819;
	fma.rn.f32 	%f3856, %f3784, %f3832, %f3820;
	fma.rn.f32 	%f3857, %f3784, %f3833, %f3821;
	fma.rn.f32 	%f3858, %f3784, %f3834, %f3822;
	fma.rn.f32 	%f3859, %f3788, %f3831, %f3823;
	fma.rn.f32 	%f3860, %f3788, %f3832, %f3824;
	fma.rn.f32 	%f3861, %f3788, %f3833, %f3825;
	fma.rn.f32 	%f3862, %f3788, %f3834, %f3826;
	fma.rn.f32 	%f3863, %f3792, %f3831, %f3827;
	fma.rn.f32 	%f3864, %f3792, %f3832, %f3828;
	fma.rn.f32 	%f3865, %f3792, %f3833, %f3829;
	fma.rn.f32 	%f3866, %f3792, %f3834, %f3830;
	ld.shared.v4.f32 	{%f3867, %f3868, %f3869, %f3870}, [%r543+30208];
	fma.rn.f32 	%f3871, %f3765, %f3867, %f3835;
	fma.rn.f32 	%f3872, %f3765, %f3868, %f3836;
	fma.rn.f32 	%f3873, %f3765, %f3869, %f3837;
	fma.rn.f32 	%f3874, %f3765, %f3870, %f3838;
	fma.rn.f32 	%f3875, %f3769, %f3867, %f3839;
	fma.rn.f32 	%f3876, %f3769, %f3868, %f3840;
	fma.rn.f32 	%f3877, %f3769, %f3869, %f3841;
	fma.rn.f32 	%f3878, %f3769, %f3870, %f3842;
	fma.rn.f32 	%f3879, %f3773, %f3867, %f3843;
	fma.rn.f32 	%f3880, %f3773, %f3868, %f3844;
	fma.rn.f32 	%f3881, %f3773, %f3869, %f3845;
	fma.rn.f32 	%f3882, %f3773, %f3870, %f3846;
	fma.rn.f32 	%f3883, %f3777, %f3867, %f3847;
	fma.rn.f32 	%f3884, %f3777, %f3868, %f3848;
	fma.rn.f32 	%f3885, %f3777, %f3869, %f3849;
	fma.rn.f32 	%f3886, %f3777, %f3870, %f3850;
	fma.rn.f32 	%f3887, %f3781, %f3867, %f3851;
	fma.rn.f32 	%f3888, %f3781, %f3868, %f3852;
	fma.rn.f32 	%f3889, %f3781, %f3869, %f3853;
	fma.rn.f32 	%f3890, %f3781, %f3870, %f3854;
	fma.rn.f32 	%f3891, %f3785, %f3867, %f3855;
	fma.rn.f32 	%f3892, %f3785, %f3868, %f3856;
	fma.rn.f32 	%f3893, %f3785, %f3869, %f3857;
	fma.rn.f32 	%f3894, %f3785, %f3870, %f3858;
	fma.rn.f32 	%f3895, %f3789, %f3867, %f3859;
	fma.rn.f32 	%f3896, %f3789, %f3868, %f3860;
	fma.rn.f32 	%f3897, %f3789, %f3869, %f3861;
	fma.rn.f32 	%f3898, %f3789, %f3870, %f3862;
	fma.rn.f32 	%f3899, %f3793, %f3867, %f3863;
	fma.rn.f32 	%f3900, %f3793, %f3868, %f3864;
	fma.rn.f32 	%f3901, %f3793, %f3869, %f3865;
	fma.rn.f32 	%f3902, %f3793, %f3870, %f3866;
	ld.shared.v4.f32 	{%f3903, %f3904, %f3905, %f3906}, [%r543+30464];
	fma.rn.f32 	%f3907, %f3766, %f3903, %f3871;
	fma.rn.f32 	%f3908, %f3766, %f3904, %f3872;
	fma.rn.f32 	%f3909, %f3766, %f3905, %f3873;
	fma.rn.f32 	%f3910, %f3766, %f3906, %f3874;
	fma.rn.f32 	%f3911, %f3770, %f3903, %f3875;
	fma.rn.f32 	%f3912, %f3770, %f3904, %f3876;
	fma.rn.f32 	%f3913, %f3770, %f3905, %f3877;
	fma.rn.f32 	%f3914, %f3770, %f3906, %f3878;
	fma.rn.f32 	%f3915, %f3774, %f3903, %f3879;
	fma.rn.f32 	%f3916, %f3774, %f3904, %f3880;
	fma.rn.f32 	%f3917, %f3774, %f3905, %f3881;
	fma.rn.f32 	%f3918, %f3774, %f3906, %f3882;
	fma.rn.f32 	%f3919, %f3778, %f3903, %f3883;
	fma.rn.f32 	%f3920, %f3778, %f3904, %f3884;
	fma.rn.f32 	%f3921, %f3778, %f3905, %f3885;
	fma.rn.f32 	%f3922, %f3778, %f3906, %f3886;
	fma.rn.f32 	%f3923, %f3782, %f3903, %f3887;
	fma.rn.f32 	%f3924, %f3782, %f3904, %f3888;
	fma.rn.f32 	%f3925, %f3782, %f3905, %f3889;
	fma.rn.f32 	%f3926, %f3782, %f3906, %f3890;
	fma.rn.f32 	%f3927, %f3786, %f3903, %f3891;
	fma.rn.f32 	%f3928, %f3786, %f3904, %f3892;
	fma.rn.f32 	%f3929, %f3786, %f3905, %f3893;
	fma.rn.f32 	%f3930, %f3786, %f3906, %f3894;
	fma.rn.f32 	%f3931, %f3790, %f3903, %f3895;
	fma.rn.f32 	%f3932, %f3790, %f3904, %f3896;
	fma.rn.f32 	%f3933, %f3790, %f3905, %f3897;
	fma.rn.f32 	%f3934, %f3790, %f3906, %f3898;
	fma.rn.f32 	%f3935, %f3794, %f3903, %f3899;
	fma.rn.f32 	%f3936, %f3794, %f3904, %f3900;
	fma.rn.f32 	%f3937, %f3794, %f3905, %f3901;
	fma.rn.f32 	%f3938, %f3794, %f3906, %f3902;
	ld.shared.v4.f32 	{%f3939, %f3940, %f3941, %f3942}, [%r544+96];
	ld.shared.v4.f32 	{%f3943, %f3944, %f3945, %f3946}, [%r544+224];
	ld.shared.v4.f32 	{%f3947, %f3948, %f3949, %f3950}, [%r544+352];
	ld.shared.v4.f32 	{%f3951, %f3952, %f3953, %f3954}, [%r544+480];
	ld.shared.v4.f32 	{%f3955, %f3956, %f3957, %f3958}, [%r544+608];
	ld.shared.v4.f32 	{%f3959, %f3960, %f3961, %f3962}, [%r544+736];
	ld.shared.v4.f32 	{%f3963, %f3964, %f3965, %f3966}, [%r544+864];
	ld.shared.v4.f32 	{%f3967, %f3968, %f3969, %f3970}, [%r544+992];
	ld.shared.v4.f32 	{%f3971, %f3972, %f3973, %f3974}, [%r543+30720];
	fma.rn.f32 	%f3975, %f3939, %f3971, %f3907;
	fma.rn.f32 	%f3976, %f3939, %f3972, %f3908;
	fma.rn.f32 	%f3977, %f3939, %f3973, %f3909;
	fma.rn.f32 	%f3978, %f3939, %f3974, %f3910;
	fma.rn.f32 	%f3979, %f3943, %f3971, %f3911;
	fma.rn.f32 	%f3980, %f3943, %f3972, %f3912;
	fma.rn.f32 	%f3981, %f3943, %f3973, %f3913;
	fma.rn.f32 	%f3982, %f3943, %f3974, %f3914;
	fma.rn.f32 	%f3983, %f3947, %f3971, %f3915;
	fma.rn.f32 	%f3984, %f3947, %f3972, %f3916;
	fma.rn.f32 	%f3985, %f3947, %f3973, %f3917;
	fma.rn.f32 	%f3986, %f3947, %f3974, %f3918;
	fma.rn.f32 	%f3987, %f3951, %f3971, %f3919;
	fma.rn.f32 	%f3988, %f3951, %f3972, %f3920;
	fma.rn.f32 	%f3989, %f3951, %f3973, %f3921;
	fma.rn.f32 	%f3990, %f3951, %f3974, %f3922;
	fma.rn.f32 	%f3991, %f3955, %f3971, %f3923;
	fma.rn.f32 	%f3992, %f3955, %f3972, %f3924;
	fma.rn.f32 	%f3993, %f3955, %f3973, %f3925;
	fma.rn.f32 	%f3994, %f3955, %f3974, %f3926;
	fma.rn.f32 	%f3995, %f3959, %f3971, %f3927;
	fma.rn.f32 	%f3996, %f3959, %f3972, %f3928;
	fma.rn.f32 	%f3997, %f3959, %f3973, %f3929;
	fma.rn.f32 	%f3998, %f3959, %f3974, %f3930;
	fma.rn.f32 	%f3999, %f3963, %f3971, %f3931;
	fma.rn.f32 	%f4000, %f3963, %f3972, %f3932;
	fma.rn.f32 	%f4001, %f3963, %f3973, %f3933;
	fma.rn.f32 	%f4002, %f3963, %f3974, %f3934;
	fma.rn.f32 	%f4003, %f3967, %f3971, %f3935;
	fma.rn.f32 	%f4004, %f3967, %f3972, %f3936;
	fma.rn.f32 	%f4005, %f3967, %f3973, %f3937;
	fma.rn.f32 	%f4006, %f3967, %f3974, %f3938;
	ld.shared.v4.f32 	{%f4007, %f4008, %f4009, %f4010}, [%r543+30976];
	fma.rn.f32 	%f4011, %f3940, %f4007, %f3975;
	fma.rn.f32 	%f4012, %f3940, %f4008, %f3976;
	fma.rn.f32 	%f4013, %f3940, %f4009, %f3977;
	fma.rn.f32 	%f4014, %f3940, %f4010, %f3978;
	fma.rn.f32 	%f4015, %f3944, %f4007, %f3979;
	fma.rn.f32 	%f4016, %f3944, %f4008, %f3980;
	fma.rn.f32 	%f4017, %f3944, %f4009, %f3981;
	fma.rn.f32 	%f4018, %f3944, %f4010, %f3982;
	fma.rn.f32 	%f4019, %f3948, %f4007, %f3983;
	fma.rn.f32 	%f4020, %f3948, %f4008, %f3984;
	fma.rn.f32 	%f4021, %f3948, %f4009, %f3985;
	fma.rn.f32 	%f4022, %f3948, %f4010, %f3986;
	fma.rn.f32 	%f4023, %f3952, %f4007, %f3987;
	fma.rn.f32 	%f4024, %f3952, %f4008, %f3988;
	fma.rn.f32 	%f4025, %f3952, %f4009, %f3989;
	fma.rn.f32 	%f4026, %f3952, %f4010, %f3990;
	fma.rn.f32 	%f4027, %f3956, %f4007, %f3991;
	fma.rn.f32 	%f4028, %f3956, %f4008, %f3992;
	fma.rn.f32 	%f4029, %f3956, %f4009, %f3993;
	fma.rn.f32 	%f4030, %f3956, %f4010, %f3994;
	fma.rn.f32 	%f4031, %f3960, %f4007, %f3995;
	fma.rn.f32 	%f4032, %f3960, %f4008, %f3996;
	fma.rn.f32 	%f4033, %f3960, %f4009, %f3997;
	fma.rn.f32 	%f4034, %f3960, %f4010, %f3998;
	fma.rn.f32 	%f4035, %f3964, %f4007, %f3999;
	fma.rn.f32 	%f4036, %f3964, %f4008, %f4000;
	fma.rn.f32 	%f4037, %f3964, %f4009, %f4001;
	fma.rn.f32 	%f4038, %f3964, %f4010, %f4002;
	fma.rn.f32 	%f4039, %f3968, %f4007, %f4003;
	fma.rn.f32 	%f4040, %f3968, %f4008, %f4004;
	fma.rn.f32 	%f4041, %f3968, %f4009, %f4005;
	fma.rn.f32 	%f4042, %f3968, %f4010, %f4006;
	ld.shared.v4.f32 	{%f4043, %f4044, %f4045, %f4046}, [%r543+31232];
	fma.rn.f32 	%f4047, %f3941, %f4043, %f4011;
	fma.rn.f32 	%f4048, %f3941, %f4044, %f4012;
	fma.rn.f32 	%f4049, %f3941, %f4045, %f4013;
	fma.rn.f32 	%f4050, %f3941, %f4046, %f4014;
	fma.rn.f32 	%f4051, %f3945, %f4043, %f4015;
	fma.rn.f32 	%f4052, %f3945, %f4044, %f4016;
	fma.rn.f32 	%f4053, %f3945, %f4045, %f4017;
	fma.rn.f32 	%f4054, %f3945, %f4046, %f4018;
	fma.rn.f32 	%f4055, %f3949, %f4043, %f4019;
	fma.rn.f32 	%f4056, %f3949, %f4044, %f4020;
	fma.rn.f32 	%f4057, %f3949, %f4045, %f4021;
	fma.rn.f32 	%f4058, %f3949, %f4046, %f4022;
	fma.rn.f32 	%f4059, %f3953, %f4043, %f4023;
	fma.rn.f32 	%f4060, %f3953, %f4044, %f4024;
	fma.rn.f32 	%f4061, %f3953, %f4045, %f4025;
	fma.rn.f32 	%f4062, %f3953, %f4046, %f4026;
	fma.rn.f32 	%f4063, %f3957, %f4043, %f4027;
	fma.rn.f32 	%f4064, %f3957, %f4044, %f4028;
	fma.rn.f32 	%f4065, %f3957, %f4045, %f4029;
	fma.rn.f32 	%f4066, %f3957, %f4046, %f4030;
	fma.rn.f32 	%f4067, %f3961, %f4043, %f4031;
	fma.rn.f32 	%f4068, %f3961, %f4044, %f4032;
	fma.rn.f32 	%f4069, %f3961, %f4045, %f4033;
	fma.rn.f32 	%f4070, %f3961, %f4046, %f4034;
	fma.rn.f32 	%f4071, %f3965, %f4043, %f4035;
	fma.rn.f32 	%f4072, %f3965, %f4044, %f4036;
	fma.rn.f32 	%f4073, %f3965, %f4045, %f4037;
	fma.rn.f32 	%f4074, %f3965, %f4046, %f4038;
	fma.rn.f32 	%f4075, %f3969, %f4043, %f4039;
	fma.rn.f32 	%f4076, %f3969, %f4044, %f4040;
	fma.rn.f32 	%f4077, %f3969, %f4045, %f4041;
	fma.rn.f32 	%f4078, %f3969, %f4046, %f4042;
	ld.shared.v4.f32 	{%f4079, %f4080, %f4081, %f4082}, [%r543+31488];
	fma.rn.f32 	%f4083, %f3942, %f4079, %f4047;
	fma.rn.f32 	%f4084, %f3942, %f4080, %f4048;
	fma.rn.f32 	%f4085, %f3942, %f4081, %f4049;
	fma.rn.f32 	%f4086, %f3942, %f4082, %f4050;
	fma.rn.f32 	%f4087, %f3946, %f4079, %f4051;
	fma.rn.f32 	%f4088, %f3946, %f4080, %f4052;
	fma.rn.f32 	%f4089, %f3946, %f4081, %f4053;
	fma.rn.f32 	%f4090, %f3946, %f4082, %f4054;
	fma.rn.f32 	%f4091, %f3950, %f4079, %f4055;
	fma.rn.f32 	%f4092, %f3950, %f4080, %f4056;
	fma.rn.f32 	%f4093, %f3950, %f4081, %f4057;
	fma.rn.f32 	%f4094, %f3950, %f4082, %f4058;
	fma.rn.f32 	%f4095, %f3954, %f4079, %f4059;
	fma.rn.f32 	%f4096, %f3954, %f4080, %f4060;
	fma.rn.f32 	%f4097, %f3954, %f4081, %f4061;
	fma.rn.f32 	%f4098, %f3954, %f4082, %f4062;
	fma.rn.f32 	%f4099, %f3958, %f4079, %f4063;
	fma.rn.f32 	%f4100, %f3958, %f4080, %f4064;
	fma.rn.f32 	%f4101, %f3958, %f4081, %f4065;
	fma.rn.f32 	%f4102, %f3958, %f4082, %f4066;
	fma.rn.f32 	%f4103, %f3962, %f4079, %f4067;
	fma.rn.f32 	%f4104, %f3962, %f4080, %f4068;
	fma.rn.f32 	%f4105, %f3962, %f4081, %f4069;
	fma.rn.f32 	%f4106, %f3962, %f4082, %f4070;
	fma.rn.f32 	%f4107, %f3966, %f4079, %f4071;
	fma.rn.f32 	%f4108, %f3966, %f4080, %f4072;
	fma.rn.f32 	%f4109, %f3966, %f4081, %f4073;
	fma.rn.f32 	%f4110, %f3966, %f4082, %f4074;
	fma.rn.f32 	%f4111, %f3970, %f4079, %f4075;
	fma.rn.f32 	%f4112, %f3970, %f4080, %f4076;
	fma.rn.f32 	%f4113, %f3970, %f4081, %f4077;
	fma.rn.f32 	%f4114, %f3970, %f4082, %f4078;
	ld.shared.v4.f32 	{%f4115, %f4116, %f4117, %f4118}, [%r544+112];
	ld.shared.v4.f32 	{%f4119, %f4120, %f4121, %f4122}, [%r544+240];
	ld.shared.v4.f32 	{%f4123, %f4124, %f4125, %f4126}, [%r544+368];
	ld.shared.v4.f32 	{%f4127, %f4128, %f4129, %f4130}, [%r544+496];
	ld.shared.v4.f32 	{%f4131, %f4132, %f4133, %f4134}, [%r544+624];
	ld.shared.v4.f32 	{%f4135, %f4136, %f4137, %f4138}, [%r544+752];
	ld.shared.v4.f32 	{%f4139, %f4140, %f4141, %f4142}, [%r544+880];
	ld.shared.v4.f32 	{%f4143, %f4144, %f4145, %f4146}, [%r544+1008];
	ld.shared.v4.f32 	{%f4147, %f4148, %f4149, %f4150}, [%r543+31744];
	fma.rn.f32 	%f4151, %f4115, %f4147, %f4083;
	fma.rn.f32 	%f4152, %f4115, %f4148, %f4084;
	fma.rn.f32 	%f4153, %f4115, %f4149, %f4085;
	fma.rn.f32 	%f4154, %f4115, %f4150, %f4086;
	fma.rn.f32 	%f4155, %f4119, %f4147, %f4087;
	fma.rn.f32 	%f4156, %f4119, %f4148, %f4088;
	fma.rn.f32 	%f4157, %f4119, %f4149, %f4089;
	fma.rn.f32 	%f4158, %f4119, %f4150, %f4090;
	fma.rn.f32 	%f4159, %f4123, %f4147, %f4091;
	fma.rn.f32 	%f4160, %f4123, %f4148, %f4092;
	fma.rn.f32 	%f4161, %f4123, %f4149, %f4093;
	fma.rn.f32 	%f4162, %f4123, %f4150, %f4094;
	fma.rn.f32 	%f4163, %f4127, %f4147, %f4095;
	fma.rn.f32 	%f4164, %f4127, %f4148, %f4096;
	fma.rn.f32 	%f4165, %f4127, %f4149, %f4097;
	fma.rn.f32 	%f4166, %f4127, %f4150, %f4098;
	fma.rn.f32 	%f4167, %f4131, %f4147, %f4099;
	fma.rn.f32 	%f4168, %f4131, %f4148, %f4100;
	fma.rn.f32 	%f4169, %f4131, %f4149, %f4101;
	fma.rn.f32 	%f4170, %f4131, %f4150, %f4102;
	fma.rn.f32 	%f4171, %f4135, %f4147, %f4103;
	fma.rn.f32 	%f4172, %f4135, %f4148, %f4104;
	fma.rn.f32 	%f4173, %f4135, %f4149, %f4105;
	fma.rn.f32 	%f4174, %f4135, %f4150, %f4106;
	fma.rn.f32 	%f4175, %f4139, %f4147, %f4107;
	fma.rn.f32 	%f4176, %f4139, %f4148, %f4108;
	fma.rn.f32 	%f4177, %f4139, %f4149, %f4109;
	fma.rn.f32 	%f4178, %f4139, %f4150, %f4110;
	fma.rn.f32 	%f4179, %f4143, %f4147, %f4111;
	fma.rn.f32 	%f4180, %f4143, %f4148, %f4112;
	fma.rn.f32 	%f4181, %f4143, %f4149, %f4113;
	fma.rn.f32 	%f4182, %f4143, %f4150, %f4114;
	ld.shared.v4.f32 	{%f4183, %f4184, %f4185, %f4186}, [%r543+32000];
	fma.rn.f32 	%f4187, %f4116, %f4183, %f4151;
	fma.rn.f32 	%f4188, %f4116, %f4184, %f4152;
	fma.rn.f32 	%f4189, %f4116, %f4185, %f4153;
	fma.rn.f32 	%f4190, %f4116, %f4186, %f4154;
	fma.rn.f32 	%f4191, %f4120, %f4183, %f4155;
	fma.rn.f32 	%f4192, %f4120, %f4184, %f4156;
	fma.rn.f32 	%f4193, %f4120, %f4185, %f4157;
	fma.rn.f32 	%f4194, %f4120, %f4186, %f4158;
	fma.rn.f32 	%f4195, %f4124, %f4183, %f4159;
	fma.rn.f32 	%f4196, %f4124, %f4184, %f4160;
	fma.rn.f32 	%f4197, %f4124, %f4185, %f4161;
	fma.rn.f32 	%f4198, %f4124, %f4186, %f4162;
	fma.rn.f32 	%f4199, %f4128, %f4183, %f4163;
	fma.rn.f32 	%f4200, %f4128, %f4184, %f4164;
	fma.rn.f32 	%f4201, %f4128, %f4185, %f4165;
	fma.rn.f32 	%f4202, %f4128, %f4186, %f4166;
	fma.rn.f32 	%f4203, %f4132, %f4183, %f4167;
	fma.rn.f32 	%f4204, %f4132, %f4184, %f4168;
	fma.rn.f32 	%f4205, %f4132, %f4185, %f4169;
	fma.rn.f32 	%f4206, %f4132, %f4186, %f4170;
	fma.rn.f32 	%f4207, %f4136, %f4183, %f4171;
	fma.rn.f32 	%f4208, %f4136, %f4184, %f4172;
	fma.rn.f32 	%f4209, %f4136, %f4185, %f4173;
	fma.rn.f32 	%f4210, %f4136, %f4186, %f4174;
	fma.rn.f32 	%f4211, %f4140, %f4183, %f4175;
	fma.rn.f32 	%f4212, %f4140, %f4184, %f4176;
	fma.rn.f32 	%f4213, %f4140, %f4185, %f4177;
	fma.rn.f32 	%f4214, %f4140, %f4186, %f4178;
	fma.rn.f32 	%f4215, %f4144, %f4183, %f4179;
	fma.rn.f32 	%f4216, %f4144, %f4184, %f4180;
	fma.rn.f32 	%f4217, %f4144, %f4185, %f4181;
	fma.rn.f32 	%f4218, %f4144, %f4186, %f4182;
	ld.shared.v4.f32 	{%f4219, %f4220, %f4221, %f4222}, [%r543+32256];
	fma.rn.f32 	%f4223, %f4117, %f4219, %f4187;
	fma.rn.f32 	%f4224, %f4117, %f4220, %f4188;
	fma.rn.f32 	%f4225, %f4117, %f4221, %f4189;
	fma.rn.f32 	%f4226, %f4117, %f4222, %f4190;
	fma.rn.f32 	%f4227, %f4121, %f4219, %f4191;
	fma.rn.f32 	%f4228, %f4121, %f4220, %f4192;
	fma.rn.f32 	%f4229, %f4121, %f4221, %f4193;
	fma.rn.f32 	%f4230, %f4121, %f4222, %f4194;
	fma.rn.f32 	%f4231, %f4125, %f4219, %f4195;
	fma.rn.f32 	%f4232, %f4125, %f4220, %f4196;
	fma.rn.f32 	%f4233, %f4125, %f4221, %f4197;
	fma.rn.f32 	%f4234, %f4125, %f4222, %f4198;
	fma.rn.f32 	%f4235, %f4129, %f4219, %f4199;
	fma.rn.f32 	%f4236, %f4129, %f4220, %f4200;
	fma.rn.f32 	%f4237, %f4129, %f4221, %f4201;
	fma.rn.f32 	%f4238, %f4129, %f4222, %f4202;
	fma.rn.f32 	%f4239, %f4133, %f4219, %f4203;
	fma.rn.f32 	%f4240, %f4133, %f4220, %f4204;
	fma.rn.f32 	%f4241, %f4133, %f4221, %f4205;
	fma.rn.f32 	%f4242, %f4133, %f4222, %f4206;
	fma.rn.f32 	%f4243, %f4137, %f4219, %f4207;
	fma.rn.f32 	%f4244, %f4137, %f4220, %f4208;
	fma.rn.f32 	%f4245, %f4137, %f4221, %f4209;
	fma.rn.f32 	%f4246, %f4137, %f4222, %f4210;
	fma.rn.f32 	%f4247, %f4141, %f4219, %f4211;
	fma.rn.f32 	%f4248, %f4141, %f4220, %f4212;
	fma.rn.f32 	%f4249, %f4141, %f4221, %f4213;
	fma.rn.f32 	%f4250, %f4141, %f4222, %f4214;
	fma.rn.f32 	%f4251, %f4145, %f4219, %f4215;
	fma.rn.f32 	%f4252, %f4145, %f4220, %f4216;
	fma.rn.f32 	%f4253, %f4145, %f4221, %f4217;
	fma.rn.f32 	%f4254, %f4145, %f4222, %f4218;
	ld.shared.v4.f32 	{%f4255, %f4256, %f4257, %f4258}, [%r543+32512];
	fma.rn.f32 	%f4259, %f4118, %f4255, %f4223;
	fma.rn.f32 	%f4260, %f4118, %f4256, %f4224;
	fma.rn.f32 	%f4261, %f4118, %f4257, %f4225;
	fma.rn.f32 	%f4262, %f4118, %f4258, %f4226;
	fma.rn.f32 	%f4263, %f4122, %f4255, %f4227;
	fma.rn.f32 	%f4264, %f4122, %f4256, %f4228;
	fma.rn.f32 	%f4265, %f4122, %f4257, %f4229;
	fma.rn.f32 	%f4266, %f4122, %f4258, %f4230;
	fma.rn.f32 	%f4267, %f4126, %f4255, %f4231;
	fma.rn.f32 	%f4268, %f4126, %f4256, %f4232;
	fma.rn.f32 	%f4269, %f4126, %f4257, %f4233;
	fma.rn.f32 	%f4270, %f4126, %f4258, %f4234;
	fma.rn.f32 	%f4271, %f4130, %f4255, %f4235;
	fma.rn.f32 	%f4272, %f4130, %f4256, %f4236;
	fma.rn.f32 	%f4273, %f4130, %f4257, %f4237;
	fma.rn.f32 	%f4274, %f4130, %f4258, %f4238;
	fma.rn.f32 	%f4275, %f4134, %f4255, %f4239;
	fma.rn.f32 	%f4276, %f4134, %f4256, %f4240;
	fma.rn.f32 	%f4277, %f4134, %f4257, %f4241;
	fma.rn.f32 	%f4278, %f4134, %f4258, %f4242;
	fma.rn.f32 	%f4279, %f4138, %f4255, %f4243;
	fma.rn.f32 	%f4280, %f4138, %f4256, %f4244;
	fma.rn.f32 	%f4281, %f4138, %f4257, %f4245;
	fma.rn.f32 	%f4282, %f4138, %f4258, %f4246;
	fma.rn.f32 	%f4283, %f4142, %f4255, %f4247;
	fma.rn.f32 	%f4284, %f4142, %f4256, %f4248;
	fma.rn.f32 	%f4285, %f4142, %f4257, %f4249;
	fma.rn.f32 	%f4286, %f4142, %f4258, %f4250;
	fma.rn.f32 	%f4287, %f4146, %f4255, %f4251;
	fma.rn.f32 	%f4288, %f4146, %f4256, %f4252;
	fma.rn.f32 	%f4289, %f4146, %f4257, %f4253;
	fma.rn.f32 	%f4290, %f4146, %f4258, %f4254;
	bar.sync 	0;
	cvta.to.global.u64 	%rd208, %rd231;
	shl.b32 	%r545, %r535, 3;
	mov.u32 	%r546, %ctaid.y;
	shl.b32 	%r547, %r546, 6;
	add.s32 	%r548, %r547, %r545;
	mov.u32 	%r549, %ctaid.x;
	shl.b32 	%r550, %r549, 6;
	add.s32 	%r551, %r550, %r538;
	mad.lo.s32 	%r552, %r548, %r564, %r551;
	mul.wide.u32 	%rd209, %r552, 4;
	add.s64 	%rd210, %rd208, %rd209;
	st.global.v4.f32 	[%rd210], {%f4259, %f4260, %f4261, %f4262};
	add.s32 	%r553, %r552, %r564;
	mul.wide.u32 	%rd211, %r553, 4;
	add.s64 	%rd212, %rd208, %rd211;
	st.global.v4.f32 	[%rd212], {%f4263, %f4264, %f4265, %f4266};
	add.s32 	%r554, %r553, %r564;
	mul.wide.u32 	%rd213, %r554, 4;
	add.s64 	%rd214, %rd208, %rd213;
	st.global.v4.f32 	[%rd214], {%f4267, %f4268, %f4269, %f4270};
	add.s32 	%r555, %r554, %r564;
	mul.wide.u32 	%rd215, %r555, 4;
	add.s64 	%rd216, %rd208, %rd215;
	st.global.v4.f32 	[%rd216], {%f4271, %f4272, %f4273, %f4274};
	add.s32 	%r556, %r555, %r564;
	mul.wide.u32 	%rd217, %r556, 4;
	add.s64 	%rd218, %rd208, %rd217;
	st.global.v4.f32 	[%rd218], {%f4275, %f4276, %f4277, %f4278};
	add.s32 	%r557, %r556, %r564;
	mul.wide.u32 	%rd219, %r557, 4;
	add.s64 	%rd220, %rd208, %rd219;
	st.global.v4.f32 	[%rd220], {%f4279, %f4280, %f4281, %f4282};
	add.s32 	%r558, %r557, %r564;
	mul.wide.u32 	%rd221, %r558, 4;
	add.s64 	%rd222, %rd208, %rd221;
	st.global.v4.f32 	[%rd222], {%f4283, %f4284, %f4285, %f4286};
	add.s32 	%r559, %r558, %r564;
	mul.wide.u32 	%rd223, %r559, 4;
	add.s64 	%rd224, %rd208, %rd223;
	st.global.v4.f32 	[%rd224], {%f4287, %f4288, %f4289, %f4290};
	ret;
$L__BB0_52:
	.pragma "nounroll";
	shr.u32 	%r161, %r575, 3;
	and.b32  	%r162, %r575, 7;
	mul.lo.s32 	%r163, %r161, %r7;
	cvt.s64.s32 	%rd24, %r163;
	cvt.u64.u32 	%rd25, %r162;
	add.s64 	%rd26, %rd24, %rd25;
	shl.b32 	%r164, %r575, 4;
	mov.u32 	%r165, smem;
	add.s32 	%r141, %r165, %r164;
	shl.b64 	%rd27, %rd26, 4;
	add.s64 	%rd20, %rd1, %rd27;
	add.s32 	%r159, %r165, 49152;
	mov.b32 	%r160, 16;
	// begin inline asm
	cp.async.bulk.shared::cluster.global.mbarrier::complete_tx::bytes [%r141], [%rd20], %r160, [%r159];
	// end inline asm
	// begin inline asm
	mbarrier.expect_tx.relaxed.cta.shared::cta.b64 [%r159], %r160;
	// end inline asm
	add.s32 	%r166, %r575, %r4;
	shr.u32 	%r167, %r166, 3;
	and.b32  	%r168, %r166, 7;
	mul.lo.s32 	%r169, %r167, %r7;
	cvt.s64.s32 	%rd28, %r169;
	cvt.u64.u32 	%rd29, %r168;
	add.s64 	%rd30, %rd28, %rd29;
	shl.b32 	%r170, %r4, 4;
	add.s32 	%r146, %r141, %r170;
	shl.b64 	%rd31, %rd30, 4;
	add.s64 	%rd21, %rd1, %rd31;
	// begin inline asm
	cp.async.bulk.shared::cluster.global.mbarrier::complete_tx::bytes [%r146], [%rd21], %r160, [%r159];
	// end inline asm
	// begin inline asm
	mbarrier.expect_tx.relaxed.cta.shared::cta.b64 [%r159], %r160;
	// end inline asm
	add.s32 	%r171, %r166, %r4;
	shr.u32 	%r172, %r171, 3;
	and.b32  	%r173, %r171, 7;
	mul.lo.s32 	%r174, %r172, %r7;
	cvt.s64.s32 	%rd32, %r174;
	cvt.u64.u32 	%rd33, %r173;
	add.s64 	%rd34, %rd32, %rd33;
	add.s32 	%r151, %r146, %r170;
	shl.b64 	%rd35, %rd34, 4;
	add.s64 	%rd22, %rd1, %rd35;
	// begin inline asm
	cp.async.bulk.shared::cluster.global.mbarrier::complete_tx::bytes [%r151], [%rd22], %r160, [%r159];
	// end inline asm
	// begin inline asm
	mbarrier.expect_tx.relaxed.cta.shared::cta.b64 [%r159], %r160;
	// end inline asm
	add.s32 	%r175, %r171, %r4;
	shr.u32 	%r176, %r175, 3;
	and.b32  	%r177, %r175, 7;
	mul.lo.s32 	%r178, %r176, %r7;
	cvt.s64.s32 	%rd36, %r178;
	cvt.u64.u32 	%rd37, %r177;
	add.s64 	%rd38, %rd36, %rd37;
	add.s32 	%r156, %r151, %r170;
	shl.b64 	%rd39, %rd38, 4;
	add.s64 	%rd23, %rd1, %rd39;
	// begin inline asm
	cp.async.bulk.shared::cluster.global.mbarrier::complete_tx::bytes [%r156], [%rd23], %r160, [%r159];
	// end inline asm
	// begin inline asm
	mbarrier.expect_tx.relaxed.cta.shared::cta.b64 [%r159], %r160;
	// end inline asm
	add.s32 	%r575, %r175, %r4;
	setp.lt.u32 	%p8, %r575, 512;
	@%p8 bra 	$L__BB0_52;
	bra.uni 	$L__BB0_8;
$L__BB0_53:
	.pragma "nounroll";
	shr.u32 	%r271, %r583, 3;
	and.b32  	%r272, %r583, 7;
	mul.lo.s32 	%r273, %r271, %r7;
	cvt.s64.s32 	%rd79, %r273;
	cvt.u64.u32 	%rd80, %r272;
	add.s64 	%rd81, %rd79, %rd80;
	shl.b32 	%r274, %r583, 4;
	mov.u32 	%r275, smem;
	add.s32 	%r276, %r275, %r274;
	add.s32 	%r251, %r276, 8192;
	shl.b64 	%rd82, %rd81, 4;
	add.s64 	%rd83, %rd3, %rd82;
	add.s64 	%rd75, %rd83, 128;
	add.s32 	%r269, %r275, 49160;
	mov.b32 	%r270, 16;
	// begin inline asm
	cp.async.bulk.shared::cluster.global.mbarrier::complete_tx::bytes [%r251], [%rd75], %r270, [%r269];
	// end inline asm
	// begin inline asm
	mbarrier.expect_tx.relaxed.cta.shared::cta.b64 [%r269], %r270;
	// end inline asm
	add.s32 	%r277, %r583, %r4;
	shr.u32 	%r278, %r277, 3;
	and.b32  	%r279, %r277, 7;
	mul.lo.s32 	%r280, %r278, %r7;
	cvt.s64.s32 	%rd84, %r280;
	cvt.u64.u32 	%rd85, %r279;
	add.s64 	%rd86, %rd84, %rd85;
	shl.b32 	%r281, %r4, 4;
	add.s32 	%r256, %r251, %r281;
	shl.b64 	%rd87, %rd86, 4;
	add.s64 	%rd88, %rd3, %rd87;
	add.s64 	%rd76, %rd88, 128;
	// begin inline asm
	cp.async.bulk.shared::cluster.global.mbarrier::complete_tx::bytes [%r256], [%rd76], %r270, [%r269];
	// end inline asm
	// begin inline asm
	mbarrier.expect_tx.relaxed.cta.shared::cta.b64 [%r269], %r270;
	// end inline asm
	add.s32 	%r282, %r277, %r4;
	shr.u32 	%r283, %r282, 3;
	and.b32  	%r284, %r282, 7;
	mul.lo.s32 	%r285, %r283, %r7;
	cvt.s64.s32 	%rd89, %r285;
	cvt.u64.u32 	%rd90, %r284;
	add.s64 	%rd91, %rd89, %rd90;
	add.s32 	%r261, %r256, %r281;
	shl.b64 	%rd92, %rd91, 4;
	add.s64 	%rd93, %rd3, %rd92;
	add.s64 	%rd77, %rd93, 128;
	// begin inline asm
	cp.async.bulk.shared::cluster.global.mbarrier::complete_tx::bytes [%r261], [%rd77], %r270, [%r269];
	// end inline asm
	// begin inline asm
	mbarrier.expect_tx.relaxed.cta.shared::cta.b64 [%r269], %r270;
	// end inline asm
	add.s32 	%r286, %r282, %r4;
	shr.u32 	%r287, %r286, 3;
	and.b32  	%r288, %r286, 7;
	mul.lo.s32 	%r289, %r287, %r7;
	cvt.s64.s32 	%rd94, %r289;
	cvt.u64.u32 	%rd95, %r288;
	add.s64 	%rd96, %rd94, %rd95;
	add.s32 	%r266, %r261, %r281;
	shl.b64 	%rd97, %rd96, 4;
	add.s64 	%rd98, %rd3, %rd97;
	add.s64 	%rd78, %rd98, 128;
	// begin inline asm
	cp.async.bulk.shared::cluster.global.mbarrier::complete_tx::bytes [%r266], [%rd78], %r270, [%r269];
	// end inline asm
	// begin inline asm
	mbarrier.expect_tx.relaxed.cta.shared::cta.b64 [%r269], %r270;
	// end inline asm
	add.s32 	%r583, %r286, %r4;
	setp.lt.u32 	%p19, %r583, 512;
	@%p19 bra 	$L__BB0_53;
	bra.uni 	$L__BB0_19;

}


// ===== COMPILED SASS (sm_100) =====

	.target	sm_100

	.elftype	@"ET_EXEC"


//--------------------- .note.nv.tkinfo           --------------------------
	.section	.note.nv.tkinfo,"",@"SHT_NOTE"
	.sectionflags	@"SHF_NOTE_NV_TKINFO"
	.tkinfo
        /*0018*/ 	.word	0x00000002
        /*0030*/ 	.string	""
        /*0030*/ 	.string	"ptxas"
        /*0030*/ 	.string	"Cuda compilation tools, release 13.0, V13.0.88"
        /*0030*/ 	.string	"Build cuda_13.0.r13.0/compiler.36424714_0"
        /*0030*/ 	.string	"-arch sm_100 -m 64 "



//--------------------- .note.nv.cuinfo           --------------------------
	.section	.note.nv.cuinfo,"",@"SHT_NOTE"
	.sectionflags	@"SHF_NOTE_NV_CUINFO"
        /*0018*/ 	.short	0x0002
        /*001a*/ 	.short	0x0064
        /*001c*/ 	.short	0x0082
	.zero		2


//--------------------- .nv.info                  --------------------------
	.section	.nv.info,"",@"SHT_CUDA_INFO"
	.align	4


	//----- nvinfo : EIATTR_REGCOUNT
	.align		4
        /*0000*/ 	.byte	0x04, 0x2f
        /*0002*/ 	.short	(.L_1 - .L_0)
	.align		4
.L_0:
        /*0004*/ 	.word	index@(_Z20matmul_triple_bufferPfS_S_iii)
        /*0008*/ 	.word	0x00000057


	//----- nvinfo : EIATTR_FRAME_SIZE
	.align		4
.L_1:
        /*000c*/ 	.byte	0x04, 0x11
        /*000e*/ 	.short	(.L_3 - .L_2)
	.align		4
.L_2:
        /*0010*/ 	.word	index@(_Z20matmul_triple_bufferPfS_S_iii)
        /*0014*/ 	.word	0x00000000


	//----- nvinfo : EIATTR_MIN_STACK_SIZE
	.align		4
.L_3:
        /*0018*/ 	.byte	0x04, 0x12
        /*001a*/ 	.short	(.L_5 - .L_4)
	.align		4
.L_4:
        /*001c*/ 	.word	index@(_Z20matmul_triple_bufferPfS_S_iii)
        /*0020*/ 	.word	0x00000000
.L_5:


//--------------------- .nv.compat                --------------------------
	.section	.nv.compat,"",@"SHT_CUDA_COMPAT_INFO"
	.align	4
        /*0000*/ 	.byte	0x02, 0x09, 0x00, 0x00, 0x02, 0x02, 0x02, 0x00, 0x02, 0x05, 0x05, 0x00, 0x03, 0x07, 0x01, 0x01
        /*0010*/ 	.byte	0x02, 0x03, 0x00, 0x00, 0x02, 0x06, 0x01, 0x00, 0x04, 0x0b, 0x08, 0x00, 0x09, 0x00, 0x00, 0x00
        /*0020*/ 	.byte	0x00, 0x00, 0x00, 0x00


//--------------------- .nv.info._Z20matmul_triple_bufferPfS_S_iii --------------------------
	.section	.nv.info._Z20matmul_triple_bufferPfS_S_iii,"",@"SHT_CUDA_INFO"
	.sectionflags	@""
	.align	4


	//----- nvinfo : EIATTR_CUDA_API_VERSION
	.align		4
        /*0000*/ 	.byte	0x04, 0x37
        /*0002*/ 	.short	(.L_7 - .L_6)
.L_6:
        /*0004*/ 	.word	0x00000082


	//----- nvinfo : EIATTR_KPARAM_INFO
	.align		4
.L_7:
        /*0008*/ 	.byte	0x04, 0x17
        /*000a*/ 	.short	(.L_9 - .L_8)
.L_8:
        /*000c*/ 	.word	0x00000000
        /*0010*/ 	.short	0x0005
        /*0012*/ 	.short	0x0020
        /*0014*/ 	.byte	0x00, 0xf0, 0x11, 0x00


	//----- nvinfo : EIATTR_KPARAM_INFO
	.align		4
.L_9:
        /*0018*/ 	.byte	0x04, 0x17
        /*001a*/ 	.short	(.L_11 - .L_10)
.L_10:
        /*001c*/ 	.word	0x00000000
        /*0020*/ 	.short	0x0004
        /*0022*/ 	.short	0x001c
        /*0024*/ 	.byte	0x00, 0xf0, 0x11, 0x00


	//----- nvinfo : EIATTR_KPARAM_INFO
	.align		4
.L_11:
        /*0028*/ 	.byte	0x04, 0x17
        /*002a*/ 	.short	(.L_13 - .L_12)
.L_12:
        /*002c*/ 	.word	0x00000000
        /*0030*/ 	.short	0x0003
        /*0032*/ 	.short	0x0018
        /*0034*/ 	.byte	0x00, 0xf0, 0x11, 0x00


	//----- nvinfo : EIATTR_KPARAM_INFO
	.align		4
.L_13:
        /*0038*/ 	.byte	0x04, 0x17
        /*003a*/ 	.short	(.L_15 - .L_14)
.L_14:
        /*003c*/ 	.word	0x00000000
        /*0040*/ 	.short	0x0002
        /*0042*/ 	.short	0x0010
        /*0044*/ 	.byte	0x00, 0xf5, 0x21, 0x00


	//----- nvinfo : EIATTR_KPARAM_INFO
	.align		4
.L_15:
        /*0048*/ 	.byte	0x04, 0x17
        /*004a*/ 	.short	(.L_17 - .L_16)
.L_16:
        /*004c*/ 	.word	0x00000000
        /*0050*/ 	.short	0x0001
        /*0052*/ 	.short	0x0008
        /*0054*/ 	.byte	0x00, 0xf5, 0x21, 0x00


	//----- nvinfo : EIATTR_KPARAM_INFO
	.align		4
.L_17:
        /*0058*/ 	.byte	0x04, 0x17
        /*005a*/ 	.short	(.L_19 - .L_18)
.L_18:
        /*005c*/ 	.word	0x00000000
        /*0060*/ 	.short	0x0000
        /*0062*/ 	.short	0x0000
        /*0064*/ 	.byte	0x00, 0xf5, 0x21, 0x00


	//----- nvinfo : EIATTR_SPARSE_MMA_MASK
	.align		4
.L_19:
        /*0068*/ 	.byte	0x03, 0x50
        /*006a*/ 	.short	0x0000


	//----- nvinfo : EIATTR_MAXREG_COUNT
	.align		4
        /*006c*/ 	.byte	0x03, 0x1b
        /*006e*/ 	.short	0x00ff


	//----- nvinfo : EIATTR_NUM_BARRIERS
	.align		4
        /*0070*/ 	.byte	0x02, 0x4c
        /*0072*/ 	.byte	0x01
	.zero		1


	//----- nvinfo : EIATTR_MERCURY_ISA_VERSION
	.align		4
        /*0074*/ 	.byte	0x03, 0x5f
        /*0076*/ 	.short	0x0101


	//----- nvinfo : EIATTR_VRC_CTA_INIT_COUNT
	.align		4
        /*0078*/ 	.byte	0x02, 0x4a
	.zero		1
	.zero		1


	//----- nvinfo : EIATTR_MBARRIER_INSTR_OFFSETS
	.align		4
        /*007c*/ 	.byte	0x04, 0x39
        /*007e*/ 	.short	(.L_21 - .L_20)


	//   ....[0]....
.L_20:
        /*0080*/ 	.word	0x00000100
        /*0084*/ 	.word	0x000000ff
        /*0088*/ 	.word	0x0000c000
        /*008c*/ 	.short	0x0100
        /*008e*/ 	.byte	0x06
	.zero		1


	//   ....[1]....
        /*0090*/ 	.word	0x00000110
        /*0094*/ 	.word	0x000000ff
        /*0098*/ 	.word	0x0000c008
        /*009c*/ 	.short	0x0100
        /*009e*/ 	.byte	0x06
	.zero		1


	//   ....[2]....
        /*00a0*/ 	.word	0x00000120
        /*00a4*/ 	.word	0x000000ff
        /*00a8*/ 	.word	0x0000c010
        /*00ac*/ 	.short	0x0100
        /*00ae*/ 	.byte	0x06
	.zero		1


	//   ....[3]....
        /*00b0*/ 	.word	0x00000690
        /*00b4*/ 	.word	0x00000012
        /*00b8*/ 	.word	0x0000c000
        /*00bc*/ 	.short	0x010b
        /*00be*/ 	.byte	0xff
	.zero		1


	//   ....[4]....
        /*00c0*/ 	.word	0x00000c20
        /*00c4*/ 	.word	0x0000000e
        /*00c8*/ 	.word	0x0000c000
        /*00cc*/ 	.short	0x010b
        /*00ce*/ 	.byte	0xff
	.zero		1


	//   ....[5]....
        /*00d0*/ 	.word	0x00000e80
        /*00d4*/ 	.word	0x0000000e
        /*00d8*/ 	.word	0x0000c000
        /*00dc*/ 	.short	0x010b
        /*00de*/ 	.byte	0xff
	.zero		1


	//   ....[6]....
        /*00e0*/ 	.word	0x00001400
        /*00e4*/ 	.word	0x0000000c
        /*00e8*/ 	.word	0x0000c000
        /*00ec*/ 	.short	0x010b
        /*00ee*/ 	.byte	0xff
	.zero		1


	//   ....[7]....
        /*00f0*/ 	.word	0x000018a0
        /*00f4*/ 	.word	0x00000014
        /*00f8*/ 	.word	0x0000c008
        /*00fc*/ 	.short	0x010b
        /*00fe*/ 	.byte	0xff
	.zero		1


	//   ....[8]....
        /*0100*/ 	.word	0x00001ec0
        /*0104*/ 	.word	0x00000010
        /*0108*/ 	.word	0x0000c008
        /*010c*/ 	.short	0x010b
        /*010e*/ 	.byte	0xff
	.zero		1


	//   ....[9]....
        /*0110*/ 	.word	0x00002130
        /*0114*/ 	.word	0x0000000c
        /*0118*/ 	.word	0x0000c008
        /*011c*/ 	.short	0x010b
        /*011e*/ 	.byte	0xff
	.zero		1


	//   ....[10]....
        /*0120*/ 	.word	0x000026d0
        /*0124*/ 	.word	0x0000000a
        /*0128*/ 	.word	0x0000c008
        /*012c*/ 	.short	0x010b
        /*012e*/ 	.byte	0xff
	.zero		1


	//   ....[11]....
        /*0130*/ 	.word	0x00002d80
        /*0134*/ 	.word	0x00000000
        /*0138*/ 	.word	0x0000c000
        /*013c*/ 	.short	0x010b
        /*013e*/ 	.byte	0xff
	.zero		1


	//   ....[12]....
        /*0140*/ 	.word	0x00002ed0
        /*0144*/ 	.word	0x00000000
        /*0148*/ 	.word	0x0000c000
        /*014c*/ 	.short	0x010b
        /*014e*/ 	.byte	0xff
	.zero		1


	//   ....[13]....
        /*0150*/ 	.word	0x00003030
        /*0154*/ 	.word	0x00000000
        /*0158*/ 	.word	0x0000c000
        /*015c*/ 	.short	0x010b
        /*015e*/ 	.byte	0xff
	.zero		1


	//   ....[14]....
        /*0160*/ 	.word	0x00003610
        /*0164*/ 	.word	0x00000000
        /*0168*/ 	.word	0x0000c000
        /*016c*/ 	.short	0x010b
        /*016e*/ 	.byte	0xff
	.zero		1


	//   ....[15]....
        /*0170*/ 	.word	0x000038b0
        /*0174*/ 	.word	0x00000000
        /*0178*/ 	.word	0x0000c000
        /*017c*/ 	.short	0x010b
        /*017e*/ 	.byte	0xff
	.zero		1


	//   ....[16]....
        /*0180*/ 	.word	0x00003a10
        /*0184*/ 	.word	0x00000000
        /*0188*/ 	.word	0x0000c000
        /*018c*/ 	.short	0x010b
        /*018e*/ 	.byte	0xff
	.zero		1


	//   ....[17]....
        /*0190*/ 	.word	0x00003b80
        /*0194*/ 	.word	0x00000000
        /*0198*/ 	.word	0x0000c000
        /*019c*/ 	.short	0x010b
        /*019e*/ 	.byte	0xff
	.zero		1


	//   ....[18]....
        /*01a0*/ 	.word	0x000040c0
        /*01a4*/ 	.word	0x00000000
        /*01a8*/ 	.word	0x0000c000
        /*01ac*/ 	.short	0x010b
        /*01ae*/ 	.byte	0xff
	.zero		1


	//   ....[19]....
        /*01b0*/ 	.word	0x00004130
        /*01b4*/ 	.word	0x000000ff
        /*01b8*/ 	.word	0x0000c000
        /*01bc*/ 	.short	0x0101
        /*01be*/ 	.byte	0x09
	.zero		1


	//   ....[20]....
        /*01c0*/ 	.word	0x00004150
        /*01c4*/ 	.word	0x000000ff
        /*01c8*/ 	.word	0x0000c000
        /*01cc*/ 	.short	0x0109
        /*01ce*/ 	.byte	0x09
	.zero		1


	//   ....[21]....
        /*01d0*/ 	.word	0x000042c0
        /*01d4*/ 	.word	0x000000ff
        /*01d8*/ 	.word	0x0000c000
        /*01dc*/ 	.short	0x0109
        /*01de*/ 	.byte	0x09
	.zero		1


	//----- nvinfo : EIATTR_NUM_MBARRIERS
	.align		4
.L_21:
        /*01e0*/ 	.byte	0x03, 0x38
        /*01e2*/ 	.short	0x0003


	//----- nvinfo : EIATTR_EXIT_INSTR_OFFSETS
	.align		4
        /*01e4*/ 	.byte	0x04, 0x1c
        /*01e6*/ 	.short	(.L_23 - .L_22)


	//   ....[0]....
.L_22:
        /*01e8*/ 	.word	0x00011910


	//----- nvinfo : EIATTR_CRS_STACK_SIZE
	.align		4
.L_23:
        /*01ec*/ 	.byte	0x04, 0x1e
        /*01ee*/ 	.short	(.L_25 - .L_24)
.L_24:
        /*01f0*/ 	.word	0x00000000


	//----- nvinfo : EIATTR_CBANK_PARAM_SIZE
	.align		4
.L_25:
        /*01f4*/ 	.byte	0x03, 0x19
        /*01f6*/ 	.short	0x0024


	//----- nvinfo : EIATTR_PARAM_CBANK
	.align		4
        /*01f8*/ 	.byte	0x04, 0x0a
        /*01fa*/ 	.short	(.L_27 - .L_26)
	.align		4
.L_26:
        /*01fc*/ 	.word	index@(.nv.constant0._Z20matmul_triple_bufferPfS_S_iii)
        /*0200*/ 	.short	0x0380
        /*0202*/ 	.short	0x0024


	//----- nvinfo : EIATTR_SW_WAR
	.align		4
.L_27:
        /*0204*/ 	.byte	0x04, 0x36
        /*0206*/ 	.short	(.L_29 - .L_28)
.L_28:
        /*0208*/ 	.word	0x00000008
.L_29:


//--------------------- .nv.callgraph             --------------------------
	.section	.nv.callgraph,"",@"SHT_CUDA_CALLGRAPH"
	.align	4
	.sectionentsize	8
	.align		4
        /*0000*/ 	.word	0x00000000
	.align		4
        /*0004*/ 	.word	0xffffffff
	.align		4
        /*0008*/ 	.word	0x00000000
	.align		4
        /*000c*/ 	.word	0xfffffffe
	.align		4
        /*0010*/ 	.word	0x00000000
	.align		4
        /*0014*/ 	.word	0xfffffffd
	.align		4
        /*0018*/ 	.word	0x00000000
	.align		4
        /*001c*/ 	.word	0xfffffffc


//--------------------- .text._Z20matmul_triple_bufferPfS_S_iii --------------------------
	.section	.text._Z20matmul_triple_bufferPfS_S_iii,"ax",@progbits
	.align	128
        .global         _Z20matmul_triple_bufferPfS_S_iii
        .type           _Z20matmul_triple_bufferPfS_S_iii,@function
        .size           _Z20matmul_triple_bufferPfS_S_iii,(.L_x_77 - _Z20matmul_triple_bufferPfS_S_iii)
        .other          _Z20matmul_triple_bufferPfS_S_iii,@"STO_CUDA_ENTRY STV_DEFAULT"
_Z20matmul_triple_bufferPfS_S_iii:
.text._Z20matmul_triple_bufferPfS_S_iii:
[----:B------:R-:W-:Y:S01]  /*0000*/  LDC R1, c[0x0][0x37c] ;  /* 0x0000df00ff017b82 */ /* 0x000fe20000000800 */
[----:B------:R-:W0:Y:S01]  /*0010*/  S2R R0, SR_TID.X ;  /* 0x0000000000007919 */ /* 0x000e220000002100 */
[----:B------:R-:W-:Y:S01]  /*0020*/  BSSY.RECONVERGENT B0, `(.L_x_0) ;  /* 0x0000012000007945 */ /* 0x000fe20003800200 */
[----:B------:R-:W0:Y:S02]  /*0030*/  S2R R3, SR_TID.Y ;  /* 0x0000000000037919 */ /* 0x000e240000002200 */
[----:B0-----:R-:W-:-:S13]  /*0040*/  LOP3.LUT P0, RZ, R0, R3, RZ, 0xfc, !PT ;  /* 0x0000000300ff7212 */ /* 0x001fda000780fcff */
[----:B------:R-:W-:Y:S05]  /*0050*/  @P0 BRA `(.L_x_1) ;  /* 0x0000000000380947 */ /* 0x000fea0003800000 */
[----:B------:R-:W0:Y:S01]  /*0060*/  S2UR UR6, SR_CgaCtaId ;  /* 0x00000000000679c3 */ /* 0x000e220000008800 */
[----:B------:R-:W1:Y:S01]  /*0070*/  LDCU UR4, c[0x0][0x360] ;  /* 0x00006c00ff0477ac */ /* 0x000e620008000800 */
[----:B------:R-:W1:Y:S02]  /*0080*/  LDCU UR5, c[0x0][0x364] ;  /* 0x00006c80ff0577ac */ /* 0x000e640008000800 */
[----:B-1----:R-:W-:-:S03]  /*0090*/  UIMAD UR4, UR4, UR5, URZ ;  /* 0x00000005040472a4 */ /* 0x002fc6000f8e02ff */
[----:B------:R-:W-:Y:S02]  /*00a0*/  UMOV UR5, 0x400 ;  /* 0x0000040000057882 */ /* 0x000fe40000000000 */
[----:B0-----:R-:W-:Y:S02]  /*00b0*/  ULEA UR6, UR6, UR5, 0x18 ;  /* 0x0000000506067291 */ /* 0x001fe4000f8ec0ff */
[----:B------:R-:W-:-:S04]  /*00c0*/  UIADD3 UR4, UPT, UPT, -UR4, 0x100000, URZ ;  /* 0x0010000004047890 */ /* 0x000fc8000fffe1ff */
[----:B------:R-:W-:Y:S02]  /*00d0*/  USHF.L.U32 UR5, UR4, 0xb, URZ ;  /* 0x0000000b04057899 */ /* 0x000fe400080006ff */
[----:B------:R-:W-:Y:S01]  /*00e0*/  USHF.L.U32 UR4, UR4, 0x1, URZ ;  /* 0x0000000104047899 */ /* 0x000fe200080006ff */
[----:B------:R-:W0:Y:S11]  /*00f0*/  FENCE.VIEW.ASYNC.S ;  /* 0x00000000000073c6 */ /* 0x000e360000000000 */
[----:B0-----:R0:W1:Y:S01]  /*0100*/  SYNCS.EXCH.64 URZ, [UR6+0xc000], UR4 ;  /* 0x00c0000406ff75b2 */ /* 0x0010620008000100 */
[----:B------:R0:W2:Y:S01]  /*0110*/  SYNCS.EXCH.64 URZ, [UR6+0xc008], UR4 ;  /* 0x00c0080406ff75b2 */ /* 0x0000a20008000100 */
[----:B------:R0:W3:Y:S01]  /*0120*/  SYNCS.EXCH.64 URZ, [UR6+0xc010], UR4 ;  /* 0x00c0100406ff75b2 */ /* 0x0000e20008000100 */
[----:B------:R-:W-:Y:S01]  /*0130*/  NOP ;  /* 0x0000000000007918 */ /* 0x000fe20000000000 */
.L_x_1:
[----:B0-----:R-:W-:Y:S05]  /*0140*/  BSYNC.RECONVERGENT B0 ;  /* 0x0000000000007941 */ /* 0x001fea0003800200 */
.L_x_0:
[----:B------:R-:W0:Y:S01]  /*0150*/  LDCU UR12, c[0x0][0x3a0] ;  /* 0x00007400ff0c77ac */ /* 0x000e220008000800 */
[----:B------:R-:W-:Y:S01]  /*0160*/  HFMA2 R6, -RZ, RZ, 0, 0 ;  /* 0x00000000ff067431 */ /* 0x000fe200000001ff */
[----:B------:R-:W4:Y:S01]  /*0170*/  LDCU UR4, c[0x0][0x360] ;  /* 0x00006c00ff0477ac */ /* 0x000f220008000800 */
[----:B------:R-:W5:Y:S01]  /*0180*/  LDC R4, c[0x0][0x364] ;  /* 0x0000d900ff047b82 */ /* 0x000f620000000800 */
[----:B0-----:R-:W-:Y:S01]  /*0190*/  UISETP.GE.U32.AND UP0, UPT, UR12, 0x20, UPT ;  /* 0x000000200c00788c */ /* 0x001fe2000bf06070 */
[----:B----4-:R-:W-:Y:S02]  /*01a0*/  IMAD R53, R3, UR4, R0 ;  /* 0x0000000403357c24 */ /* 0x010fe4000f8e0200 */
[----:B-----5:R-:W-:-:S04]  /*01b0*/  IMAD R4, R4, UR4, RZ ;  /* 0x0000000404047c24 */ /* 0x020fc8000f8e02ff */
[----:B-123--:R-:W-:Y:S06]  /*01c0*/  BAR.SYNC.DEFER_BLOCKING 0x0 ;  /* 0x0000000000007b1d */ /* 0x00efec0000010000 */
[----:B------:R-:W-:Y:S05]  /*01d0*/  BRA.U !UP0, `(.L_x_2) ;  /* 0x0000002508487547 */ /* 0x000fea000b800000 */
[----:B------:R-:W0:Y:S01]  /*01e0*/  S2R R8, SR_CTAID.Y ;  /* 0x0000000000087919 */ /* 0x000e220000002600 */
[----:B------:R-:W1:Y:S01]  /*01f0*/  LDC R2, c[0x0][0x39c] ;  /* 0x0000e700ff027b82 */ /* 0x000e620000000800 */
[----:B------:R-:W-:Y:S01]  /*0200*/  ISETP.GT.U32.AND P3, PT, R53, 0x1ff, PT ;  /* 0x000001ff3500780c */ /* 0x000fe20003f64070 */
[----:B------:R-:W-:Y:S01]  /*0210*/  USHF.R.S32.HI UR4, URZ, 0x1f, UR12 ;  /* 0x0000001fff047899 */ /* 0x000fe2000801140c */
[----:B------:R-:W2:Y:S01]  /*0220*/  S2R R7, SR_CTAID.X ;  /* 0x0000000000077919 */ /* 0x000ea20000002500 */
[----:B------:R-:W-:Y:S02]  /*0230*/  BSSY.RECONVERGENT B0, `(.L_x_3) ;  /* 0x0000121000007945 */ /* 0x000fe40003800200 */
[----:B------:R-:W-:-:S04]  /*0240*/  ULEA.HI UR4, UR4, UR12, URZ, 0x2 ;  /* 0x0000000c04047291 */ /* 0x000fc8000f8f10ff */
[----:B------:R-:W-:Y:S01]  /*0250*/  USHF.R.S32.HI UR4, URZ, 0x2, UR4 ;  /* 0x00000002ff047899 */ /* 0x000fe20008011404 */
[----:B-1----:R-:W-:-:S04]  /*0260*/  SHF.R.S32.HI R5, RZ, 0x1f, R2 ;  /* 0x0000001fff057819 */ /* 0x002fc80000011402 */
[----:B------:R-:W-:Y:S02]  /*0270*/  LEA.HI R5, R5, R2, RZ, 0x2 ;  /* 0x0000000205057211 */ /* 0x000fe400078f10ff */
[----:B0-----:R-:W-:Y:S02]  /*0280*/  SHF.L.U32 R8, R8, 0x6, RZ ;  /* 0x0000000608087819 */ /* 0x001fe400000006ff */
[----:B------:R-:W-:Y:S02]  /*0290*/  SHF.R.S32.HI R5, RZ, 0x2, R5 ;  /* 0x00000002ff057819 */ /* 0x000fe40000011405 */
[----:B--2---:R-:W-:Y:S01]  /*02a0*/  SHF.L.U32 R7, R7, 0x6, RZ ;  /* 0x0000000607077819 */ /* 0x004fe200000006ff */
[----:B------:R-:W-:Y:S01]  /*02b0*/  IMAD R8, R8, UR12, RZ ;  /* 0x0000000c08087c24 */ /* 0x000fe2000f8e02ff */
[----:B------:R-:W-:Y:S06]  /*02c0*/  @P3 BRA `(.L_x_4) ;  /* 0x00000010005c3947 */ /* 0x000fec0003800000 */
[----:B------:R-:W0:Y:S01]  /*02d0*/  I2F.U32.RP R13, R4 ;  /* 0x00000004000d7306 */ /* 0x000e220000209000 */
[-C--:B------:R-:W-:Y:S01]  /*02e0*/  IADD3 R6, PT, PT, R53, R4.reuse, RZ ;  /* 0x0000000435067210 */ /* 0x080fe20007ffe0ff */
[----:B------:R-:W-:Y:S01]  /*02f0*/  BSSY.RECONVERGENT B1, `(.L_x_5) ;  /* 0x000003e000017945 */ /* 0x000fe20003800200 */
[----:B------:R-:W-:Y:S02]  /*0300*/  IADD3 R15, PT, PT, RZ, -R4, RZ ;  /* 0x80000004ff0f7210 */ /* 0x000fe40007ffe0ff */
[C---:B------:R-:W-:Y:S02]  /*0310*/  ISETP.GE.U32.AND P0, PT, R6.reuse, 0x200, PT ;  /* 0x000002000600780c */ /* 0x040fe40003f06070 */
[----:B------:R-:W-:Y:S02]  /*0320*/  VIMNMX.U32 R9, PT, PT, R6, 0x200, !PT ;  /* 0x0000020006097848 */ /* 0x000fe40007fe0000 */
[----:B------:R-:W-:Y:S02]  /*0330*/  SEL R12, RZ, 0x1, P0 ;  /* 0x00000001ff0c7807 */ /* 0x000fe40000000000 */
[----:B------:R-:W-:-:S02]  /*0340*/  ISETP.NE.U32.AND P2, PT, R4, RZ, PT ;  /* 0x000000ff0400720c */ /* 0x000fc40003f45070 */
[----:B------:R-:W-:Y:S01]  /*0350*/  IADD3 R9, PT, PT, R9, -R6, -R12 ;  /* 0x8000000609097210 */ /* 0x000fe20007ffe80c */
[----:B0-----:R-:W0:Y:S02]  /*0360*/  MUFU.RCP R13, R13 ;  /* 0x0000000d000d7308 */ /* 0x001e240000001000 */
[----:B0-----:R-:W-:-:S06]  /*0370*/  IADD3 R10, PT, PT, R13, 0xffffffe, RZ ;  /* 0x0ffffffe0d0a7810 */ /* 0x001fcc0007ffe0ff */
[----:B------:R0:W1:Y:S02]  /*0380*/  F2I.FTZ.U32.TRUNC.NTZ R11, R10 ;  /* 0x0000000a000b7305 */ /* 0x000064000021f000 */
[----:B0-----:R-:W-:Y:S01]  /*0390*/  MOV R10, RZ ;  /* 0x000000ff000a7202 */ /* 0x001fe20000000f00 */
[----:B-1----:R-:W-:-:S04]  /*03a0*/  IMAD R15, R15, R11, RZ ;  /* 0x0000000b0f0f7224 */ /* 0x002fc800078e02ff */
[----:B------:R-:W-:Y:S02]  /*03b0*/  IMAD.HI.U32 R14, R11, R15, R10 ;  /* 0x0000000f0b0e7227 */ /* 0x000fe400078e000a */
[----:B------:R-:W0:Y:S04]  /*03c0*/  LDC.64 R10, c[0x0][0x380] ;  /* 0x0000e000ff0a7b82 */ /* 0x000e280000000a00 */
[----:B------:R-:W-:-:S05]  /*03d0*/  IMAD.HI.U32 R13, R14, R9, RZ ;  /* 0x000000090e0d7227 */ /* 0x000fca00078e00ff */
[----:B------:R-:W-:-:S05]  /*03e0*/  IADD3 R6, PT, PT, -R13, RZ, RZ ;  /* 0x000000ff0d067210 */ /* 0x000fca0007ffe1ff */
[----:B------:R-:W-:-:S05]  /*03f0*/  IMAD R9, R4, R6, R9 ;  /* 0x0000000604097224 */ /* 0x000fca00078e0209 */
[----:B------:R-:W-:Y:S01]  /*0400*/  ISETP.GE.U32.AND P0, PT, R9, R4, PT ;  /* 0x000000040900720c */ /* 0x000fe20003f06070 */
[----:B0-----:R-:W-:-:S12]  /*0410*/  IMAD.WIDE.U32 R10, R8, 0x4, R10 ;  /* 0x00000004080a7825 */ /* 0x001fd800078e000a */
[----:B------:R-:W-:Y:S02]  /*0420*/  @P0 IADD3 R9, PT, PT, -R4, R9, RZ ;  /* 0x0000000904090210 */ /* 0x000fe40007ffe1ff */
[----:B------:R-:W-:Y:S02]  /*0430*/  @P0 IADD3 R13, PT, PT, R13, 0x1, RZ ;  /* 0x000000010d0d0810 */ /* 0x000fe40007ffe0ff */
[----:B------:R-:W-:Y:S02]  /*0440*/  ISETP.GE.U32.AND P1, PT, R9, R4, PT ;  /* 0x000000040900720c */ /* 0x000fe40003f26070 */
[----:B------:R-:W-:-:S11]  /*0450*/  MOV R9, R53 ;  /* 0x0000003500097202 */ /* 0x000fd60000000f00 */
[----:B------:R-:W-:Y:S02]  /*0460*/  @P1 IADD3 R13, PT, PT, R13, 0x1, RZ ;  /* 0x000000010d0d1810 */ /* 0x000fe40007ffe0ff */
[----:B------:R-:W-:-:S04]  /*0470*/  @!P2 LOP3.LUT R13, RZ, R4, RZ, 0x33, !PT ;  /* 0x00000004ff0da212 */ /* 0x000fc800078e33ff */
[----:B------:R-:W-:-:S04]  /*0480*/  IADD3 R12, PT, PT, R12, R13, RZ ;  /* 0x0000000d0c0c7210 */ /* 0x000fc80007ffe0ff */
[----:B------:R-:W-:-:S04]  /*0490*/  LOP3.LUT R6, R12, 0x3, RZ, 0xc0, !PT ;  /* 0x000000030c067812 */ /* 0x000fc800078ec0ff */
[----:B------:R-:W-:Y:S02]  /*04a0*/  ISETP.NE.AND P2, PT, R6, 0x3, PT ;  /* 0x000000030600780c */ /* 0x000fe40003f45270 */
[----:B------:R-:W-:-:S04]  /*04b0*/  IADD3 R6, PT, PT, R12, 0x1, RZ ;  /* 0x000000010c067810 */ /* 0x000fc80007ffe0ff */
[----:B------:R-:W-:-:S07]  /*04c0*/  LOP3.LUT R6, R6, 0x3, RZ, 0xc0, !PT ;  /* 0x0000000306067812 */ /* 0x000fce00078ec0ff */
[----:B------:R-:W-:Y:S05]  /*04d0*/  @!P2 BRA `(.L_x_6) ;  /* 0x00000000007ca947 */ /* 0x000fea0003800000 */
[----:B------:R-:W0:Y:S01]  /*04e0*/  S2R R14, SR_CgaCtaId ;  /* 0x00000000000e7919 */ /* 0x000e220000008800 */
[----:B------:R-:W-:Y:S01]  /*04f0*/  MOV R9, 0x400 ;  /* 0x0000040000097802 */ /* 0x000fe20000000f00 */
[----:B------:R-:W-:Y:S02]  /*0500*/  HFMA2 R13, -RZ, RZ, 0, 0 ;  /* 0x00000000ff0d7431 */ /* 0x000fe400000001ff */
[----:B------:R-:W-:Y:S01]  /*0510*/  HFMA2 R16, -RZ, RZ, 0, 9.5367431640625e-07 ;  /* 0x00000010ff107431 */ /* 0x000fe200000001ff */
[----:B0-----:R-:W-:Y:S02]  /*0520*/  LEA R18, R14, R9, 0x18 ;  /* 0x000000090e127211 */ /* 0x001fe400078ec0ff */
[----:B------:R-:W-:Y:S02]  /*0530*/  MOV R9, R53 ;  /* 0x0000003500097202 */ /* 0x000fe40000000f00 */
[----:B------:R-:W-:-:S07]  /*0540*/  IADD3 R19, PT, PT, R18, 0xc000, RZ ;  /* 0x0000c00012137810 */ /* 0x000fce0007ffe0ff */
.L_x_8:
[----:B------:R-:W-:Y:S01]  /*0550*/  SHF.R.U32.HI R14, RZ, 0x3, R9 ;  /* 0x00000003ff0e7819 */ /* 0x000fe20000011609 */
[----:B------:R-:W-:Y:S01]  /*0560*/  UMOV UR5, 0x1 ;  /* 0x0000000100057882 */ /* 0x000fe20000000000 */
[----:B------:R-:W-:Y:S02]  /*0570*/  R2UR UR9, R19 ;  /* 0x00000000130972ca */ /* 0x000fe400000e0000 */
[----:B------:R-:W-:Y:S01]  /*0580*/  PLOP3.LUT P0, PT, PT, PT, PT, 0x80, 0x8 ;  /* 0x000000000008781c */ /* 0x000fe20003f0f070 */
[----:B------:R-:W-:Y:S01]  /*0590*/  IMAD R15, R14, UR4, RZ ;  /* 0x000000040e0f7c24 */ /* 0x000fe2000f8e02ff */
[----:B------:R-:W-:-:S04]  /*05a0*/  LOP3.LUT R14, R9, 0x7, RZ, 0xc0, !PT ;  /* 0x00000007090e7812 */ /* 0x000fc800078ec0ff */
[----:B------:R-:W-:Y:S02]  /*05b0*/  IADD3 R17, P1, PT, R14, R15, RZ ;  /* 0x0000000f0e117210 */ /* 0x000fe40007f3e0ff */
[----:B------:R-:W-:Y:S02]  /*05c0*/  LEA R14, R9, R18, 0x4 ;  /* 0x00000012090e7211 */ /* 0x000fe400078e20ff */
[----:B------:R-:W-:Y:S02]  /*05d0*/  LEA R20, P4, R17, R10, 0x4 ;  /* 0x0000000a11147211 */ /* 0x000fe400078820ff */
[----:B------:R-:W-:-:S04]  /*05e0*/  LEA.HI.X.SX32 R15, R15, RZ, 0x1, P1 ;  /* 0x000000ff0f0f7211 */ /* 0x000fc800008f0eff */
[----:B------:R-:W-:-:S07]  /*05f0*/  LEA.HI.X R21, R17, R11, R15, 0x4, P4 ;  /* 0x0000000b11157211 */ /* 0x000fce00020f240f */
.L_x_7:
[----:B------:R-:W-:-:S13]  /*0600*/  @P0 ELECT P1, URZ, PT ;  /* 0x0000000000ff082f */ /* 0x000fda0003820000 */
[----:B------:R-:W-:Y:S02]  /*0610*/  @P1 R2UR.BROADCAST UR6, R20 ;  /* 0x00000000140612ca */ /* 0x000fe400008e0000 */
[----:B------:R-:W-:Y:S02]  /*0620*/  @P1 R2UR.BROADCAST UR7, R21 ;  /* 0x00000000150712ca */ /* 0x000fe400008e0000 */
[----:B------:R-:W-:Y:S02]  /*0630*/  @P1 R2UR.BROADCAST UR8, R14 ;  /* 0x000000000e0812ca */ /* 0x000fe400008e0000 */
[----:B------:R-:W-:Y:S02]  /*0640*/  @P1 PLOP3.LUT P0, PT, P1, PT, PT, 0x8, 0x80 ;  /* 0x000000000080181c */ /* 0x000fe40000f0e170 */
[----:B------:R-:W-:-:S09]  /*0650*/  PLOP3.LUT P1, PT, PT, PT, PT, 0x8, 0x80 ;  /* 0x000000000080781c */ /* 0x000fd20003f2e170 */
[----:B------:R0:W-:Y:S02]  /*0660*/  UBLKCP.S.G [UR8], [UR6], UR5 ;  /* 0x00000008060073ba */ /* 0x0001e40008000205 */
[----:B0-----:R-:W-:Y:S05]  /*0670*/  @P0 BRA.U.ANY `(.L_x_7) ;  /* 0xfffffffd00e00947 */ /* 0x001fea000393ffff */
[----:B------:R-:W-:Y:S01]  /*0680*/  IADD3 R13, PT, PT, R13, 0x1, RZ ;  /* 0x000000010d0d7810 */ /* 0x000fe20007ffe0ff */
[----:B------:R0:W-:Y:S01]  /*0690*/  SYNCS.ARRIVE.TRANS64.RED.A0TR RZ, [R18+URZ+0xc000], R16 ;  /* 0x00c0001012ff79a7 */ /* 0x0001e200083004ff */
[----:B------:R-:W-:Y:S02]  /*06a0*/  IADD3 R9, PT, PT, R4, R9, RZ ;  /* 0x0000000904097210 */ /* 0x000fe40007ffe0ff */
[----:B------:R-:W-:-:S13]  /*06b0*/  ISETP.NE.AND P0, PT, R13, R6, PT ;  /* 0x000000060d00720c */ /* 0x000fda0003f05270 */
[----:B0-----:R-:W-:Y:S05]  /*06c0*/  @P0 BRA `(.L_x_8) ;  /* 0xfffffffc00a00947 */ /* 0x001fea000383ffff */
.L_x_6:
[----:B------:R-:W-:Y:S05]  /*06d0*/  BSYNC.RECONVERGENT B1 ;  /* 0x0000000000017941 */ /* 0x000fea0003800200 */
.L_x_5:
[----:B------:R-:W-:Y:S01]  /*06e0*/  ISETP.GE.U32.AND P1, PT, R12, 0x3, PT ;  /* 0x000000030c00780c */ /* 0x000fe20003f26070 */
[----:B------:R-:W-:-:S12]  /*06f0*/  BSSY.RECONVERGENT B1, `(.L_x_9) ;  /* 0x0000057000017945 */ /* 0x000fd80003800200 */
[----:B------:R-:W-:Y:S05]  /*0700*/  @!P1 BRA `(.L_x_10) ;  /* 0x0000000400549947 */ /* 0x000fea0003800000 */
[----:B------:R-:W0:Y:S01]  /*0710*/  S2R R13, SR_CgaCtaId ;  /* 0x00000000000d7919 */ /* 0x000e220000008800 */
[----:B------:R-:W-:-:S04]  /*0720*/  MOV R12, 0x400 ;  /* 0x00000400000c7802 */ /* 0x000fc80000000f00 */
[----:B0-----:R-:W-:-:S07]  /*0730*/  LEA R14, R13, R12, 0x18 ;  /* 0x0000000c0d0e7211 */ /* 0x001fce00078ec0ff */
.L_x_15:
[----:B------:R-:W-:Y:S02]  /*0740*/  SHF.R.U32.HI R12, RZ, 0x3, R9 ;  /* 0x00000003ff0c7819 */ /* 0x000fe40000011609 */
[----:B------:R-:W-:Y:S02]  /*0750*/  R2UR UR5, R14 ;  /* 0x000000000e0572ca */ /* 0x000fe400000e0000 */
[----:B------:R-:W-:Y:S01]  /*0760*/  PLOP3.LUT P0, PT, PT, PT, PT, 0x80, 0x8 ;  /* 0x000000000008781c */ /* 0x000fe20003f0f070 */
[----:B------:R-:W-:Y:S01]  /*0770*/  IMAD R13, R12, UR4, RZ ;  /* 0x000000040c0d7c24 */ /* 0x000fe2000f8e02ff */
[----:B------:R-:W-:-:S04]  /*0780*/  LOP3.LUT R12, R9, 0x7, RZ, 0xc0, !PT ;  /* 0x00000007090c7812 */ /* 0x000fc800078ec0ff */
[----:B------:R-:W-:-:S04]  /*0790*/  IADD3 R15, P4, PT, R12, R13, RZ ;  /* 0x0000000d0c0f7210 */ /* 0x000fc80007f9e0ff */
[----:B------:R-:W-:Y:S01]  /*07a0*/  LEA R12, P5, R15, R10, 0x4 ;  /* 0x0000000a0f0c7211 */ /* 0x000fe200078a20ff */
[----:B------:R-:W-:Y:S01]  /*07b0*/  UIADD3 UR9, UPT, UPT, UR5, 0xc000, URZ ;  /* 0x0000c00005097890 */ /* 0x000fe2000fffe0ff */
[----:B------:R-:W-:Y:S02]  /*07c0*/  LEA.HI.X.SX32 R13, R13, RZ, 0x1, P4 ;  /* 0x000000ff0d0d7211 */ /* 0x000fe400020f0eff */
[----:B------:R-:W-:Y:S02]  /*07d0*/  UMOV UR5, 0x1 ;  /* 0x0000000100057882 */ /* 0x000fe40000000000 */
[----:B------:R-:W-:Y:S02]  /*07e0*/  LEA.HI.X R13, R15, R11, R13, 0x4, P5 ;  /* 0x0000000b0f0d7211 */ /* 0x000fe400028f240d */
[----:B------:R-:W-:-:S07]  /*07f0*/  LEA R15, R9, R14, 0x4 ;  /* 0x0000000e090f7211 */ /* 0x000fce00078e20ff */
.L_x_11:
        /* <DEDUP_REMOVED lines=8> */
[----:B------:R-:W-:Y:S01]  /*0880*/  IADD3 R17, PT, PT, R4, R9, RZ ;  /* 0x0000000904117210 */ /* 0x000fe20007ffe0ff */
[----:B------:R-:W-:Y:S01]  /*0890*/  UMOV UR5, 0x1 ;  /* 0x0000000100057882 */ /* 0x000fe20000000000 */
[----:B------:R-:W-:Y:S02]  /*08a0*/  PLOP3.LUT P0, PT, PT, PT, PT, 0x80, 0x8 ;  /* 0x000000000008781c */ /* 0x000fe40003f0f070 */
[----:B------:R-:W-:-:S05]  /*08b0*/  SHF.R.U32.HI R9, RZ, 0x3, R17 ;  /* 0x00000003ff097819 */ /* 0x000fca0000011611 */
[----:B------:R-:W-:Y:S01]  /*08c0*/  IMAD R12, R9, UR4, RZ ;  /* 0x00000004090c7c24 */ /* 0x000fe2000f8e02ff */
[----:B------:R-:W-:-:S04]  /*08d0*/  LOP3.LUT R9, R17, 0x7, RZ, 0xc0, !PT ;  /* 0x0000000711097812 */ /* 0x000fc800078ec0ff */
[----:B------:R-:W-:Y:S02]  /*08e0*/  IADD3 R13, P4, PT, R9, R12, RZ ;  /* 0x0000000c090d7210 */ /* 0x000fe40007f9e0ff */
[----:B------:R-:W-:Y:S02]  /*08f0*/  LEA R9, R4, R15, 0x4 ;  /* 0x0000000f04097211 */ /* 0x000fe400078e20ff */
[----:B------:R-:W-:Y:S02]  /*0900*/  LEA R18, P5, R13, R10, 0x4 ;  /* 0x0000000a0d127211 */ /* 0x000fe400078a20ff */
[----:B------:R-:W-:-:S04]  /*0910*/  LEA.HI.X.SX32 R12, R12, RZ, 0x1, P4 ;  /* 0x000000ff0c0c7211 */ /* 0x000fc800020f0eff */
[----:B------:R-:W-:-:S07]  /*0920*/  LEA.HI.X R19, R13, R11, R12, 0x4, P5 ;  /* 0x0000000b0d137211 */ /* 0x000fce00028f240c */
.L_x_12:
        /* <DEDUP_REMOVED lines=8> */
[C---:B------:R-:W-:Y:S01]  /*09b0*/  IADD3 R13, PT, PT, R4.reuse, R17, RZ ;  /* 0x00000011040d7210 */ /* 0x040fe20007ffe0ff */
[----:B------:R-:W-:Y:S01]  /*09c0*/  UMOV UR5, 0x1 ;  /* 0x0000000100057882 */ /* 0x000fe20000000000 */
[----:B------:R-:W-:Y:S02]  /*09d0*/  PLOP3.LUT P0, PT, PT, PT, PT, 0x80, 0x8 ;  /* 0x000000000008781c */ /* 0x000fe40003f0f070 */
[----:B------:R-:W-:Y:S02]  /*09e0*/  SHF.R.U32.HI R12, RZ, 0x3, R13 ;  /* 0x00000003ff0c7819 */ /* 0x000fe4000001160d */
[----:B------:R-:W-:-:S03]  /*09f0*/  LEA R9, R4, R9, 0x4 ;  /* 0x0000000904097211 */ /* 0x000fc600078e20ff */
[----:B------:R-:W-:Y:S01]  /*0a00*/  IMAD R15, R12, UR4, RZ ;  /* 0x000000040c0f7c24 */ /* 0x000fe2000f8e02ff */
[----:B------:R-:W-:-:S04]  /*0a10*/  LOP3.LUT R12, R13, 0x7, RZ, 0xc0, !PT ;  /* 0x000000070d0c7812 */ /* 0x000fc800078ec0ff */
[----:B------:R-:W-:-:S04]  /*0a20*/  IADD3 R17, P4, PT, R12, R15, RZ ;  /* 0x0000000f0c117210 */ /* 0x000fc80007f9e0ff */
[----:B------:R-:W-:Y:S02]  /*0a30*/  LEA R16, P5, R17, R10, 0x4 ;  /* 0x0000000a11107211 */ /* 0x000fe400078a20ff */
[----:B------:R-:W-:-:S04]  /*0a40*/  LEA.HI.X.SX32 R15, R15, RZ, 0x1, P4 ;  /* 0x000000ff0f0f7211 */ /* 0x000fc800020f0eff */
[----:B------:R-:W-:-:S07]  /*0a50*/  LEA.HI.X R17, R17, R11, R15, 0x4, P5 ;  /* 0x0000000b11117211 */ /* 0x000fce00028f240f */
.L_x_13:
        /* <DEDUP_REMOVED lines=19> */
.L_x_14:
        /* <DEDUP_REMOVED lines=8> */
[----:B------:R-:W-:-:S04]  /*0c10*/  HFMA2 R9, -RZ, RZ, 0, 3.814697265625e-06 ;  /* 0x00000040ff097431 */ /* 0x000fc800000001ff */
[----:B------:R0:W-:Y:S02]  /*0c20*/  SYNCS.ARRIVE.TRANS64.RED.A0TR RZ, [R14+URZ+0xc000], R9 ;  /* 0x00c000090eff79a7 */ /* 0x0001e400083004ff */
[----:B0-----:R-:W-:-:S04]  /*0c30*/  IADD3 R9, PT, PT, R4, R13, RZ ;  /* 0x0000000d04097210 */ /* 0x001fc80007ffe0ff */
[----:B------:R-:W-:-:S13]  /*0c40*/  ISETP.GE.U32.AND P0, PT, R9, 0x200, PT ;  /* 0x000002000900780c */ /* 0x000fda0003f06070 */
[----:B------:R-:W-:Y:S05]  /*0c50*/  @!P0 BRA `(.L_x_15) ;  /* 0xfffffff800b88947 */ /* 0x000fea000383ffff */
.L_x_10:
[----:B------:R-:W-:Y:S05]  /*0c60*/  BSYNC.RECONVERGENT B1 ;  /* 0x0000000000017941 */ /* 0x000fea0003800200 */
.L_x_9:
[----:B------:R-:W0:Y:S01]  /*0c70*/  LDC.64 R10, c[0x0][0x388] ;  /* 0x0000e200ff0a7b82 */ /* 0x000e220000000a00 */
[----:B------:R-:W-:Y:S01]  /*0c80*/  BSSY.RECONVERGENT B1, `(.L_x_16) ;  /* 0x0000024000017945 */ /* 0x000fe20003800200 */
[----:B------:R-:W-:Y:S01]  /*0c90*/  MOV R9, R53 ;  /* 0x0000003500097202 */ /* 0x000fe20000000f00 */
[----:B0-----:R-:W-:Y:S02]  /*0ca0*/  IMAD.WIDE.U32 R10, R7, 0x4, R10 ;  /* 0x00000004070a7825 */ /* 0x001fe400078e000a */
        /* <DEDUP_REMOVED lines=8> */
.L_x_19:
[----:B------:R-:W-:Y:S01]  /*0d30*/  SHF.R.U32.HI R12, RZ, 0x4, R9 ;  /* 0x00000004ff0c7819 */ /* 0x000fe20000011609 */
[----:B------:R-:W-:Y:S01]  /*0d40*/  UMOV UR5, 0x1 ;  /* 0x0000000100057882 */ /* 0x000fe20000000000 */
[----:B------:R-:W-:Y:S02]  /*0d50*/  R2UR UR9, R18 ;  /* 0x00000000120972ca */ /* 0x000fe400000e0000 */
[----:B------:R-:W-:Y:S01]  /*0d60*/  PLOP3.LUT P0, PT, PT, PT, PT, 0x80, 0x8 ;  /* 0x000000000008781c */ /* 0x000fe20003f0f070 */
[----:B------:R-:W-:Y:S01]  /*0d70*/  IMAD R15, R5, R12, RZ ;  /* 0x0000000c050f7224 */ /* 0x000fe200078e02ff */
[----:B------:R-:W-:-:S04]  /*0d80*/  LOP3.LUT R12, R9, 0xf, RZ, 0xc0, !PT ;  /* 0x0000000f090c7812 */ /* 0x000fc800078ec0ff */
[----:B------:R-:W-:Y:S02]  /*0d90*/  IADD3 R17, P2, PT, R12, R15, RZ ;  /* 0x0000000f0c117210 */ /* 0x000fe40007f5e0ff */
[----:B------:R-:W-:Y:S02]  /*0da0*/  LEA R12, R9, R14, 0x4 ;  /* 0x0000000e090c7211 */ /* 0x000fe400078e20ff */
[----:B------:R-:W-:Y:S02]  /*0db0*/  LEA R16, P4, R17, R10, 0x4 ;  /* 0x0000000a11107211 */ /* 0x000fe400078820ff */
[----:B------:R-:W-:Y:S02]  /*0dc0*/  LEA.HI.X.SX32 R15, R15, RZ, 0x1, P2 ;  /* 0x000000ff0f0f7211 */ /* 0x000fe400010f0eff */
[----:B------:R-:W-:Y:S02]  /*0dd0*/  IADD3 R12, PT, PT, R12, 0x6000, RZ ;  /* 0x000060000c0c7810 */ /* 0x000fe40007ffe0ff */
[----:B------:R-:W-:-:S07]  /*0de0*/  LEA.HI.X R17, R17, R11, R15, 0x4, P4 ;  /* 0x0000000b11117211 */ /* 0x000fce00020f240f */
.L_x_18:
        /* <DEDUP_REMOVED lines=13> */
.L_x_17:
[----:B------:R-:W-:Y:S05]  /*0ec0*/  BSYNC.RECONVERGENT B1 ;  /* 0x0000000000017941 */ /* 0x000fea0003800200 */
.L_x_16:
[----:B------:R-:W-:Y:S05]  /*0ed0*/  @!P1 BRA `(.L_x_4) ;  /* 0x0000000400589947 */ /* 0x000fea0003800000 */
[----:B------:R-:W0:Y:S01]  /*0ee0*/  S2R R13, SR_CgaCtaId ;  /* 0x00000000000d7919 */ /* 0x000e220000008800 */
[----:B------:R-:W-:-:S04]  /*0ef0*/  MOV R6, 0x400 ;  /* 0x0000040000067802 */ /* 0x000fc80000000f00 */
[----:B0-----:R-:W-:-:S07]  /*0f00*/  LEA R12, R13, R6, 0x18 ;  /* 0x000000060d0c7211 */ /* 0x001fce00078ec0ff */
.L_x_24:
[----:B------:R-:W-:Y:S02]  /*0f10*/  SHF.R.U32.HI R6, RZ, 0x4, R9 ;  /* 0x00000004ff067819 */ /* 0x000fe40000011609 */
[----:B------:R-:W-:Y:S02]  /*0f20*/  R2UR UR5, R12 ;  /* 0x000000000c0572ca */ /* 0x000fe400000e0000 */
[----:B------:R-:W-:Y:S01]  /*0f30*/  PLOP3.LUT P0, PT, PT, PT, PT, 0x80, 0x8 ;  /* 0x000000000008781c */ /* 0x000fe20003f0f070 */
[----:B------:R-:W-:Y:S01]  /*0f40*/  IMAD R13, R5, R6, RZ ;  /* 0x00000006050d7224 */ /* 0x000fe200078e02ff */
[----:B------:R-:W-:-:S04]  /*0f50*/  LOP3.LUT R6, R9, 0xf, RZ, 0xc0, !PT ;  /* 0x0000000f09067812 */ /* 0x000fc800078ec0ff */
[----:B------:R-:W-:Y:S02]  /*0f60*/  IADD3 R15, P1, PT, R6, R13, RZ ;  /* 0x0000000d060f7210 */ /* 0x000fe40007f3e0ff */
[----:B------:R-:W-:Y:S02]  /*0f70*/  LEA R6, R9, R12, 0x4 ;  /* 0x0000000c09067211 */ /* 0x000fe400078e20ff */
[----:B------:R-:W-:Y:S01]  /*0f80*/  LEA R16, P2, R15, R10, 0x4 ;  /* 0x0000000a0f107211 */ /* 0x000fe200078420ff */
[----:B------:R-:W-:Y:S01]  /*0f90*/  UIADD3 UR9, UPT, UPT, UR5, 0xc000, URZ ;  /* 0x0000c00005097890 */ /* 0x000fe2000fffe0ff */
[----:B------:R-:W-:Y:S02]  /*0fa0*/  LEA.HI.X.SX32 R13, R13, RZ, 0x1, P1 ;  /* 0x000000ff0d0d7211 */ /* 0x000fe400008f0eff */
[----:B------:R-:W-:Y:S02]  /*0fb0*/  UMOV UR5, 0x1 ;  /* 0x0000000100057882 */ /* 0x000fe40000000000 */
[----:B------:R-:W-:-:S02]  /*0fc0*/  LEA.HI.X R17, R15, R11, R13, 0x4, P2 ;  /* 0x0000000b0f117211 */ /* 0x000fc400010f240d */
[----:B------:R-:W-:-:S07]  /*0fd0*/  IADD3 R15, PT, PT, R6, 0x6000, RZ ;  /* 0x00006000060f7810 */ /* 0x000fce0007ffe0ff */
.L_x_20:
        /* <DEDUP_REMOVED lines=12> */
[----:B------:R-:W-:Y:S01]  /*10a0*/  IMAD R9, R5, R6, RZ ;  /* 0x0000000605097224 */ /* 0x000fe200078e02ff */
[----:B------:R-:W-:-:S04]  /*10b0*/  LOP3.LUT R6, R17, 0xf, RZ, 0xc0, !PT ;  /* 0x0000000f11067812 */ /* 0x000fc800078ec0ff */
[----:B------:R-:W-:-:S04]  /*10c0*/  IADD3 R13, P1, PT, R6, R9, RZ ;  /* 0x00000009060d7210 */ /* 0x000fc80007f3e0ff */
[----:B------:R-:W-:Y:S02]  /*10d0*/  LEA R14, P2, R13, R10, 0x4 ;  /* 0x0000000a0d0e7211 */ /* 0x000fe400078420ff */
[----:B------:R-:W-:Y:S02]  /*10e0*/  LEA.HI.X.SX32 R6, R9, RZ, 0x1, P1 ;  /* 0x000000ff09067211 */ /* 0x000fe400008f0eff */
[----:B------:R-:W-:Y:S02]  /*10f0*/  LEA R9, R4, R15, 0x4 ;  /* 0x0000000f04097211 */ /* 0x000fe400078e20ff */
[----:B------:R-:W-:-:S07]  /*1100*/  LEA.HI.X R15, R13, R11, R6, 0x4, P2 ;  /* 0x0000000b0d0f7211 */ /* 0x000fce00010f2406 */
.L_x_21:
        /* <DEDUP_REMOVED lines=13> */
[----:B------:R-:W-:Y:S01]  /*11e0*/  IMAD R15, R5, R6, RZ ;  /* 0x00000006050f7224 */ /* 0x000fe200078e02ff */
[----:B------:R-:W-:-:S04]  /*11f0*/  LOP3.LUT R6, R13, 0xf, RZ, 0xc0, !PT ;  /* 0x0000000f0d067812 */ /* 0x000fc800078ec0ff */
[----:B------:R-:W-:-:S04]  /*1200*/  IADD3 R17, P1, PT, R6, R15, RZ ;  /* 0x0000000f06117210 */ /* 0x000fc80007f3e0ff */
[----:B------:R-:W-:Y:S02]  /*1210*/  LEA R14, P2, R17, R10, 0x4 ;  /* 0x0000000a110e7211 */ /* 0x000fe400078420ff */
[----:B------:R-:W-:-:S04]  /*1220*/  LEA.HI.X.SX32 R15, R15, RZ, 0x1, P1 ;  /* 0x000000ff0f0f7211 */ /* 0x000fc800008f0eff */
[----:B------:R-:W-:-:S07]  /*1230*/  LEA.HI.X R15, R17, R11, R15, 0x4, P2 ;  /* 0x0000000b110f7211 */ /* 0x000fce00010f240f */
.L_x_22:
        /* <DEDUP_REMOVED lines=19> */
.L_x_23:
        /* <DEDUP_REMOVED lines=13> */
.L_x_4:
[----:B------:R-:W-:Y:S05]  /*1440*/  BSYNC.RECONVERGENT B0 ;  /* 0x0000000000007941 */ /* 0x000fea0003800200 */
.L_x_3:
[----:B------:R-:W-:Y:S01]  /*1450*/  UISETP.GE.U32.AND UP1, UPT, UR12, 0x40, UPT ;  /* 0x000000400c00788c */ /* 0x000fe2000bf26070 */
[----:B------:R-:W-:-:S08]  /*1460*/  MOV R6, 0x1 ;  /* 0x0000000100067802 */ /* 0x000fd00000000f00 */
[----:B------:R-:W-:Y:S05]  /*1470*/  BRA.U !UP1, `(.L_x_2) ;  /* 0x0000001109a07547 */ /* 0x000fea000b800000 */
[----:B------:R-:W-:Y:S01]  /*1480*/  BSSY.RECONVERGENT B0, `(.L_x_2) ;  /* 0x0000127000007945 */ /* 0x000fe20003800200 */
[----:B------:R-:W-:-:S03]  /*1490*/  HFMA2 R6, -RZ, RZ, 0, 1.1920928955078125e-07 ;  /* 0x00000002ff067431 */ /* 0x000fc600000001ff */
[----:B------:R-:W-:Y:S05]  /*14a0*/  @P3 BRA `(.L_x_25) ;  /* 0x0000001000903947 */ /* 0x000fea0003800000 */
        /* <DEDUP_REMOVED lines=14> */
[----:B------:R-:W-:-:S06]  /*1590*/  IMAD.HI.U32 R14, R11, R15, R10 ;  /* 0x0000000f0b0e7227 */ /* 0x000fcc00078e000a */
[----:B------:R-:W-:-:S05]  /*15a0*/  IMAD.HI.U32 R14, R14, R9, RZ ;  /* 0x000000090e0e7227 */ /* 0x000fca00078e00ff */
[----:B------:R-:W-:-:S05]  /*15b0*/  IADD3 R10, PT, PT, -R14, RZ, RZ ;  /* 0x000000ff0e0a7210 */ /* 0x000fca0007ffe1ff */
[----:B------:R-:W-:Y:S02]  /*15c0*/  IMAD R9, R4, R10, R9 ;  /* 0x0000000a04097224 */ /* 0x000fe400078e0209 */
[----:B------:R-:W0:Y:S03]  /*15d0*/  LDC.64 R10, c[0x0][0x380] ;  /* 0x0000e000ff0a7b82 */ /* 0x000e260000000a00 */
[----:B------:R-:W-:-:S13]  /*15e0*/  ISETP.GE.U32.AND P0, PT, R9, R4, PT ;  /* 0x000000040900720c */ /* 0x000fda0003f06070 */
[----:B------:R-:W-:Y:S02]  /*15f0*/  @P0 IADD3 R9, PT, PT, -R4, R9, RZ ;  /* 0x0000000904090210 */ /* 0x000fe40007ffe1ff */
[----:B------:R-:W-:Y:S02]  /*1600*/  @P0 IADD3 R14, PT, PT, R14, 0x1, RZ ;  /* 0x000000010e0e0810 */ /* 0x000fe40007ffe0ff */
[----:B------:R-:W-:-:S13]  /*1610*/  ISETP.GE.U32.AND P1, PT, R9, R4, PT ;  /* 0x000000040900720c */ /* 0x000fda0003f26070 */
[----:B------:R-:W-:Y:S02]  /*1620*/  @P1 IADD3 R14, PT, PT, R14, 0x1, RZ ;  /* 0x000000010e0e1810 */ /* 0x000fe40007ffe0ff */
[----:B------:R-:W-:-:S04]  /*1630*/  @!P2 LOP3.LUT R14, RZ, R4, RZ, 0x33, !PT ;  /* 0x00000004ff0ea212 */ /* 0x000fc800078e33ff */
[----:B------:R-:W-:-:S04]  /*1640*/  IADD3 R18, PT, PT, R13, R14, RZ ;  /* 0x0000000e0d127210 */ /* 0x000fc80007ffe0ff */
[C---:B------:R-:W-:Y:S02]  /*1650*/  LOP3.LUT R9, R18.reuse, 0x3, RZ, 0xc0, !PT ;  /* 0x0000000312097812 */ /* 0x040fe400078ec0ff */
[----:B------:R-:W-:Y:S02]  /*1660*/  IADD3 R12, PT, PT, R18, 0x1, RZ ;  /* 0x00000001120c7810 */ /* 0x000fe40007ffe0ff */
[----:B------:R-:W-:Y:S01]  /*1670*/  ISETP.NE.AND P1, PT, R9, 0x3, PT ;  /* 0x000000030900780c */ /* 0x000fe20003f25270 */
[----:B0-----:R-:W-:Y:S01]  /*1680*/  IMAD.WIDE.U32 R8, R8, 0x4, R10 ;  /* 0x0000000408087825 */ /* 0x001fe200078e000a */
[----:B------:R-:W-:Y:S02]  /*1690*/  MOV R11, R53 ;  /* 0x00000035000b7202 */ /* 0x000fe40000000f00 */
[----:B------:R-:W-:-:S09]  /*16a0*/  LOP3.LUT R10, R12, 0x3, RZ, 0xc0, !PT ;  /* 0x000000030c0a7812 */ /* 0x000fd200078ec0ff */
[----:B------:R-:W-:Y:S05]  /*16b0*/  @!P1 BRA `(.L_x_27) ;  /* 0x0000000000889947 */ /* 0x000fea0003800000 */
[----:B------:R-:W0:Y:S01]  /*16c0*/  S2R R12, SR_CgaCtaId ;  /* 0x00000000000c7919 */ /* 0x000e220000008800 */
[----:B------:R-:W-:Y:S01]  /*16d0*/  MOV R11, 0x400 ;  /* 0x00000400000b7802 */ /* 0x000fe20000000f00 */
[----:B------:R-:W-:Y:S01]  /*16e0*/  HFMA2 R19, -RZ, RZ, 0, 9.5367431640625e-07 ;  /* 0x00000010ff137431 */ /* 0x000fe200000001ff */
[----:B------:R-:W-:Y:S02]  /*16f0*/  MOV R15, RZ ;  /* 0x000000ff000f7202 */ /* 0x000fe40000000f00 */
[----:B0-----:R-:W-:Y:S02]  /*1700*/  LEA R20, R12, R11, 0x18 ;  /* 0x0000000b0c147211 */ /* 0x001fe400078ec0ff */
[----:B------:R-:W-:Y:S02]  /*1710*/  MOV R11, R53 ;  /* 0x00000035000b7202 */ /* 0x000fe40000000f00 */
[----:B------:R-:W-:-:S07]  /*1720*/  IADD3 R21, PT, PT, R20, 0xc008, RZ ;  /* 0x0000c00814157810 */ /* 0x000fce0007ffe0ff */
.L_x_29:
[----:B------:R-:W-:Y:S01]  /*1730*/  SHF.R.U32.HI R12, RZ, 0x3, R11 ;  /* 0x00000003ff0c7819 */ /* 0x000fe2000001160b */
[----:B------:R-:W-:Y:S01]  /*1740*/  UMOV UR5, 0x1 ;  /* 0x0000000100057882 */ /* 0x000fe20000000000 */
[----:B------:R-:W-:-:S03]  /*1750*/  R2UR UR9, R21 ;  /* 0x00000000150972ca */ /* 0x000fc600000e0000 */
[----:B------:R-:W-:Y:S01]  /*1760*/  IMAD R13, R12, UR4, RZ ;  /* 0x000000040c0d7c24 */ /* 0x000fe2000f8e02ff */
[----:B------:R-:W-:-:S04]  /*1770*/  LOP3.LUT R12, R11, 0x7, RZ, 0xc0, !PT ;  /* 0x000000070b0c7812 */ /* 0x000fc800078ec0ff */
[----:B------:R-:W-:-:S04]  /*1780*/  IADD3 R17, P0, PT, R12, R13, RZ ;  /* 0x0000000d0c117210 */ /* 0x000fc80007f1e0ff */
[----:B------:R-:W-:Y:S02]  /*1790*/  LEA R12, P2, R17, R8, 0x4 ;  /* 0x00000008110c7211 */ /* 0x000fe400078420ff */
[----:B------:R-:W-:Y:S02]  /*17a0*/  LEA.HI.X.SX32 R14, R13, RZ, 0x1, P0 ;  /* 0x000000ff0d0e7211 */ /* 0x000fe400000f0eff */
[----:B------:R-:W-:Y:S02]  /*17b0*/  LEA R13, R11, R20, 0x4 ;  /* 0x000000140b0d7211 */ /* 0x000fe400078e20ff */
[----:B------:R-:W-:Y:S02]  /*17c0*/  IADD3 R12, P3, PT, R12, 0x80, RZ ;  /* 0x000000800c0c7810 */ /* 0x000fe40007f7e0ff */
[----:B------:R-:W-:Y:S02]  /*17d0*/  LEA.HI.X R14, R17, R9, R14, 0x4, P2 ;  /* 0x00000009110e7211 */ /* 0x000fe400010f240e */
[----:B------:R-:W-:-:S02]  /*17e0*/  IADD3 R16, PT, PT, R13, 0x2000, RZ ;  /* 0x000020000d107810 */ /* 0x000fc40007ffe0ff */
[----:B------:R-:W-:Y:S02]  /*17f0*/  PLOP3.LUT P0, PT, PT, PT, PT, 0x80, 0x8 ;  /* 0x000000000008781c */ /* 0x000fe40003f0f070 */
[----:B------:R-:W-:-:S11]  /*1800*/  IADD3.X R13, PT, PT, RZ, R14, RZ, P3, !PT ;  /* 0x0000000eff0d7210 */ /* 0x000fd60001ffe4ff */
.L_x_28:
        /* <DEDUP_REMOVED lines=13> */
.L_x_27:
[----:B------:R-:W-:Y:S05]  /*18e0*/  BSYNC.RECONVERGENT B1 ;  /* 0x0000000000017941 */ /* 0x000fea0003800200 */
.L_x_26:
[----:B------:R-:W-:Y:S01]  /*18f0*/  ISETP.GE.U32.AND P2, PT, R18, 0x3, PT ;  /* 0x000000031200780c */ /* 0x000fe20003f46070 */
[----:B------:R-:W-:-:S12]  /*1900*/  BSSY.RECONVERGENT B1, `(.L_x_30) ;  /* 0x0000060000017945 */ /* 0x000fd80003800200 */
[----:B------:R-:W-:Y:S05]  /*1910*/  @!P2 BRA `(.L_x_31) ;  /* 0x000000040078a947 */ /* 0x000fea0003800000 */
[----:B------:R-:W0:Y:S01]  /*1920*/  S2R R13, SR_CgaCtaId ;  /* 0x00000000000d7919 */ /* 0x000e220000008800 */
[----:B------:R-:W-:-:S04]  /*1930*/  MOV R12, 0x400 ;  /* 0x00000400000c7802 */ /* 0x000fc80000000f00 */
[----:B0-----:R-:W-:-:S07]  /*1940*/  LEA R16, R13, R12, 0x18 ;  /* 0x0000000c0d107211 */ /* 0x001fce00078ec0ff */
.L_x_36:
[----:B------:R-:W-:Y:S02]  /*1950*/  SHF.R.U32.HI R12, RZ, 0x3, R11 ;  /* 0x00000003ff0c7819 */ /* 0x000fe4000001160b */
[----:B------:R-:W-:Y:S02]  /*1960*/  R2UR UR5, R16 ;  /* 0x00000000100572ca */ /* 0x000fe400000e0000 */
[C---:B------:R-:W-:Y:S01]  /*1970*/  LEA R14, R11.reuse, R16, 0x4 ;  /* 0x000000100b0e7211 */ /* 0x040fe200078e20ff */
[----:B------:R-:W-:Y:S01]  /*1980*/  IMAD R13, R12, UR4, RZ ;  /* 0x000000040c0d7c24 */ /* 0x000fe2000f8e02ff */
[----:B------:R-:W-:Y:S02]  /*1990*/  LOP3.LUT R12, R11, 0x7, RZ, 0xc0, !PT ;  /* 0x000000070b0c7812 */ /* 0x000fe400078ec0ff */
[----:B------:R-:W-:Y:S02]  /*19a0*/  PLOP3.LUT P0, PT, PT, PT, PT, 0x80, 0x8 ;  /* 0x000000000008781c */ /* 0x000fe40003f0f070 */
[----:B------:R-:W-:-:S04]  /*19b0*/  IADD3 R15, P3, PT, R12, R13, RZ ;  /* 0x0000000d0c0f7210 */ /* 0x000fc80007f7e0ff */
[----:B------:R-:W-:Y:S01]  /*19c0*/  LEA R12, P4, R15, R8, 0x4 ;  /* 0x000000080f0c7211 */ /* 0x000fe200078820ff */
[----:B------:R-:W-:Y:S01]  /*19d0*/  UIADD3 UR9, UPT, UPT, UR5, 0xc008, URZ ;  /* 0x0000c00805097890 */ /* 0x000fe2000fffe0ff */
[----:B------:R-:W-:Y:S02]  /*19e0*/  LEA.HI.X.SX32 R13, R13, RZ, 0x1, P3 ;  /* 0x000000ff0d0d7211 */ /* 0x000fe400018f0eff */
[----:B------:R-:W-:Y:S01]  /*19f0*/  IADD3 R12, P3, PT, R12, 0x80, RZ ;  /* 0x000000800c0c7810 */ /* 0x000fe20007f7e0ff */
[----:B------:R-:W-:Y:S01]  /*1a00*/  UMOV UR5, 0x1 ;  /* 0x0000000100057882 */ /* 0x000fe20000000000 */
[----:B------:R-:W-:Y:S02]  /*1a10*/  LEA.HI.X R13, R15, R9, R13, 0x4, P4 ;  /* 0x000000090f0d7211 */ /* 0x000fe400020f240d */
[----:B------:R-:W-:Y:S02]  /*1a20*/  IADD3 R15, PT, PT, R14, 0x2000, RZ ;  /* 0x000020000e0f7810 */ /* 0x000fe40007ffe0ff */
[----:B------:R-:W-:-:S07]  /*1a30*/  IADD3.X R13, PT, PT, RZ, R13, RZ, P3, !PT ;  /* 0x0000000dff0d7210 */ /* 0x000fce0001ffe4ff */
.L_x_32:
        /* <DEDUP_REMOVED lines=9> */
[----:B------:R-:W-:-:S03]  /*1ad0*/  UMOV UR5, 0x1 ;  /* 0x0000000100057882 */ /* 0x000fc60000000000 */
[----:B------:R-:W-:-:S05]  /*1ae0*/  SHF.R.U32.HI R11, RZ, 0x3, R17 ;  /* 0x00000003ff0b7819 */ /* 0x000fca0000011611 */
[----:B------:R-:W-:Y:S01]  /*1af0*/  IMAD R12, R11, UR4, RZ ;  /* 0x000000040b0c7c24 */ /* 0x000fe2000f8e02ff */
[----:B------:R-:W-:-:S04]  /*1b00*/  LOP3.LUT R11, R17, 0x7, RZ, 0xc0, !PT ;  /* 0x00000007110b7812 */ /* 0x000fc800078ec0ff */
[----:B------:R-:W-:-:S04]  /*1b10*/  IADD3 R11, P0, PT, R11, R12, RZ ;  /* 0x0000000c0b0b7210 */ /* 0x000fc80007f1e0ff */
[----:B------:R-:W-:Y:S02]  /*1b20*/  LEA R13, P3, R11, R8, 0x4 ;  /* 0x000000080b0d7211 */ /* 0x000fe400078620ff */
[----:B------:R-:W-:Y:S02]  /*1b30*/  LEA.HI.X.SX32 R14, R12, RZ, 0x1, P0 ;  /* 0x000000ff0c0e7211 */ /* 0x000fe400000f0eff */
[----:B------:R-:W-:Y:S02]  /*1b40*/  IADD3 R12, P4, PT, R13, 0x80, RZ ;  /* 0x000000800d0c7810 */ /* 0x000fe40007f9e0ff */
[----:B------:R-:W-:Y:S02]  /*1b50*/  LEA.HI.X R13, R11, R9, R14, 0x4, P3 ;  /* 0x000000090b0d7211 */ /* 0x000fe400018f240e */
[----:B------:R-:W-:Y:S02]  /*1b60*/  PLOP3.LUT P0, PT, PT, PT, PT, 0x80, 0x8 ;  /* 0x000000000008781c */ /* 0x000fe40003f0f070 */
[----:B------:R-:W-:-:S02]  /*1b70*/  LEA R11, R4, R15, 0x4 ;  /* 0x0000000f040b7211 */ /* 0x000fc400078e20ff */
[----:B------:R-:W-:-:S09]  /*1b80*/  IADD3.X R13, PT, PT, RZ, R13, RZ, P4, !PT ;  /* 0x0000000dff0d7210 */ /* 0x000fd200027fe4ff */
.L_x_33:
        /* <DEDUP_REMOVED lines=10> */
[----:B------:R-:W-:Y:S02]  /*1c30*/  LEA R11, R4, R11, 0x4 ;  /* 0x0000000b040b7211 */ /* 0x000fe400078e20ff */
        /* <DEDUP_REMOVED lines=9> */
[----:B------:R-:W-:-:S11]  /*1cd0*/  IADD3.X R13, PT, PT, RZ, R13, RZ, P4, !PT ;  /* 0x0000000dff0d7210 */ /* 0x000fd600027fe4ff */
.L_x_34:
        /* <DEDUP_REMOVED lines=21> */
.L_x_35:
        /* <DEDUP_REMOVED lines=13> */
.L_x_31:
[----:B------:R-:W-:Y:S05]  /*1f00*/  BSYNC.RECONVERGENT B1 ;  /* 0x0000000000017941 */ /* 0x000fea0003800200 */
.L_x_30:
[----:B------:R-:W0:Y:S01]  /*1f10*/  LDC.64 R8, c[0x0][0x388] ;  /* 0x0000e200ff087b82 */ /* 0x000e220000000a00 */
[----:B------:R-:W-:Y:S01]  /*1f20*/  LEA R7, R2, R7, 0x5 ;  /* 0x0000000702077211 */ /* 0x000fe200078e28ff */
[----:B------:R-:W-:Y:S01]  /*1f30*/  BSSY.RECONVERGENT B1, `(.L_x_37) ;  /* 0x0000024000017945 */ /* 0x000fe20003800200 */
[----:B------:R-:W-:-:S03]  /*1f40*/  MOV R11, R53 ;  /* 0x00000035000b7202 */ /* 0x000fc60000000f00 */
[----:B0-----:R-:W-:Y:S01]  /*1f50*/  IMAD.WIDE.U32 R8, R7, 0x4, R8 ;  /* 0x0000000407087825 */ /* 0x001fe200078e0008 */
[----:B------:R-:W-:Y:S06]  /*1f60*/  @!P1 BRA `(.L_x_38) ;  /* 0x0000000000809947 */ /* 0x000fec0003800000 */
[----:B------:R-:W0:Y:S01]  /*1f70*/  S2R R7, SR_CgaCtaId ;  /* 0x0000000000077919 */ /* 0x000e220000008800 */
[----:B------:R-:W-:Y:S01]  /*1f80*/  MOV R2, 0x400 ;  /* 0x0000040000027802 */ /* 0x000fe20000000f00 */
[----:B------:R-:W-:Y:S01]  /*1f90*/  HFMA2 R17, -RZ, RZ, 0, 9.5367431640625e-07 ;  /* 0x00000010ff117431 */ /* 0x000fe200000001ff */
[----:B------:R-:W-:Y:S02]  /*1fa0*/  MOV R11, R53 ;  /* 0x00000035000b7202 */ /* 0x000fe40000000f00 */
[----:B0-----:R-:W-:Y:S01]  /*1fb0*/  LEA R12, R7, R2, 0x18 ;  /* 0x00000002070c7211 */ /* 0x001fe200078ec0ff */
[----:B------:R-:W-:-:S03]  /*1fc0*/  HFMA2 R7, -RZ, RZ, 0, 0 ;  /* 0x00000000ff077431 */ /* 0x000fc600000001ff */
[----:B------:R-:W-:-:S07]  /*1fd0*/  IADD3 R16, PT, PT, R12, 0xc008, RZ ;  /* 0x0000c0080c107810 */ /* 0x000fce0007ffe0ff */
.L_x_40:
        /* <DEDUP_REMOVED lines=12> */
.L_x_39:
        /* <DEDUP_REMOVED lines=13> */
.L_x_38:
[----:B------:R-:W-:Y:S05]  /*2170*/  BSYNC.RECONVERGENT B1 ;  /* 0x0000000000017941 */ /* 0x000fea0003800200 */
.L_x_37:
[----:B------:R-:W-:Y:S05]  /*2180*/  @!P2 BRA `(.L_x_25) ;  /* 0x000000040058a947 */ /* 0x000fea0003800000 */
[----:B------:R-:W0:Y:S01]  /*2190*/  S2R R7, SR_CgaCtaId ;  /* 0x0000000000077919 */ /* 0x000e220000008800 */
[----:B------:R-:W-:-:S04]  /*21a0*/  MOV R2, 0x400 ;  /* 0x0000040000027802 */ /* 0x000fc80000000f00 */
[----:B0-----:R-:W-:-:S07]  /*21b0*/  LEA R10, R7, R2, 0x18 ;  /* 0x00000002070a7211 */ /* 0x001fce00078ec0ff */
.L_x_45:
        /* <DEDUP_REMOVED lines=13> */
.L_x_41:
        /* <DEDUP_REMOVED lines=19> */
.L_x_42:
        /* <DEDUP_REMOVED lines=19> */
.L_x_43:
        /* <DEDUP_REMOVED lines=19> */
.L_x_44:
        /* <DEDUP_REMOVED lines=9> */
[----:B------:R-:W-:-:S03]  /*26b0*/  HFMA2 R7, -RZ, RZ, 0, 3.814697265625e-06 ;  /* 0x00000040ff077431 */ /* 0x000fc600000001ff */
[----:B------:R-:W-:Y:S01]  /*26c0*/  ISETP.GE.U32.AND P0, PT, R11, 0x200, PT ;  /* 0x000002000b00780c */ /* 0x000fe20003f06070 */
[----:B------:R0:W-:-:S12]  /*26d0*/  SYNCS.ARRIVE.TRANS64.RED.A0TR RZ, [R10+URZ+0xc008], R7 ;  /* 0x00c008070aff79a7 */ /* 0x0001d800083004ff */
[----:B0-----:R-:W-:Y:S05]  /*26e0*/  @!P0 BRA `(.L_x_45) ;  /* 0xfffffff800b48947 */ /* 0x001fea000383ffff */
.L_x_25:
[----:B------:R-:W-:Y:S05]  /*26f0*/  BSYNC.RECONVERGENT B0 ;  /* 0x0000000000007941 */ /* 0x000fea0003800200 */
.L_x_2:
[----:B------:R-:W-:Y:S02]  /*2700*/  CS2R R64, SRZ ;  /* 0x0000000000407805 */ /* 0x000fe4000001ff00 */
[----:B------:R-:W-:Y:S02]  /*2710*/  CS2R R58, SRZ ;  /* 0x00000000003a7805 */ /* 0x000fe4000001ff00 */
[----:B------:R-:W-:Y:S02]  /*2720*/  CS2R R54, SRZ ;  /* 0x0000000000367805 */ /* 0x000fe4000001ff00 */
[----:B------:R-:W-:Y:S02]  /*2730*/  CS2R R56, SRZ ;  /* 0x0000000000387805 */ /* 0x000fe4000001ff00 */
[----:B------:R-:W-:Y:S02]  /*2740*/  MOV R52, RZ ;  /* 0x000000ff00347202 */ /* 0x000fe40000000f00 */
[----:B------:R-:W-:-:S02]  /*2750*/  CS2R R60, SRZ ;  /* 0x00000000003c7805 */ /* 0x000fc4000001ff00 */
[----:B------:R-:W-:Y:S02]  /*2760*/  CS2R R62, SRZ ;  /* 0x00000000003e7805 */ /* 0x000fe4000001ff00 */
[----:B------:R-:W-:Y:S02]  /*2770*/  CS2R R66, SRZ ;  /* 0x0000000000427805 */ /* 0x000fe4000001ff00 */
[----:B------:R-:W-:Y:S02]  /*2780*/  CS2R R68, SRZ ;  /* 0x0000000000447805 */ /* 0x000fe4000001ff00 */
[----:B------:R-:W-:Y:S02]  /*2790*/  CS2R R70, SRZ ;  /* 0x0000000000467805 */ /* 0x000fe4000001ff00 */
[----:B------:R-:W-:Y:S02]  /*27a0*/  CS2R R74, SRZ ;  /* 0x00000000004a7805 */ /* 0x000fe4000001ff00 */
[----:B------:R-:W-:-:S02]  /*27b0*/  CS2R R76, SRZ ;  /* 0x00000000004c7805 */ /* 0x000fc4000001ff00 */
[----:B------:R-:W-:Y:S02]  /*27c0*/  CS2R R72, SRZ ;  /* 0x0000000000487805 */ /* 0x000fe4000001ff00 */
[----:B------:R-:W-:Y:S02]  /*27d0*/  MOV R34, RZ ;  /* 0x000000ff00227202 */ /* 0x000fe40000000f00 */
[----:B------:R-:W-:Y:S02]  /*27e0*/  CS2R R40, SRZ ;  /* 0x0000000000287805 */ /* 0x000fe4000001ff00 */
[----:B------:R-:W-:Y:S02]  /*27f0*/  CS2R R32, SRZ ;  /* 0x0000000000207805 */ /* 0x000fe4000001ff00 */
[----:B------:R-:W-:Y:S01]  /*2800*/  CS2R R42, SRZ ;  /* 0x00000000002a7805 */ /* 0x000fe2000001ff00 */
[----:B------:R-:W0:Y:S01]  /*2810*/  LDCU.64 UR10, c[0x0][0x358] ;  /* 0x00006b00ff0a77ac */ /* 0x000e220008000a00 */
[----:B------:R-:W-:Y:S01]  /*2820*/  UMOV UR5, URZ ;  /* 0x000000ff00057c82 */ /* 0x000fe20008000000 */
[----:B------:R-:W-:Y:S05]  /*2830*/  BRA.U !UP0, `(.L_x_46) ;  /* 0x0000006108787547 */ /* 0x000fea000b800000 */
[----:B------:R-:W1:Y:S01]  /*2840*/  I2F.U32.RP R8, R4 ;  /* 0x0000000400087306 */ /* 0x000e620000209000 */
[-C--:B------:R-:W-:Y:S01]  /*2850*/  IADD3 R0, PT, PT, R53, R4.reuse, RZ ;  /* 0x0000000435007210 */ /* 0x080fe20007ffe0ff */
[----:B------:R-:W2:Y:S01]  /*2860*/  LDCU UR5, c[0x0][0x39c] ;  /* 0x00007380ff0577ac */ /* 0x000ea20008000800 */
[----:B------:R-:W-:Y:S01]  /*2870*/  IADD3 R9, PT, PT, RZ, -R4, RZ ;  /* 0x80000004ff097210 */ /* 0x000fe20007ffe0ff */
[----:B------:R-:W-:Y:S01]  /*2880*/  HFMA2 R64, -RZ, RZ, 0, 0 ;  /* 0x00000000ff407431 */ /* 0x000fe200000001ff */
[C---:B------:R-:W-:Y:S01]  /*2890*/  ISETP.GE.U32.AND P0, PT, R0.reuse, 0x200, PT ;  /* 0x000002000000780c */ /* 0x040fe20003f06070 */
[----:B------:R-:W-:Y:S01]  /*28a0*/  USHF.R.S32.HI UR4, URZ, 0x1f, UR12 ;  /* 0x0000001fff047899 */ /* 0x000fe2000801140c */
[----:B------:R-:W-:Y:S02]  /*28b0*/  VIMNMX.U32 R5, PT, PT, R0, 0x200, !PT ;  /* 0x0000020000057848 */ /* 0x000fe40007fe0000 */
[----:B------:R-:W-:Y:S01]  /*28c0*/  SEL R7, RZ, 0x1, P0 ;  /* 0x00000001ff077807 */ /* 0x000fe20000000000 */
[----:B------:R-:W-:Y:S01]  /*28d0*/  ULEA.HI UR4, UR4, UR12, URZ, 0x2 ;  /* 0x0000000c04047291 */ /* 0x000fe2000f8f10ff */
[----:B------:R-:W-:-:S02]  /*28e0*/  ISETP.NE.U32.AND P2, PT, R4, RZ, PT ;  /* 0x000000ff0400720c */ /* 0x000fc40003f45070 */
[----:B------:R-:W-:Y:S01]  /*28f0*/  IADD3 R5, PT, PT, R5, -R0, -R7 ;  /* 0x8000000005057210 */ /* 0x000fe20007ffe807 */
[----:B------:R-:W-:Y:S01]  /*2900*/  USHF.R.S32.HI UR7, URZ, 0x2, UR4 ;  /* 0x00000002ff077899 */ /* 0x000fe20008011404 */
[----:B-1----:R-:W1:Y:S02]  /*2910*/  MUFU.RCP R8, R8 ;  /* 0x0000000800087308 */ /* 0x002e640000001000 */
[----:B------:R-:W-:Y:S01]  /*2920*/  UMOV UR4, URZ ;  /* 0x000000ff00047c82 */ /* 0x000fe20008000000 */
[----:B--2---:R-:W-:-:S04]  /*2930*/  USHF.R.S32.HI UR6, URZ, 0x1f, UR5 ;  /* 0x0000001fff067899 */ /* 0x004fc80008011405 */
[----:B------:R-:W-:-:S03]  /*2940*/  ULEA.HI UR6, UR6, UR5, URZ, 0x2 ;  /* 0x0000000506067291 */ /* 0x000fc6000f8f10ff */
[----:B------:R-:W-:Y:S01]  /*2950*/  UMOV UR5, URZ ;  /* 0x000000ff00057c82 */ /* 0x000fe20008000000 */
[----:B------:R-:W-:Y:S01]  /*2960*/  USHF.R.S32.HI UR8, URZ, 0x2, UR6 ;  /* 0x00000002ff087899 */ /* 0x000fe20008011406 */
[----:B-1----:R-:W-:-:S04]  /*2970*/  IADD3 R2, PT, PT, R8, 0xffffffe, RZ ;  /* 0x0ffffffe08027810 */ /* 0x002fc80007ffe0ff */
[----:B------:R1:W2:Y:S02]  /*2980*/  F2I.FTZ.U32.TRUNC.NTZ R3, R2 ;  /* 0x0000000200037305 */ /* 0x0002a4000021f000 */
[----:B-1----:R-:W-:Y:S01]  /*2990*/  MOV R2, RZ ;  /* 0x000000ff00027202 */ /* 0x002fe20000000f00 */
[----:B--2---:R-:W-:-:S04]  /*29a0*/  IMAD R9, R9, R3, RZ ;  /* 0x0000000309097224 */ /* 0x004fc800078e02ff */
[----:B------:R-:W-:-:S06]  /*29b0*/  IMAD.HI.U32 R8, R3, R9, R2 ;  /* 0x0000000903087227 */ /* 0x000fcc00078e0002 */
[----:B------:R-:W-:-:S05]  /*29c0*/  IMAD.HI.U32 R2, R8, R5, RZ ;  /* 0x0000000508027227 */ /* 0x000fca00078e00ff */
[----:B------:R-:W-:-:S05]  /*29d0*/  IADD3 R0, PT, PT, -R2, RZ, RZ ;  /* 0x000000ff02007210 */ /* 0x000fca0007ffe1ff */
[----:B------:R-:W-:-:S05]  /*29e0*/  IMAD R5, R4, R0, R5 ;  /* 0x0000000004057224 */ /* 0x000fca00078e0205 */
[----:B------:R-:W-:-:S13]  /*29f0*/  ISETP.GE.U32.AND P0, PT, R5, R4, PT ;  /* 0x000000040500720c */ /* 0x000fda0003f06070 */
[----:B------:R-:W-:Y:S02]  /*2a00*/  @P0 IADD3 R5, PT, PT, -R4, R5, RZ ;  /* 0x0000000504050210 */ /* 0x000fe40007ffe1ff */
[----:B------:R-:W-:Y:S02]  /*2a10*/  @P0 IADD3 R2, PT, PT, R2, 0x1, RZ ;  /* 0x0000000102020810 */ /* 0x000fe40007ffe0ff */
[----:B------:R-:W-:-:S13]  /*2a20*/  ISETP.GE.U32.AND P1, PT, R5, R4, PT ;  /* 0x000000040500720c */ /* 0x000fda0003f26070 */
[----:B------:R-:W-:Y:S02]  /*2a30*/  @P1 IADD3 R2, PT, PT, R2, 0x1, RZ ;  /* 0x0000000102021810 */ /* 0x000fe40007ffe0ff */
[----:B------:R-:W-:-:S04]  /*2a40*/  @!P2 LOP3.LUT R2, RZ, R4, RZ, 0x33, !PT ;  /* 0x00000004ff02a212 */ /* 0x000fc800078e33ff */
[----:B------:R-:W-:-:S07]  /*2a50*/  IADD3 R2, PT, PT, R7, R2, RZ ;  /* 0x0000000207027210 */ /* 0x000fce0007ffe0ff */
.L_x_75:
[----:B------:R-:W1:Y:S01]  /*2a60*/  LDC R0, c[0x0][0x3a0] ;  /* 0x0000e800ff007b82 */ /* 0x000e620000000800 */
[----:B------:R-:W-:Y:S01]  /*2a70*/  UIADD3 UR13, UPT, UPT, UR4, 0x2, URZ ;  /* 0x00000002040d7890 */ /* 0x000fe2000fffe0ff */
[----:B------:R-:W-:Y:S01]  /*2a80*/  ISETP.GT.U32.AND P0, PT, R53, 0x1ff, PT ;  /* 0x000001ff3500780c */ /* 0x000fe20003f04070 */
[----:B------:R-:W-:Y:S01]  /*2a90*/  BSSY.RECONVERGENT B0, `(.L_x_47) ;  /* 0x0000165000007945 */ /* 0x000fe20003800200 */
[----:B-1----:R-:W-:-:S04]  /*2aa0*/  SHF.R.U32.HI R3, RZ, 0x5, R0 ;  /* 0x00000005ff037819 */ /* 0x002fc80000011600 */
[----:B------:R-:W-:-:S13]  /*2ab0*/  ISETP.LE.U32.OR P0, PT, R3, UR13, P0 ;  /* 0x0000000d03007c0c */ /* 0x000fda0008703470 */
[----:B------:R-:W-:Y:S05]  /*2ac0*/  @P0 BRA `(.L_x_48) ;  /* 0x0000001400840947 */ /* 0x000fea0003800000 */
[----:B------:R-:W1:Y:S01]  /*2ad0*/  S2R R10, SR_CgaCtaId ;  /* 0x00000000000a7919 */ /* 0x000e620000008800 */
[----:B------:R-:W2:Y:S01]  /*2ae0*/  S2UR UR6, SR_CTAID.Y ;  /* 0x00000000000679c3 */ /* 0x000ea20000002600 */
[----:B------:R-:W-:Y:S01]  /*2af0*/  MOV R19, 0x400 ;  /* 0x0000040000137802 */ /* 0x000fe20000000f00 */
[----:B------:R-:W-:Y:S01]  /*2b00*/  BSSY.RECONVERGENT B1, `(.L_x_49) ;  /* 0x0000054000017945 */ /* 0x000fe20003800200 */
[----:B------:R-:W-:Y:S02]  /*2b10*/  IADD3 R7, PT, PT, R2, 0x1, RZ ;  /* 0x0000000102077810 */ /* 0x000fe40007ffe0ff */
[----:B------:R-:W-:Y:S02]  /*2b20*/  IADD3 R13, PT, PT, R53, R4, RZ ;  /* 0x00000004350d7210 */ /* 0x000fe40007ffe0ff */
[----:B------:R-:W-:Y:S01]  /*2b30*/  LOP3.LUT P1, R7, R7, 0x3, RZ, 0xc0, !PT ;  /* 0x0000000307077812 */ /* 0x000fe2000782c0ff */
[----:B------:R-:W3:Y:S01]  /*2b40*/  LDC.64 R8, c[0x0][0x380] ;  /* 0x0000e000ff087b82 */ /* 0x000ee20000000a00 */
[----:B------:R-:W-:-:S02]  /*2b50*/  MOV R25, R53 ;  /* 0x0000003500197202 */ /* 0x000fc40000000f00 */
[----:B------:R-:W-:Y:S01]  /*2b60*/  IADD3 R5, PT, PT, R4, R13, RZ ;  /* 0x0000000d04057210 */ /* 0x000fe20007ffe0ff */
[----:B--2---:R-:W-:-:S05]  /*2b70*/  IMAD R0, R0, UR6, RZ ;  /* 0x0000000600007c24 */ /* 0x004fca000f8e02ff */
[----:B------:R-:W-:Y:S02]  /*2b80*/  LEA R0, R0, UR13, 0x1 ;  /* 0x0000000d00007c11 */ /* 0x000fe4000f8e08ff */
[----:B-1----:R-:W-:Y:S02]  /*2b90*/  LEA R19, R10, R19, 0x18 ;  /* 0x000000130a137211 */ /* 0x002fe400078ec0ff */
[----:B------:R-:W-:Y:S02]  /*2ba0*/  SHF.L.U32 R3, R0, 0x5, RZ ;  /* 0x0000000500037819 */ /* 0x000fe400000006ff */
[CC--:B------:R-:W-:Y:S02]  /*2bb0*/  LEA R12, R6.reuse, R19.reuse, 0xd ;  /* 0x00000013060c7211 */ /* 0x0c0fe400078e68ff */
[----:B------:R-:W-:Y:S01]  /*2bc0*/  LEA R0, R6, R19, 0x3 ;  /* 0x0000001306007211 */ /* 0x000fe200078e18ff */
[----:B---3--:R-:W-:Y:S01]  /*2bd0*/  IMAD.WIDE.U32 R8, R3, 0x4, R8 ;  /* 0x0000000403087825 */ /* 0x008fe200078e0008 */
[----:B------:R-:W-:-:S04]  /*2be0*/  LEA R15, R53, R12, 0x4 ;  /* 0x0000000c350f7211 */ /* 0x000fc800078e20ff */
[----:B------:R-:W-:-:S04]  /*2bf0*/  LEA R17, R4, R15, 0x4 ;  /* 0x0000000f04117211 */ /* 0x000fc800078e20ff */
[----:B------:R-:W-:Y:S01]  /*2c00*/  LEA R3, R4, R17, 0x4 ;  /* 0x0000001104037211 */ /* 0x000fe200078e20ff */
[----:B------:R-:W-:Y:S06]  /*2c10*/  @!P1 BRA `(.L_x_50) ;  /* 0x0000000400089947 */ /* 0x000fec0003800000 */
[----:B------:R-:W-:Y:S01]  /*2c20*/  SHF.R.U32.HI R10, RZ, 0x3, R53 ;  /* 0x00000003ff0a7819 */ /* 0x000fe20000011635 */
[----:B------:R-:W-:Y:S01]  /*2c30*/  UMOV UR6, 0x1 ;  /* 0x0000000100067882 */ /* 0x000fe20000000000 */
[----:B------:R-:W-:Y:S02]  /*2c40*/  IADD3 R14, PT, PT, R0, 0xc000, RZ ;  /* 0x0000c000000e7810 */ /* 0x000fe40007ffe0ff */
[----:B------:R-:W-:Y:S01]  /*2c50*/  ISETP.NE.AND P2, PT, R7, 0x1, PT ;  /* 0x000000010700780c */ /* 0x000fe20003f45270 */
[----:B------:R-:W-:Y:S01]  /*2c60*/  IMAD R11, R10, UR7, RZ ;  /* 0x000000070a0b7c24 */ /* 0x000fe2000f8e02ff */
[----:B------:R-:W-:Y:S02]  /*2c70*/  LOP3.LUT R10, R53, 0x7, RZ, 0xc0, !PT ;  /* 0x00000007350a7812 */ /* 0x000fe400078ec0ff */
[----:B------:R-:W-:Y:S02]  /*2c80*/  R2UR UR17, R14 ;  /* 0x000000000e1172ca */ /* 0x000fe400000e0000 */
[----:B------:R-:W-:-:S02]  /*2c90*/  IADD3 R21, P3, PT, R11, R10, RZ ;  /* 0x0000000a0b157210 */ /* 0x000fc40007f7e0ff */
[----:B------:R-:W-:Y:S02]  /*2ca0*/  PLOP3.LUT P0, PT, PT, PT, PT, 0x80, 0x8 ;  /* 0x000000000008781c */ /* 0x000fe40003f0f070 */
[----:B------:R-:W-:Y:S02]  /*2cb0*/  LEA R10, P4, R21, R8, 0x4 ;  /* 0x00000008150a7211 */ /* 0x000fe400078820ff */
[----:B------:R-:W-:-:S04]  /*2cc0*/  LEA.HI.X.SX32 R11, R11, RZ, 0x1, P3 ;  /* 0x000000ff0b0b7211 */ /* 0x000fc800018f0eff */
[----:B------:R-:W-:-:S07]  /*2cd0*/  LEA.HI.X R11, R21, R9, R11, 0x4, P4 ;  /* 0x00000009150b7211 */ /* 0x000fce00020f240b */
.L_x_51:
[----:B------:R-:W-:-:S13]  /*2ce0*/  @P0 ELECT P3, URZ, PT ;  /* 0x0000000000ff082f */ /* 0x000fda0003860000 */
[----:B------:R-:W-:Y:S02]  /*2cf0*/  @P3 R2UR.BROADCAST UR14, R10 ;  /* 0x000000000a0e32ca */ /* 0x000fe400008e0000 */
[----:B------:R-:W-:Y:S02]  /*2d00*/  @P3 R2UR.BROADCAST UR15, R11 ;  /* 0x000000000b0f32ca */ /* 0x000fe400008e0000 */
[----:B------:R-:W-:Y:S02]  /*2d10*/  @P3 R2UR.BROADCAST UR16, R15 ;  /* 0x000000000f1032ca */ /* 0x000fe400008e0000 */
[----:B------:R-:W-:Y:S02]  /*2d20*/  @P3 PLOP3.LUT P0, PT, P3, PT, PT, 0x8, 0x80 ;  /* 0x000000000080381c */ /* 0x000fe40001f0e170 */
[----:B------:R-:W-:-:S09]  /*2d30*/  PLOP3.LUT P3, PT, PT, PT, PT, 0x8, 0x80 ;  /* 0x000000000080781c */ /* 0x000fd20003f6e170 */
[----:B------:R1:W-:Y:S02]  /*2d40*/  UBLKCP.S.G [UR16], [UR14], UR6 ;  /* 0x000000100e0073ba */ /* 0x0003e40008000206 */
[----:B-1----:R-:W-:Y:S05]  /*2d50*/  @P0 BRA.U.ANY `(.L_x_51) ;  /* 0xfffffffd00e00947 */ /* 0x002fea000393ffff */
[----:B------:R-:W-:Y:S01]  /*2d60*/  HFMA2 R23, -RZ, RZ, 0, 9.5367431640625e-07 ;  /* 0x00000010ff177431 */ /* 0x000fe200000001ff */
[----:B------:R-:W-:-:S03]  /*2d70*/  MOV R25, R13 ;  /* 0x0000000d00197202 */ /* 0x000fc60000000f00 */
[----:B------:R1:W-:Y:S01]  /*2d80*/  SYNCS.ARRIVE.TRANS64.RED.A0TR RZ, [R0+URZ+0xc000], R23 ;  /* 0x00c0001700ff79a7 */ /* 0x0003e200083004ff */
[----:B------:R-:W-:Y:S05]  /*2d90*/  @!P2 BRA `(.L_x_50) ;  /* 0x0000000000a8a947 */ /* 0x000fea0003800000 */
[----:B------:R-:W-:Y:S01]  /*2da0*/  SHF.R.U32.HI R10, RZ, 0x3, R13 ;  /* 0x00000003ff0a7819 */ /* 0x000fe2000001160d */
[----:B------:R-:W-:Y:S01]  /*2db0*/  UMOV UR6, 0x1 ;  /* 0x0000000100067882 */ /* 0x000fe20000000000 */
[----:B------:R-:W-:Y:S02]  /*2dc0*/  R2UR UR17, R14 ;  /* 0x000000000e1172ca */ /* 0x000fe400000e0000 */
[----:B------:R-:W-:Y:S01]  /*2dd0*/  ISETP.NE.AND P2, PT, R7, 0x2, PT ;  /* 0x000000020700780c */ /* 0x000fe20003f45270 */
[----:B------:R-:W-:Y:S01]  /*2de0*/  IMAD R11, R10, UR7, RZ ;  /* 0x000000070a0b7c24 */ /* 0x000fe2000f8e02ff */
[----:B------:R-:W-:Y:S02]  /*2df0*/  LOP3.LUT R10, R13, 0x7, RZ, 0xc0, !PT ;  /* 0x000000070d0a7812 */ /* 0x000fe400078ec0ff */
[----:B------:R-:W-:Y:S02]  /*2e00*/  PLOP3.LUT P0, PT, PT, PT, PT, 0x80, 0x8 ;  /* 0x000000000008781c */ /* 0x000fe40003f0f070 */
[----:B------:R-:W-:-:S04]  /*2e10*/  IADD3 R21, P3, PT, R11, R10, RZ ;  /* 0x0000000a0b157210 */ /* 0x000fc80007f7e0ff */
[----:B------:R-:W-:Y:S02]  /*2e20*/  LEA R10, P4, R21, R8, 0x4 ;  /* 0x00000008150a7211 */ /* 0x000fe400078820ff */
[----:B------:R-:W-:-:S04]  /*2e30*/  LEA.HI.X.SX32 R11, R11, RZ, 0x1, P3 ;  /* 0x000000ff0b0b7211 */ /* 0x000fc800018f0eff */
[----:B------:R-:W-:-:S07]  /*2e40*/  LEA.HI.X R11, R21, R9, R11, 0x4, P4 ;  /* 0x00000009150b7211 */ /* 0x000fce00020f240b */
.L_x_52:
[----:B------:R-:W-:-:S13]  /*2e50*/  @P0 ELECT P3, URZ, PT ;  /* 0x0000000000ff082f */ /* 0x000fda0003860000 */
[----:B------:R-:W-:Y:S02]  /*2e60*/  @P3 R2UR.BROADCAST UR14, R10 ;  /* 0x000000000a0e32ca */ /* 0x000fe400008e0000 */
[----:B------:R-:W-:Y:S02]  /*2e70*/  @P3 R2UR.BROADCAST UR15, R11 ;  /* 0x000000000b0f32ca */ /* 0x000fe400008e0000 */
[----:B------:R-:W-:Y:S02]  /*2e80*/  @P3 R2UR.BROADCAST UR16, R17 ;  /* 0x00000000111032ca */ /* 0x000fe400008e0000 */
[----:B------:R-:W-:Y:S02]  /*2e90*/  @P3 PLOP3.LUT P0, PT, P3, PT, PT, 0x8, 0x80 ;  /* 0x000000000080381c */ /* 0x000fe40001f0e170 */
[----:B------:R-:W-:-:S09]  /*2ea0*/  PLOP3.LUT P3, PT, PT, PT, PT, 0x8, 0x80 ;  /* 0x000000000080781c */ /* 0x000fd20003f6e170 */
[----:B------:R2:W-:Y:S02]  /*2eb0*/  UBLKCP.S.G [UR16], [UR14], UR6 ;  /* 0x000000100e0073ba */ /* 0x0005e40008000206 */
[----:B--2---:R-:W-:Y:S05]  /*2ec0*/  @P0 BRA.U.ANY `(.L_x_52) ;  /* 0xfffffffd00e00947 */ /* 0x004fea000393ffff */
[----:B------:R2:W-:Y:S01]  /*2ed0*/  SYNCS.ARRIVE.TRANS64.RED.A0TR RZ, [R0+URZ+0xc000], R23 ;  /* 0x00c0001700ff79a7 */ /* 0x0005e200083004ff */
[----:B------:R-:W-:Y:S01]  /*2ee0*/  MOV R25, R5 ;  /* 0x0000000500197202 */ /* 0x000fe20000000f00 */
[----:B------:R-:W-:Y:S06]  /*2ef0*/  @!P2 BRA `(.L_x_50) ;  /* 0x000000000050a947 */ /* 0x000fec0003800000 */
[----:B------:R-:W-:Y:S01]  /*2f00*/  SHF.R.U32.HI R10, RZ, 0x3, R5 ;  /* 0x00000003ff0a7819 */ /* 0x000fe20000011605 */
[----:B------:R-:W-:Y:S01]  /*2f10*/  UMOV UR6, 0x1 ;  /* 0x0000000100067882 */ /* 0x000fe20000000000 */
[----:B------:R-:W-:Y:S02]  /*2f20*/  R2UR UR17, R14 ;  /* 0x000000000e1172ca */ /* 0x000fe400000e0000 */
[----:B------:R-:W-:Y:S01]  /*2f30*/  PLOP3.LUT P0, PT, PT, PT, PT, 0x80, 0x8 ;  /* 0x000000000008781c */ /* 0x000fe20003f0f070 */
[----:B------:R-:W-:Y:S01]  /*2f40*/  IMAD R11, R10, UR7, RZ ;  /* 0x000000070a0b7c24 */ /* 0x000fe2000f8e02ff */
[----:B------:R-:W-:Y:S02]  /*2f50*/  LOP3.LUT R10, R5, 0x7, RZ, 0xc0, !PT ;  /* 0x00000007050a7812 */ /* 0x000fe400078ec0ff */
[----:B------:R-:W-:Y:S02]  /*2f60*/  IADD3 R25, PT, PT, R4, R5, RZ ;  /* 0x0000000504197210 */ /* 0x000fe40007ffe0ff */
[----:B------:R-:W-:-:S04]  /*2f70*/  IADD3 R21, P2, PT, R11, R10, RZ ;  /* 0x0000000a0b157210 */ /* 0x000fc80007f5e0ff */
[----:B------:R-:W-:Y:S02]  /*2f80*/  LEA R10, P3, R21, R8, 0x4 ;  /* 0x00000008150a7211 */ /* 0x000fe400078620ff */
[----:B------:R-:W-:-:S04]  /*2f90*/  LEA.HI.X.SX32 R11, R11, RZ, 0x1, P2 ;  /* 0x000000ff0b0b7211 */ /* 0x000fc800010f0eff */
[----:B------:R-:W-:-:S07]  /*2fa0*/  LEA.HI.X R11, R21, R9, R11, 0x4, P3 ;  /* 0x00000009150b7211 */ /* 0x000fce00018f240b */
.L_x_53:
[----:B------:R-:W-:-:S13]  /*2fb0*/  @P0 ELECT P2, URZ, PT ;  /* 0x0000000000ff082f */ /* 0x000fda0003840000 */
[----:B------:R-:W-:Y:S02]  /*2fc0*/  @P2 R2UR.BROADCAST UR14, R10 ;  /* 0x000000000a0e22ca */ /* 0x000fe400008e0000 */
[----:B------:R-:W-:Y:S02]  /*2fd0*/  @P2 R2UR.BROADCAST UR15, R11 ;  /* 0x000000000b0f22ca */ /* 0x000fe400008e0000 */
[----:B------:R-:W-:Y:S02]  /*2fe0*/  @P2 R2UR.BROADCAST UR16, R3 ;  /* 0x00000000031022ca */ /* 0x000fe400008e0000 */
[----:B------:R-:W-:Y:S02]  /*2ff0*/  @P2 PLOP3.LUT P0, PT, P2, PT, PT, 0x8, 0x80 ;  /* 0x000000000080281c */ /* 0x000fe4000170e170 */
[----:B------:R-:W-:-:S09]  /*3000*/  PLOP3.LUT P2, PT, PT, PT, PT, 0x8, 0x80 ;  /* 0x000000000080781c */ /* 0x000fd20003f4e170 */
[----:B------:R3:W-:Y:S02]  /*3010*/  UBLKCP.S.G [UR16], [UR14], UR6 ;  /* 0x000000100e0073ba */ /* 0x0007e40008000206 */
[----:B---3--:R-:W-:Y:S05]  /*3020*/  @P0 BRA.U.ANY `(.L_x_53) ;  /* 0xfffffffd00e00947 */ /* 0x008fea000393ffff */
[----:B------:R3:W-:Y:S02]  /*3030*/  SYNCS.ARRIVE.TRANS64.RED.A0TR RZ, [R0+URZ+0xc000], R23 ;  /* 0x00c0001700ff79a7 */ /* 0x0007e400083004ff */
.L_x_50:
[----:B0-----:R-:W-:Y:S05]  /*3040*/  BSYNC.RECONVERGENT B1 ;  /* 0x0000000000017941 */ /* 0x001fea0003800200 */
.L_x_49:
[----:B------:R-:W-:Y:S01]  /*3050*/  ISETP.GE.U32.AND P2, PT, R2, 0x3, PT ;  /* 0x000000030200780c */ /* 0x000fe20003f46070 */
[----:B------:R-:W-:-:S12]  /*3060*/  BSSY.RECONVERGENT B1, `(.L_x_54) ;  /* 0x0000062000017945 */ /* 0x000fd80003800200 */
[----:B------:R-:W-:Y:S05]  /*3070*/  @!P2 BRA `(.L_x_55) ;  /* 0x000000040080a947 */ /* 0x000fea0003800000 */
[C---:B------:R-:W-:Y:S01]  /*3080*/  IMAD R29, R4.reuse, 0x30, R19 ;  /* 0x00000030041d7824 */ /* 0x040fe200078e0213 */
[CC--:B------:R-:W-:Y:S01]  /*3090*/  LEA R11, R4.reuse, R19.reuse, 0x4 ;  /* 0x00000013040b7211 */ /* 0x0c0fe200078e20ff */
[C---:B------:R-:W-:Y:S01]  /*30a0*/  IMAD R21, R4.reuse, 0x3, R25 ;  /* 0x0000000304157824 */ /* 0x040fe200078e0219 */
[----:B------:R-:W-:Y:S02]  /*30b0*/  LEA R27, R4, R19, 0x5 ;  /* 0x00000013041b7211 */ /* 0x000fe400078e28ff */
[C---:B------:R-:W-:Y:S02]  /*30c0*/  LEA R10, R6.reuse, R11, 0xd ;  /* 0x0000000b060a7211 */ /* 0x040fe400078e68ff */
[C---:B------:R-:W-:Y:S02]  /*30d0*/  LEA R14, R6.reuse, R27, 0xd ;  /* 0x0000001b060e7211 */ /* 0x040fe400078e68ff */
[----:B------:R-:W-:Y:S02]  /*30e0*/  LEA R16, R6, R29, 0xd ;  /* 0x0000001d06107211 */ /* 0x000fe400078e68ff */
[----:B------:R-:W-:-:S02]  /*30f0*/  LEA R19, R4, R25, 0x1 ;  /* 0x0000001904137211 */ /* 0x000fc400078e08ff */
[----:B-123--:R-:W-:Y:S02]  /*3100*/  IADD3 R23, PT, PT, R4, R25, RZ ;  /* 0x0000001904177210 */ /* 0x00efe40007ffe0ff */
[C---:B------:R-:W-:Y:S02]  /*3110*/  LEA R27, R25.reuse, R12, 0x4 ;  /* 0x0000000c191b7211 */ /* 0x040fe400078e20ff */
[C---:B------:R-:W-:Y:S02]  /*3120*/  LEA R29, R25.reuse, R10, 0x4 ;  /* 0x0000000a191d7211 */ /* 0x040fe400078e20ff */
[C---:B------:R-:W-:Y:S02]  /*3130*/  LEA R31, R25.reuse, R14, 0x4 ;  /* 0x0000000e191f7211 */ /* 0x040fe400078e20ff */
[----:B------:R-:W-:-:S07]  /*3140*/  LEA R35, R25, R16, 0x4 ;  /* 0x0000001019237211 */ /* 0x000fce00078e20ff */
.L_x_60:
        /* <DEDUP_REMOVED lines=10> */
[----:B------:R-:W-:-:S07]  /*31f0*/  LEA.HI.X R11, R37, R9, R11, 0x4, P4 ;  /* 0x00000009250b7211 */ /* 0x000fce00020f240b */
.L_x_56:
        /* <DEDUP_REMOVED lines=8> */
[----:B------:R-:W-:Y:S01]  /*3280*/  SHF.R.U32.HI R10, RZ, 0x3, R23 ;  /* 0x00000003ff0a7819 */ /* 0x000fe20000011617 */
[----:B------:R-:W-:Y:S01]  /*3290*/  UMOV UR6, 0x1 ;  /* 0x0000000100067882 */ /* 0x000fe20000000000 */
[----:B------:R-:W-:-:S03]  /*32a0*/  PLOP3.LUT P0, PT, PT, PT, PT, 0x80, 0x8 ;  /* 0x000000000008781c */ /* 0x000fc60003f0f070 */
[----:B------:R-:W-:Y:S01]  /*32b0*/  IMAD R11, R10, UR7, RZ ;  /* 0x000000070a0b7c24 */ /* 0x000fe2000f8e02ff */
[----:B------:R-:W-:-:S04]  /*32c0*/  LOP3.LUT R10, R23, 0x7, RZ, 0xc0, !PT ;  /* 0x00000007170a7812 */ /* 0x000fc800078ec0ff */
[----:B------:R-:W-:-:S04]  /*32d0*/  IADD3 R37, P3, PT, R10, R11, RZ ;  /* 0x0000000b0a257210 */ /* 0x000fc80007f7e0ff */
[----:B------:R-:W-:Y:S02]  /*32e0*/  LEA R10, P4, R37, R8, 0x4 ;  /* 0x00000008250a7211 */ /* 0x000fe400078820ff */
[----:B------:R-:W-:-:S04]  /*32f0*/  LEA.HI.X.SX32 R11, R11, RZ, 0x1, P3 ;  /* 0x000000ff0b0b7211 */ /* 0x000fc800018f0eff */
[----:B------:R-:W-:-:S07]  /*3300*/  LEA.HI.X R11, R37, R9, R11, 0x4, P4 ;  /* 0x00000009250b7211 */ /* 0x000fce00020f240b */
.L_x_57:
        /* <DEDUP_REMOVED lines=10> */
[----:B------:R-:W-:Y:S02]  /*33b0*/  PLOP3.LUT P0, PT, PT, PT, PT, 0x80, 0x8 ;  /* 0x000000000008781c */ /* 0x000fe40003f0f070 */
[----:B------:R-:W-:Y:S01]  /*33c0*/  IADD3 R25, PT, PT, R4, R25, R4 ;  /* 0x0000001904197210 */ /* 0x000fe20007ffe004 */
[----:B------:R-:W-:Y:S01]  /*33d0*/  IMAD R11, R10, UR7, RZ ;  /* 0x000000070a0b7c24 */ /* 0x000fe2000f8e02ff */
[----:B------:R-:W-:-:S04]  /*33e0*/  LOP3.LUT R10, R19, 0x7, RZ, 0xc0, !PT ;  /* 0x00000007130a7812 */ /* 0x000fc800078ec0ff */
[----:B------:R-:W-:-:S04]  /*33f0*/  IADD3 R37, P3, PT, R10, R11, RZ ;  /* 0x0000000b0a257210 */ /* 0x000fc80007f7e0ff */
[----:B------:R-:W-:Y:S02]  /*3400*/  LEA R10, P4, R37, R8, 0x4 ;  /* 0x00000008250a7211 */ /* 0x000fe400078820ff */
[----:B------:R-:W-:-:S04]  /*3410*/  LEA.HI.X.SX32 R11, R11, RZ, 0x1, P3 ;  /* 0x000000ff0b0b7211 */ /* 0x000fc800018f0eff */
[----:B------:R-:W-:-:S07]  /*3420*/  LEA.HI.X R11, R37, R9, R11, 0x4, P4 ;  /* 0x00000009250b7211 */ /* 0x000fce00020f240b */
.L_x_58:
        /* <DEDUP_REMOVED lines=17> */
.L_x_59:
        /* <DEDUP_REMOVED lines=8> */
[C---:B------:R-:W-:Y:S01]  /*35c0*/  IADD3 R25, PT, PT, R4.reuse, R25, R4 ;  /* 0x0000001904197210 */ /* 0x040fe20007ffe004 */
[----:B------:R-:W-:Y:S01]  /*35d0*/  HFMA2 R11, -RZ, RZ, 0, 3.814697265625e-06 ;  /* 0x00000040ff0b7431 */ /* 0x000fe200000001ff */
[C---:B------:R-:W-:Y:S02]  /*35e0*/  LEA R19, R4.reuse, R19, 0x2 ;  /* 0x0000001304137211 */ /* 0x040fe400078e10ff */
[----:B------:R-:W-:Y:S02]  /*35f0*/  ISETP.GE.U32.AND P0, PT, R25, 0x200, PT ;  /* 0x000002001900780c */ /* 0x000fe40003f06070 */
[C---:B------:R-:W-:Y:S01]  /*3600*/  LEA R21, R4.reuse, R21, 0x2 ;  /* 0x0000001504157211 */ /* 0x040fe200078e10ff */
[----:B------:R0:W-:Y:S01]  /*3610*/  SYNCS.ARRIVE.TRANS64.RED.A0TR RZ, [R0+URZ+0xc000], R11 ;  /* 0x00c0000b00ff79a7 */ /* 0x0001e200083004ff */
[C---:B------:R-:W-:Y:S02]  /*3620*/  LEA R23, R4.reuse, R23, 0x2 ;  /* 0x0000001704177211 */ /* 0x040fe400078e10ff */
[----:B------:R-:W-:-:S02]  /*3630*/  LEA R29, R4, R29, 0x6 ;  /* 0x0000001d041d7211 */ /* 0x000fc400078e30ff */
[C---:B------:R-:W-:Y:S02]  /*3640*/  LEA R31, R4.reuse, R31, 0x6 ;  /* 0x0000001f041f7211 */ /* 0x040fe400078e30ff */
[C---:B------:R-:W-:Y:S02]  /*3650*/  LEA R35, R4.reuse, R35, 0x6 ;  /* 0x0000002304237211 */ /* 0x040fe400078e30ff */
[----:B------:R-:W-:Y:S01]  /*3660*/  LEA R27, R4, R27, 0x6 ;  /* 0x0000001b041b7211 */ /* 0x000fe200078e30ff */
[----:B0-----:R-:W-:Y:S06]  /*3670*/  @!P0 BRA `(.L_x_60) ;  /* 0xfffffff800b48947 */ /* 0x001fec000383ffff */
.L_x_55:
[----:B------:R-:W-:Y:S05]  /*3680*/  BSYNC.RECONVERGENT B1 ;  /* 0x0000000000017941 */ /* 0x000fea0003800200 */
.L_x_54:
[----:B------:R-:W0:Y:S01]  /*3690*/  S2R R11, SR_CTAID.X ;  /* 0x00000000000b7919 */ /* 0x000e220000002500 */
[----:B------:R-:W4:Y:S01]  /*36a0*/  LDCU UR9, c[0x0][0x39c] ;  /* 0x00007380ff0977ac */ /* 0x000f220008000800 */
[----:B------:R-:W5:Y:S01]  /*36b0*/  LDC.64 R8, c[0x0][0x388] ;  /* 0x0000e200ff087b82 */ /* 0x000f620000000a00 */
[----:B------:R-:W-:Y:S01]  /*36c0*/  BSSY.RECONVERGENT B1, `(.L_x_61) ;  /* 0x000004d000017945 */ /* 0x000fe20003800200 */
[----:B------:R-:W-:Y:S01]  /*36d0*/  MOV R19, R53 ;  /* 0x0000003500137202 */ /* 0x000fe20000000f00 */
[----:B------:R-:W-:-:S04]  /*36e0*/  UIADD3 UR6, UPT, UPT, UR4, 0x2, URZ ;  /* 0x0000000204067890 */ /* 0x000fc8000fffe0ff */
[----:B----4-:R-:W-:-:S06]  /*36f0*/  UIMAD UR6, UR9, UR6, URZ ;  /* 0x00000006090672a4 */ /* 0x010fcc000f8e02ff */
[----:B0-----:R-:W-:-:S04]  /*3700*/  LEA R11, R11, UR6, 0x1 ;  /* 0x000000060b0b7c11 */ /* 0x001fc8000f8e08ff */
[----:B------:R-:W-:-:S05]  /*3710*/  SHF.L.U32 R11, R11, 0x5, RZ ;  /* 0x000000050b0b7819 */ /* 0x000fca00000006ff */
[----:B-----5:R-:W-:Y:S01]  /*3720*/  IMAD.WIDE.U32 R8, R11, 0x4, R8 ;  /* 0x000000040b087825 */ /* 0x020fe200078e0008 */
        /* <DEDUP_REMOVED lines=11> */
[----:B------:R-:W-:Y:S02]  /*37e0*/  LEA.HI.X.SX32 R11, R11, RZ, 0x1, P1 ;  /* 0x000000ff0b0b7211 */ /* 0x000fe400008f0eff */
[----:B------:R-:W-:Y:S02]  /*37f0*/  IADD3 R15, PT, PT, R15, 0x6000, RZ ;  /* 0x000060000f0f7810 */ /* 0x000fe40007ffe0ff */
[----:B------:R-:W-:-:S07]  /*3800*/  LEA.HI.X R11, R19, R9, R11, 0x4, P3 ;  /* 0x00000009130b7211 */ /* 0x000fce00018f240b */
.L_x_63:
        /* <DEDUP_REMOVED lines=19> */
[----:B------:R-:W-:-:S02]  /*3940*/  IADD3 R13, P1, PT, R11, R10, RZ ;  /* 0x0000000a0b0d7210 */ /* 0x000fc40007f3e0ff */
[----:B------:R-:W-:Y:S02]  /*3950*/  IADD3 R17, PT, PT, R17, 0x6000, RZ ;  /* 0x0000600011117810 */ /* 0x000fe40007ffe0ff */
[----:B------:R-:W-:Y:S02]  /*3960*/  LEA R10, P3, R13, R8, 0x4 ;  /* 0x000000080d0a7211 */ /* 0x000fe400078620ff */
[----:B------:R-:W-:-:S04]  /*3970*/  LEA.HI.X.SX32 R11, R11, RZ, 0x1, P1 ;  /* 0x000000ff0b0b7211 */ /* 0x000fc800008f0eff */
[----:B------:R-:W-:-:S07]  /*3980*/  LEA.HI.X R11, R13, R9, R11, 0x4, P3 ;  /* 0x000000090d0b7211 */ /* 0x000fce00018f240b */
.L_x_64:
[----:B------:R-:W-:-:S13]  /*3990*/  @P0 ELECT P1, URZ, PT ;  /* 0x0000000000ff082f */ /* 0x000fda0003820000 */
[----:B------:R-:W-:Y:S02]  /*39a0*/  @P1 R2UR.BROADCAST UR14, R10 ;  /* 0x000000000a0e12ca */ /* 0x000fe400008e0000 */
[----:B------:R-:W-:Y:S02]  /*39b0*/  @P1 R2UR.BROADCAST UR15, R11 ;  /* 0x000000000b0f12ca */ /* 0x000fe400008e0000 */
[----:B------:R-:W-:Y:S02]  /*39c0*/  @P1 R2UR.BROADCAST UR16, R17 ;  /* 0x00000000111012ca */ /* 0x000fe400008e0000 */
[----:B------:R-:W-:Y:S02]  /*39d0*/  @P1 PLOP3.LUT P0, PT, P1, PT, PT, 0x8, 0x80 ;  /* 0x000000000080181c */ /* 0x000fe40000f0e170 */
[----:B------:R-:W-:-:S09]  /*39e0*/  PLOP3.LUT P1, PT, PT, PT, PT, 0x8, 0x80 ;  /* 0x000000000080781c */ /* 0x000fd20003f2e170 */
[----:B------:R4:W-:Y:S02]  /*39f0*/  UBLKCP.S.G [UR16], [UR14], UR6 ;  /* 0x000000100e0073ba */ /* 0x0009e40008000206 */
[----:B----4-:R-:W-:Y:S05]  /*3a00*/  @P0 BRA.U.ANY `(.L_x_64) ;  /* 0xfffffffd00e00947 */ /* 0x010fea000393ffff */
[----:B------:R4:W-:Y:S01]  /*3a10*/  SYNCS.ARRIVE.TRANS64.RED.A0TR RZ, [R0+URZ+0xc000], R15 ;  /* 0x00c0000f00ff79a7 */ /* 0x0009e200083004ff */
[----:B------:R-:W-:Y:S01]  /*3a20*/  MOV R19, R5 ;  /* 0x0000000500137202 */ /* 0x000fe20000000f00 */
[----:B------:R-:W-:Y:S06]  /*3a30*/  @!P4 BRA `(.L_x_62) ;  /* 0x000000000054c947 */ /* 0x000fec0003800000 */
[----:B------:R-:W-:Y:S01]  /*3a40*/  SHF.R.U32.HI R7, RZ, 0x4, R5 ;  /* 0x00000004ff077819 */ /* 0x000fe20000011605 */
[----:B------:R-:W-:Y:S01]  /*3a50*/  UMOV UR6, 0x1 ;  /* 0x0000000100067882 */ /* 0x000fe20000000000 */
[----:B------:R-:W-:Y:S02]  /*3a60*/  LOP3.LUT R10, R5, 0xf, RZ, 0xc0, !PT ;  /* 0x0000000f050a7812 */ /* 0x000fe400078ec0ff */
[----:B------:R-:W-:Y:S01]  /*3a70*/  R2UR UR17, R14 ;  /* 0x000000000e1172ca */ /* 0x000fe200000e0000 */
[----:B------:R-:W-:Y:S01]  /*3a80*/  IMAD R7, R7, UR8, RZ ;  /* 0x0000000807077c24 */ /* 0x000fe2000f8e02ff */
[----:B------:R-:W-:Y:S02]  /*3a90*/  PLOP3.LUT P0, PT, PT, PT, PT, 0x80, 0x8 ;  /* 0x000000000008781c */ /* 0x000fe40003f0f070 */
[----:B------:R-:W-:Y:S02]  /*3aa0*/  IADD3 R3, PT, PT, R3, 0x6000, RZ ;  /* 0x0000600003037810 */ /* 0x000fe40007ffe0ff */
[----:B------:R-:W-:-:S02]  /*3ab0*/  IADD3 R11, P1, PT, R7, R10, RZ ;  /* 0x0000000a070b7210 */ /* 0x000fc40007f3e0ff */
[----:B------:R-:W-:Y:S02]  /*3ac0*/  IADD3 R19, PT, PT, R4, R5, RZ ;  /* 0x0000000504137210 */ /* 0x000fe40007ffe0ff */
[----:B------:R-:W-:Y:S02]  /*3ad0*/  LEA.HI.X.SX32 R7, R7, RZ, 0x1, P1 ;  /* 0x000000ff07077211 */ /* 0x000fe400008f0eff */
[----:B------:R-:W-:-:S04]  /*3ae0*/  LEA R10, P1, R11, R8, 0x4 ;  /* 0x000000080b0a7211 */ /* 0x000fc800078220ff */
[----:B------:R-:W-:-:S09]  /*3af0*/  LEA.HI.X R11, R11, R9, R7, 0x4, P1 ;  /* 0x000000090b0b7211 */ /* 0x000fd200008f2407 */
.L_x_65:
[----:B------:R-:W-:-:S13]  /*3b00*/  @P0 ELECT P1, URZ, PT ;  /* 0x0000000000ff082f */ /* 0x000fda0003820000 */
[----:B------:R-:W-:Y:S02]  /*3b10*/  @P1 R2UR.BROADCAST UR14, R10 ;  /* 0x000000000a0e12ca */ /* 0x000fe400008e0000 */
[----:B------:R-:W-:Y:S02]  /*3b20*/  @P1 R2UR.BROADCAST UR15, R11 ;  /* 0x000000000b0f12ca */ /* 0x000fe400008e0000 */
[----:B------:R-:W-:Y:S02]  /*3b30*/  @P1 R2UR.BROADCAST UR16, R3 ;  /* 0x00000000031012ca */ /* 0x000fe400008e0000 */
[----:B------:R-:W-:Y:S02]  /*3b40*/  @P1 PLOP3.LUT P0, PT, P1, PT, PT, 0x8, 0x80 ;  /* 0x000000000080181c */ /* 0x000fe40000f0e170 */
[----:B------:R-:W-:-:S09]  /*3b50*/  PLOP3.LUT P1, PT, PT, PT, PT, 0x8, 0x80 ;  /* 0x000000000080781c */ /* 0x000fd20003f2e170 */
[----:B------:R5:W-:Y:S02]  /*3b60*/  UBLKCP.S.G [UR16], [UR14], UR6 ;  /* 0x000000100e0073ba */ /* 0x000be40008000206 */
[----:B-----5:R-:W-:Y:S05]  /*3b70*/  @P0 BRA.U.ANY `(.L_x_65) ;  /* 0xfffffffd00e00947 */ /* 0x020fea000393ffff */
[----:B------:R5:W-:Y:S02]  /*3b80*/  SYNCS.ARRIVE.TRANS64.RED.A0TR RZ, [R0+URZ+0xc000], R15 ;  /* 0x00c0000f00ff79a7 */ /* 0x000be400083004ff */
.L_x_62:
[----:B------:R-:W-:Y:S05]  /*3b90*/  BSYNC.RECONVERGENT B1 ;  /* 0x0000000000017941 */ /* 0x000fea0003800200 */
.L_x_61:
[----:B------:R-:W-:Y:S05]  /*3ba0*/  @!P2 BRA `(.L_x_48) ;  /* 0x00000004004ca947 */ /* 0x000fea0003800000 */
[----:B------:R-:W-:-:S07]  /*3bb0*/  IADD3 R14, PT, PT, R12, 0x6000, RZ ;  /* 0x000060000c0e7810 */ /* 0x000fce0007ffe0ff */
.L_x_70:
[----:B------:R-:W-:Y:S02]  /*3bc0*/  SHF.R.U32.HI R3, RZ, 0x4, R19 ;  /* 0x00000004ff037819 */ /* 0x000fe40000011613 */
[----:B------:R-:W-:Y:S02]  /*3bd0*/  R2UR UR6, R0 ;  /* 0x00000000000672ca */ /* 0x000fe400000e0000 */
[----:B------:R-:W-:Y:S01]  /*3be0*/  PLOP3.LUT P0, PT, PT, PT, PT, 0x80, 0x8 ;  /* 0x000000000008781c */ /* 0x000fe20003f0f070 */
[----:B------:R-:W-:Y:S01]  /*3bf0*/  IMAD R12, R3, UR8, RZ ;  /* 0x00000008030c7c24 */ /* 0x000fe2000f8e02ff */
[----:B------:R-:W-:-:S04]  /*3c00*/  LOP3.LUT R3, R19, 0xf, RZ, 0xc0, !PT ;  /* 0x0000000f13037812 */ /* 0x000fc800078ec0ff */
[----:B------:R-:W-:-:S04]  /*3c10*/  IADD3 R3, P1, PT, R3, R12, RZ ;  /* 0x0000000c03037210 */ /* 0x000fc80007f3e0ff */
[C---:B------:R-:W-:Y:S01]  /*3c20*/  LEA R10, P2, R3.reuse, R8, 0x4 ;  /* 0x00000008030a7211 */ /* 0x040fe200078420ff */
[----:B------:R-:W-:Y:S01]  /*3c30*/  UIADD3 UR17, UPT, UPT, UR6, 0xc000, URZ ;  /* 0x0000c00006117890 */ /* 0x000fe2000fffe0ff */
[----:B------:R-:W-:Y:S02]  /*3c40*/  LEA.HI.X.SX32 R12, R12, RZ, 0x1, P1 ;  /* 0x000000ff0c0c7211 */ /* 0x000fe400008f0eff */
[----:B------:R-:W-:Y:S02]  /*3c50*/  UMOV UR6, 0x1 ;  /* 0x0000000100067882 */ /* 0x000fe40000000000 */
[----:B------:R-:W-:Y:S02]  /*3c60*/  LEA.HI.X R11, R3, R9, R12, 0x4, P2 ;  /* 0x00000009030b7211 */ /* 0x000fe400010f240c */
[----:B------:R-:W-:-:S07]  /*3c70*/  LEA R3, R19, R14, 0x4 ;  /* 0x0000000e13037211 */ /* 0x000fce00078e20ff */
.L_x_66:
        /* <DEDUP_REMOVED lines=19> */
.L_x_67:
        /* <DEDUP_REMOVED lines=19> */
.L_x_68:
        /* <DEDUP_REMOVED lines=19> */
.L_x_69:
        /* <DEDUP_REMOVED lines=13> */
.L_x_48:
[----:B0-----:R-:W-:Y:S05]  /*40e0*/  BSYNC.RECONVERGENT B0 ;  /* 0x0000000000007941 */ /* 0x001fea0003800200 */
.L_x_47:
[----:B------:R-:W0:Y:S01]  /*40f0*/  S2UR UR9, SR_CgaCtaId ;  /* 0x00000000000979c3 */ /* 0x000e220000008800 */
[----:B------:R-:W-:Y:S02]  /*4100*/  UMOV UR6, 0x400 ;  /* 0x0000040000067882 */ /* 0x000fe40000000000 */
[----:B0-----:R-:W-:-:S04]  /*4110*/  ULEA UR9, UR9, UR6, 0x18 ;  /* 0x0000000609097291 */ /* 0x001fc8000f8ec0ff */
[----:B------:R-:W-:-:S09]  /*4120*/  ULEA UR9, UR5, UR9, 0x3 ;  /* 0x0000000905097291 */ /* 0x000fd2000f8e18ff */
[----:B------:R-:W0:Y:S01]  /*4130*/  SYNCS.ARRIVE.TRANS64.A1T0 R12, [UR9+0xc000], RZ ;  /* 0x00c000ffff0c79a7 */ /* 0x000e220008100009 */
[----:B------:R-:W-:Y:S01]  /*4140*/  CS2R R8, SR_GLOBALTIMERLO ;  /* 0x0000000000087805 */ /* 0x000fe20000015200 */
[----:B0-----:R-:W0:Y:S02]  /*4150*/  SYNCS.PHASECHK.TRANS64.TRYWAIT P0, [UR9+0xc000], R13 ;  /* 0x00c0000dff0075a7 */ /* 0x001e240008001109 */
[----:B0-----:R-:W-:Y:S05]  /*4160*/  @P0 BRA `(.L_x_71) ;  /* 0x00000000005c0947 */ /* 0x001fea0003800000 */
[----:B------:R-:W-:-:S05]  /*4170*/  UMOV UR6, URZ ;  /* 0x000000ff00067c82 */ /* 0x000fca0008000000 */
.L_x_74:
[----:B------:R-:W-:-:S11]  /*4180*/  UISETP.GT.AND UP0, UPT, UR6, 0xf, UPT ;  /* 0x0000000f0600788c */ /* 0x000fd6000bf04270 */
[----:B------:R-:W-:Y:S01]  /*4190*/  @!UP0 UIADD3 UR6, UPT, UPT, UR6, 0x1, URZ ;  /* 0x0000000106068890 */ /* 0x000fe2000fffe0ff */
[----:B------:R-:W-:Y:S11]  /*41a0*/  BRA.U !UP0, `(.L_x_72) ;  /* 0x0000000108447547 */ /* 0x000ff6000b800000 */
[----:B------:R-:W-:-:S06]  /*41b0*/  CS2R R10, SR_GLOBALTIMERLO ;  /* 0x00000000000a7805 */ /* 0x000fcc0000015200 */
[----:B------:R-:W-:-:S04]  /*41c0*/  IADD3 R3, P0, PT, -R8, R10, RZ ;  /* 0x0000000a08037210 */ /* 0x000fc80007f1e1ff */
[----:B------:R-:W-:Y:S02]  /*41d0*/  IADD3.X R10, PT, PT, ~R9, R11, RZ, P0, !PT ;  /* 0x0000000b090a7210 */ /* 0x000fe400007fe5ff */
[----:B------:R-:W-:-:S04]  /*41e0*/  ISETP.GE.U32.AND P0, PT, R3, 0x3d0900, PT ;  /* 0x003d09000300780c */ /* 0x000fc80003f06070 */
[----:B------:R-:W-:-:S13]  /*41f0*/  ISETP.GE.AND.EX P0, PT, R10, RZ, PT, P0 ;  /* 0x000000ff0a00720c */ /* 0x000fda0003f06300 */
[----:B------:R-:W-:Y:S05]  /*4200*/  @!P0 BRA `(.L_x_73) ;  /* 0x0000000000088947 */ /* 0x000fea0003800000 */
[----:B------:R-:W-:Y:S05]  /*4210*/  NANOSLEEP 0xf4240 ;  /* 0x000f42400000795d */ /* 0x000fea0003800000 */
[----:B------:R-:W-:Y:S05]  /*4220*/  BRA `(.L_x_72) ;  /* 0x0000000000247947 */ /* 0x000fea0003800000 */
.L_x_73:
[----:B------:R-:W-:-:S04]  /*4230*/  ISETP.GE.U32.AND P0, PT, R3, 0x9c40, PT ;  /* 0x00009c400300780c */ /* 0x000fc80003f06070 */
[----:B------:R-:W-:-:S13]  /*4240*/  ISETP.GE.AND.EX P0, PT, R10, RZ, PT, P0 ;  /* 0x000000ff0a00720c */ /* 0x000fda0003f06300 */
[----:B------:R-:W-:Y:S05]  /*4250*/  @!P0 BRA `(.L_x_72) ;  /* 0x0000000000188947 */ /* 0x000fea0003800000 */
[----:B-12345:R-:W-:-:S04]  /*4260*/  SHF.R.S32.HI R0, RZ, 0x1f, R10 ;  /* 0x0000001fff007819 */ /* 0x03efc8000001140a */
[----:B------:R-:W-:-:S04]  /*4270*/  LEA.HI R0, P0, R0, R3, RZ, 0x2 ;  /* 0x0000000300007211 */ /* 0x000fc800078110ff */
[----:B------:R-:W-:-:S04]  /*4280*/  IADD3.X R3, PT, PT, RZ, R10, RZ, P0, !PT ;  /* 0x0000000aff037210 */ /* 0x000fc800007fe4ff */
[----:B------:R-:W-:-:S04]  /*4290*/  SHF.R.U64 R0, R0, 0x2, R3 ;  /* 0x0000000200007819 */ /* 0x000fc80000001203 */
[----:B------:R-:W-:Y:S05]  /*42a0*/  NANOSLEEP R0 ;  /* 0x000000000000735d */ /* 0x000fea0003800000 */
[----:B------:R-:W-:Y:S01]  /*42b0*/  NOP ;  /* 0x0000000000007918 */ /* 0x000fe20000000000 */
.L_x_72:
[----:B------:R-:W0:Y:S02]  /*42c0*/  SYNCS.PHASECHK.TRANS64.TRYWAIT P0, [UR9+0xc000], R13 ;  /* 0x00c0000dff0075a7 */ /* 0x000e240008001109 */
[----:B0-----:R-:W-:Y:S05]  /*42d0*/  @!P0 BRA `(.L_x_74) ;  /* 0xfffffffc00a88947 */ /* 0x001fea000383ffff */
.L_x_71:
[----:B------:R-:W0:Y:S01]  /*42e0*/  S2UR UR9, SR_CgaCtaId ;  /* 0x00000000000979c3 */ /* 0x000e220000008800 */
[----:B------:R-:W0:Y:S01]  /*42f0*/  S2R R3, SR_TID.Y ;  /* 0x0000000000037919 */ /* 0x000e220000002200 */
[----:B------:R-:W-:Y:S01]  /*4300*/  UMOV UR6, 0x400 ;  /* 0x0000040000067882 */ /* 0x000fe20000000000 */
[----:B------:R-:W-:Y:S01]  /*4310*/  UIADD3 UR4, UPT, UPT, UR4, 0x1, URZ ;  /* 0x0000000104047890 */ /* 0x000fe2000fffe0ff */
[----:B------:R-:W-:Y:S01]  /*4320*/  IADD3 R6, PT, PT, R6, 0x1, RZ ;  /* 0x0000000106067810 */ /* 0x000fe20007ffe0ff */
[----:B-12345:R-:W1:Y:S03]  /*4330*/  S2R R0, SR_TID.X ;  /* 0x0000000000007919 */ /* 0x03ee660000002100 */
[----:B------:R-:W-:-:S04]  /*4340*/  ISETP.NE.AND P0, PT, R6, 0x3, PT ;  /* 0x000000030600780c */ /* 0x000fc80003f05270 */
[----:B------:R-:W-:Y:S01]  /*4350*/  SEL R6, R6, RZ, P0 ;  /* 0x000000ff06067207 */ /* 0x000fe20000000000 */
[----:B0-----:R-:W-:-:S04]  /*4360*/  ULEA UR6, UR9, UR6, 0x18 ;  /* 0x0000000609067291 */ /* 0x001fc8000f8ec0ff */
[----:B------:R-:W-:Y:S02]  /*4370*/  ULEA UR6, UR5, UR6, 0xd ;  /* 0x0000000605067291 */ /* 0x000fe4000f8e68ff */
[----:B------:R-:W-:-:S04]  /*4380*/  UIADD3 UR5, UPT, UPT, UR5, 0x1, URZ ;  /* 0x0000000105057890 */ /* 0x000fc8000fffe0ff */
[----:B------:R-:W-:Y:S01]  /*4390*/  LEA R7, R3, UR6, 0xa ;  /* 0x0000000603077c11 */ /* 0x000fe2000f8e50ff */
[----:B------:R-:W-:Y:S01]  /*43a0*/  UISETP.NE.AND UP0, UPT, UR5, 0x3, UPT ;  /* 0x000000030500788c */ /* 0x000fe2000bf05270 */
[----:B-1----:R-:W-:-:S03]  /*43b0*/  LEA R5, R0, UR6, 0x4 ;  /* 0x0000000600057c11 */ /* 0x002fc6000f8e20ff */
[----:B------:R-:W-:Y:S01]  /*43c0*/  LDS.128 R8, [R7+0x80] ;  /* 0x0000800007087984 */ /* 0x000fe20000000c00 */
[----:B------:R-:W0:Y:S03]  /*43d0*/  LDCU UR6, c[0x0][0x3a0] ;  /* 0x00007400ff0677ac */ /* 0x000e260008000800 */
[----:B------:R-:W1:Y:S01]  /*43e0*/  LDS.128 R28, [R5+0x6000] ;  /* 0x00600000051c7984 */ /* 0x000e620000000c00 */
[----:B------:R-:W-:-:S03]  /*43f0*/  USEL UR5, UR5, URZ, UP0 ;  /* 0x000000ff05057287 */ /* 0x000fc60008000000 */
[----:B------:R-:W2:Y:S04]  /*4400*/  LDS.128 R44, [R7] ;  /* 0x00000000072c7984 */ /* 0x000ea80000000c00 */
[----:B------:R-:W3:Y:S04]  /*4410*/  LDS.128 R12, [R5+0x6100] ;  /* 0x00610000050c7984 */ /* 0x000ee80000000c00 */
[----:B------:R-:W4:Y:S01]  /*4420*/  LDS.128 R16, [R7+0x100] ;  /* 0x0001000007107984 */ /* 0x000f220000000c00 */
[----:B0-----:R-:W-:-:S03]  /*4430*/  USHF.R.U32.HI UR6, URZ, 0x5, UR6 ;  /* 0x00000005ff067899 */ /* 0x001fc60008011606 */
[----:B------:R-:W0:Y:S01]  /*4440*/  LDS.128 R48, [R7+0x180] ;  /* 0x0001800007307984 */ /* 0x000e220000000c00 */
[----:B------:R-:W-:-:S03]  /*4450*/  UISETP.NE.AND UP0, UPT, UR4, UR6, UPT ;  /* 0x000000060400728c */ /* 0x000fc6000bf05270 */
[----:B------:R-:W5:Y:S01]  /*4460*/  LDS.128 R36, [R7+0x200] ;  /* 0x0002000007247984 */ /* 0x000f620000000c00 */
[C---:B-1----:R-:W-:Y:S01]  /*4470*/  FFMA R20, R8.reuse, R28, R33 ;  /* 0x0000001c08147223 */ /* 0x042fe20000000021 */
[C---:B------:R-:W-:Y:S01]  /*4480*/  FFMA R78, R8.reuse, R29, R32 ;  /* 0x0000001d084e7223 */ /* 0x040fe20000000020 */
[C---:B------:R-:W-:Y:S01]  /*4490*/  FFMA R23, R8.reuse, R30, R41 ;  /* 0x0000001e08177223 */ /* 0x040fe20000000029 */
[----:B------:R-:W-:Y:S01]  /*44a0*/  FFMA R82, R8, R31, R34 ;  /* 0x0000001f08527223 */ /* 0x000fe20000000022 */
[C---:B--2---:R-:W-:Y:S01]  /*44b0*/  FFMA R22, R44.reuse, R28, R43 ;  /* 0x0000001c2c167223 */ /* 0x044fe2000000002b */
[C---:B------:R-:W-:Y:S01]  /*44c0*/  FFMA R40, R44.reuse, R29, R40 ;  /* 0x0000001d2c287223 */ /* 0x040fe20000000028 */
[C---:B------:R-:W-:Y:S01]  /*44d0*/  FFMA R21, R44.reuse, R30, R42 ;  /* 0x0000001e2c157223 */ /* 0x040fe2000000002a */
[----:B------:R-:W-:Y:S01]  /*44e0*/  FFMA R80, R44, R31, R76 ;  /* 0x0000001f2c507223 */ /* 0x000fe2000000004c */
[-C--:B---3--:R-:W-:Y:S01]  /*44f0*/  FFMA R79, R9, R12.reuse, R20 ;  /* 0x0000000c094f7223 */ /* 0x088fe20000000014 */
[C---:B------:R-:W-:Y:S01]  /*4500*/  FFMA R76, R45.reuse, R12, R22 ;  /* 0x0000000c2d4c7223 */ /* 0x040fe20000000016 */
[C---:B------:R-:W-:Y:S01]  /*4510*/  FFMA R44, R45.reuse, R13, R40 ;  /* 0x0000000d2d2c7223 */ /* 0x040fe20000000028 */
[C---:B------:R-:W-:Y:S01]  /*4520*/  FFMA R8, R45.reuse, R14, R21 ;  /* 0x0000000e2d087223 */ /* 0x040fe20000000015 */
[C---:B----4-:R-:W-:Y:S01]  /*4530*/  FFMA R20, R16.reuse, R28, R73 ;  /* 0x0000001c10147223 */ /* 0x050fe20000000049 */
[----:B------:R-:W-:Y:S01]  /*4540*/  FFMA R80, R45, R15, R80 ;  /* 0x0000000f2d507223 */ /* 0x000fe20000000050 */
[C---:B------:R-:W-:Y:S01]  /*4550*/  FFMA R78, R9.reuse, R13, R78 ;  /* 0x0000000d094e7223 */ /* 0x040fe2000000004e */
[C---:B------:R-:W-:Y:S01]  /*4560*/  FFMA R45, R9.reuse, R14, R23 ;  /* 0x0000000e092d7223 */ /* 0x040fe20000000017 */
[----:B------:R-:W-:Y:S01]  /*4570*/  FFMA R82, R9, R15, R82 ;  /* 0x0000000f09527223 */ /* 0x000fe20000000052 */
[C---:B------:R-:W-:Y:S01]  /*4580*/  FFMA R70, R16.reuse, R29, R70 ;  /* 0x0000001d10467223 */ /* 0x040fe20000000046 */
[C---:B------:R-:W-:Y:S01]  /*4590*/  FFMA R9, R16.reuse, R30, R75 ;  /* 0x0000001e10097223 */ /* 0x040fe2000000004b */
[----:B------:R-:W-:Y:S01]  /*45a0*/  FFMA R72, R16, R31, R72 ;  /* 0x0000001f10487223 */ /* 0x000fe20000000048 */
[C---:B------:R-:W-:Y:S01]  /*45b0*/  FFMA R73, R17.reuse, R12, R20 ;  /* 0x0000000c11497223 */ /* 0x040fe20000000014 */
[C---:B0-----:R-:W-:Y:S01]  /*45c0*/  FFMA R20, R48.reuse, R28, R77 ;  /* 0x0000001c30147223 */ /* 0x041fe2000000004d */
[----:B------:R-:W0:Y:S01]  /*45d0*/  LDS.128 R40, [R7+0x280] ;  /* 0x0002800007287984 */ /* 0x000e220000000c00 */
[C---:B------:R-:W-:Y:S01]  /*45e0*/  FFMA R16, R17.reuse, R13, R70 ;  /* 0x0000000d11107223 */ /* 0x040fe20000000046 */
[C---:B------:R-:W-:Y:S01]  /*45f0*/  FFMA R9, R17.reuse, R14, R9 ;  /* 0x0000000e11097223 */ /* 0x040fe20000000009 */
[----:B------:R-:W-:Y:S01]  /*4600*/  FFMA R70, R17, R15, R72 ;  /* 0x0000000f11467223 */ /* 0x000fe20000000048 */
[----:B------:R-:W-:Y:S01]  /*4610*/  FFMA R17, R48, R30, R71 ;  /* 0x0000001e30117223 */ /* 0x000fe20000000047 */
[----:B------:R-:W-:Y:S01]  /*4620*/  FFMA R71, R49, R12, R20 ;  /* 0x0000000c31477223 */ /* 0x000fe20000000014 */
[----:B-----5:R-:W-:Y:S01]  /*4630*/  FFMA R24, R36, R28, R67 ;  /* 0x0000001c24187223 */ /* 0x020fe20000000043 */
[----:B------:R-:W1:Y:S01]  /*4640*/  LDS.128 R20, [R7+0x300] ;  /* 0x0003000007147984 */ /* 0x000e620000000c00 */
[C---:B------:R-:W-:Y:S01]  /*4650*/  FFMA R74, R48.reuse, R29, R74 ;  /* 0x0000001d304a7223 */ /* 0x040fe2000000004a */
[----:B------:R-:W-:Y:S01]  /*4660*/  FFMA R68, R48, R31, R68 ;  /* 0x0000001f30447223 */ /* 0x000fe20000000044 */
[----:B------:R-:W-:Y:S01]  /*4670*/  FFMA R67, R37, R12, R24 ;  /* 0x0000000c25437223 */ /* 0x000fe20000000018 */
[C---:B------:R-:W-:Y:S01]  /*4680*/  FFMA R17, R49.reuse, R14, R17 ;  /* 0x0000000e31117223 */ /* 0x040fe20000000011 */
[----:B------:R-:W2:Y:S01]  /*4690*/  LDS.128 R24, [R7+0x380] ;  /* 0x0003800007187984 */ /* 0x000ea20000000c00 */
[C---:B------:R-:W-:Y:S01]  /*46a0*/  FFMA R48, R49.reuse, R13, R74 ;  /* 0x0000000d31307223 */ /* 0x040fe2000000004a */
[----:B------:R-:W-:Y:S01]  /*46b0*/  FFMA R68, R49, R15, R68 ;  /* 0x0000000f31447223 */ /* 0x000fe20000000044 */
[C---:B------:R-:W-:Y:S01]  /*46c0*/  FFMA R62, R36.reuse, R29, R62 ;  /* 0x0000001d243e7223 */ /* 0x040fe2000000003e */
[C---:B------:R-:W-:Y:S01]  /*46d0*/  FFMA R49, R36.reuse, R30, R69 ;  /* 0x0000001e24317223 */ /* 0x040fe20000000045 */
[----:B------:R-:W-:Y:S01]  /*46e0*/  FFMA R66, R36, R31, R66 ;  /* 0x0000001f24427223 */ /* 0x000fe20000000042 */
[----:B------:R-:W3:Y:S01]  /*46f0*/  LDS.128 R32, [R5+0x6200] ;  /* 0x0062000005207984 */ /* 0x000ee20000000c00 */
[C---:B------:R-:W-:Y:S01]  /*4700*/  FFMA R36, R37.reuse, R13, R62 ;  /* 0x0000000d25247223 */ /* 0x040fe2000000003e */
[C---:B------:R-:W-:Y:S01]  /*4710*/  FFMA R49, R37.reuse, R14, R49 ;  /* 0x0000000e25317223 */ /* 0x040fe20000000031 */
[----:B------:R-:W-:Y:S01]  /*4720*/  FFMA R62, R37, R15, R66 ;  /* 0x0000000f253e7223 */ /* 0x000fe20000000042 */
[C---:B0-----:R-:W-:Y:S01]  /*4730*/  FFMA R56, R40.reuse, R29, R56 ;  /* 0x0000001d28387223 */ /* 0x041fe20000000038 */
[C---:B------:R-:W-:Y:S01]  /*4740*/  FFMA R60, R40.reuse, R31, R60 ;  /* 0x0000001f283c7223 */ /* 0x040fe2000000003c */
[C---:B------:R-:W-:Y:S01]  /*4750*/  FFMA R66, R40.reuse, R28, R61 ;  /* 0x0000001c28427223 */ /* 0x040fe2000000003d */
[----:B------:R-:W-:Y:S01]  /*4760*/  FFMA R37, R40, R30, R63 ;  /* 0x0000001e28257223 */ /* 0x000fe2000000003f */
[C---:B------:R-:W-:Y:S01]  /*4770*/  FFMA R40, R41.reuse, R13, R56 ;  /* 0x0000000d29287223 */ /* 0x040fe20000000038 */
[C---:B------:R-:W-:Y:S01]  /*4780*/  FFMA R56, R41.reuse, R15, R60 ;  /* 0x0000000f29387223 */ /* 0x040fe2000000003c */
[----:B------:R-:W-:Y:S01]  /*4790*/  FFMA R61, R41, R12, R66 ;  /* 0x0000000c293d7223 */ /* 0x000fe20000000042 */
[C---:B-1----:R-:W-:Y:S01]  /*47a0*/  FFMA R52, R20.reuse, R29, R52 ;  /* 0x0000001d14347223 */ /* 0x042fe20000000034 */
[C---:B------:R-:W-:Y:S01]  /*47b0*/  FFMA R54, R20.reuse, R31, R54 ;  /* 0x0000001f14367223 */ /* 0x040fe20000000036 */
[C---:B------:R-:W-:Y:S01]  /*47c0*/  FFMA R60, R20.reuse, R28, R55 ;  /* 0x0000001c143c7223 */ /* 0x040fe20000000037 */
[----:B------:R-:W-:Y:S01]  /*47d0*/  FFMA R55, R20, R30, R57 ;  /* 0x0000001e14377223 */ /* 0x000fe20000000039 */
[C---:B------:R-:W-:Y:S01]  /*47e0*/  FFMA R20, R21.reuse, R13, R52 ;  /* 0x0000000d15147223 */ /* 0x040fe20000000034 */
[----:B------:R-:W-:Y:S01]  /*47f0*/  FFMA R52, R21, R15, R54 ;  /* 0x0000000f15347223 */ /* 0x000fe20000000036 */
[C---:B--2---:R-:W-:Y:S01]  /*4800*/  FFMA R54, R24.reuse, R28, R59 ;  /* 0x0000001c18367223 */ /* 0x044fe2000000003b */
[C---:B------:R-:W-:Y:S01]  /*4810*/  FFMA R58, R24.reuse, R29, R58 ;  /* 0x0000001d183a7223 */ /* 0x040fe2000000003a */
[C---:B------:R-:W-:Y:S01]  /*4820*/  FFMA R65, R24.reuse, R30, R65 ;  /* 0x0000001e18417223 */ /* 0x040fe20000000041 */
[----:B------:R-:W-:Y:S01]  /*4830*/  FFMA R24, R24, R31, R64 ;  /* 0x0000001f18187223 */ /* 0x000fe20000000040 */
[----:B------:R-:W-:Y:S01]  /*4840*/  FFMA R37, R41, R14, R37 ;  /* 0x0000000e29257223 */ /* 0x000fe20000000025 */
[----:B------:R-:W0:Y:S01]  /*4850*/  LDS.128 R28, [R5+0x6300] ;  /* 0x00630000051c7984 */ /* 0x000e220000000c00 */
[-C--:B------:R-:W-:Y:S01]  /*4860*/  FFMA R41, R21, R12.reuse, R60 ;  /* 0x0000000c15297223 */ /* 0x080fe2000000003c */
[C---:B------:R-:W-:Y:S01]  /*4870*/  FFMA R57, R25.reuse, R12, R54 ;  /* 0x0000000c19397223 */ /* 0x040fe20000000036 */
[----:B------:R-:W-:Y:S01]  /*4880*/  FFMA R12, R25, R13, R58 ;  /* 0x0000000d190c7223 */ /* 0x000fe2000000003a */
[-C--:B------:R-:W-:Y:S01]  /*4890*/  FFMA R55, R21, R14.reuse, R55 ;  /* 0x0000000e15377223 */ /* 0x080fe20000000037 */
[C---:B------:R-:W-:Y:S01]  /*48a0*/  FFMA R13, R25.reuse, R14, R65 ;  /* 0x0000000e190d7223 */ /* 0x040fe20000000041 */
[----:B------:R-:W-:Y:S01]  /*48b0*/  FFMA R14, R25, R15, R24 ;  /* 0x0000000f190e7223 */ /* 0x000fe20000000018 */
[-C--:B---3--:R-:W-:Y:S01]  /*48c0*/  FFMA R54, R50, R33.reuse, R48 ;  /* 0x0000002132367223 */ /* 0x088fe20000000030 */
[-C--:B------:R-:W-:Y:S01]  /*48d0*/  FFMA R44, R46, R33.reuse, R44 ;  /* 0x000000212e2c7223 */ /* 0x080fe2000000002c */
[C---:B------:R-:W-:Y:S01]  /*48e0*/  FFMA R48, R38.reuse, R32, R67 ;  /* 0x0000002026307223 */ /* 0x040fe20000000043 */
[C---:B------:R-:W-:Y:S01]  /*48f0*/  FFMA R36, R38.reuse, R33, R36 ;  /* 0x0000002126247223 */ /* 0x040fe20000000024 */
[C---:B------:R-:W-:Y:S01]  /*4900*/  FFMA R49, R38.reuse, R34, R49 ;  /* 0x0000002226317223 */ /* 0x040fe20000000031 */
[-C--:B------:R-:W-:Y:S01]  /*4910*/  FFMA R62, R38, R35.reuse, R62 ;  /* 0x00000023263e7223 */ /* 0x080fe2000000003e */
[C---:B------:R-:W-:Y:S01]  /*4920*/  FFMA R76, R46.reuse, R32, R76 ;  /* 0x000000202e4c7223 */ /* 0x040fe2000000004c */
[CC--:B------:R-:W-:Y:S01]  /*4930*/  FFMA R21, R46.reuse, R34.reuse, R8 ;  /* 0x000000222e157223 */ /* 0x0c0fe20000000008 */
[----:B------:R-:W-:Y:S01]  /*4940*/  FFMA R80, R46, R35, R80 ;  /* 0x000000232e507223 */ /* 0x000fe20000000050 */
[----:B------:R-:W-:Y:S01]  /*4950*/  FFMA R25, R10, R34, R45 ;  /* 0x000000220a197223 */ /* 0x000fe2000000002d */
[C---:B------:R-:W-:Y:S01]  /*4960*/  FFMA R24, R18.reuse, R32, R73 ;  /* 0x0000002012187223 */ /* 0x040fe20000000049 */
[C---:B------:R-:W-:Y:S01]  /*4970*/  FFMA R16, R18.reuse, R33, R16 ;  /* 0x0000002112107223 */ /* 0x040fe20000000010 */
[C---:B------:R-:W-:Y:S01]  /*4980*/  FFMA R59, R18.reuse, R34, R9 ;  /* 0x00000022123b7223 */ /* 0x040fe20000000009 */
[----:B------:R-:W-:Y:S01]  /*4990*/  FFMA R70, R18, R35, R70 ;  /* 0x0000002312467223 */ /* 0x000fe20000000046 */
[C---:B------:R-:W-:Y:S01]  /*49a0*/  FFMA R38, R42.reuse, R32, R61 ;  /* 0x000000202a267223 */ /* 0x040fe2000000003d */
[C---:B------:R-:W-:Y:S01]  /*49b0*/  FFMA R40, R42.reuse, R33, R40 ;  /* 0x000000212a287223 */ /* 0x040fe20000000028 */
[C---:B------:R-:W-:Y:S01]  /*49c0*/  FFMA R37, R42.reuse, R34, R37 ;  /* 0x000000222a257223 */ /* 0x040fe20000000025 */
[----:B------:R-:W-:Y:S01]  /*49d0*/  FFMA R56, R42, R35, R56 ;  /* 0x000000232a387223 */ /* 0x000fe20000000038 */
[C---:B------:R-:W-:Y:S01]  /*49e0*/  FFMA R18, R50.reuse, R32, R71 ;  /* 0x0000002032127223 */ /* 0x040fe20000000047 */
[----:B------:R-:W-:Y:S01]  /*49f0*/  FFMA R17, R50, R34, R17 ;  /* 0x0000002232117223 */ /* 0x000fe20000000011 */
[C---:B------:R-:W-:Y:S01]  /*4a00*/  FFMA R42, R22.reuse, R32, R41 ;  /* 0x00000020162a7223 */ /* 0x040fe20000000029 */
[C---:B------:R-:W-:Y:S01]  /*4a10*/  FFMA R20, R22.reuse, R33, R20 ;  /* 0x0000002116147223 */ /* 0x040fe20000000014 */
[C---:B------:R-:W-:Y:S01]  /*4a20*/  FFMA R55, R22.reuse, R34, R55 ;  /* 0x0000002216377223 */ /* 0x040fe20000000037 */
[----:B------:R-:W-:Y:S01]  /*4a30*/  FFMA R52, R22, R35, R52 ;  /* 0x0000002316347223 */ /* 0x000fe20000000034 */
[-C--:B------:R-:W-:Y:S01]  /*4a40*/  FFMA R8, R10, R32.reuse, R79 ;  /* 0x000000200a087223 */ /* 0x080fe2000000004f */
[----:B------:R-:W-:Y:S01]  /*4a50*/  FFMA R22, R26, R32, R57 ;  /* 0x000000201a167223 */ /* 0x000fe20000000039 */
[C---:B------:R-:W-:Y:S01]  /*4a60*/  FFMA R78, R10.reuse, R33, R78 ;  /* 0x000000210a4e7223 */ /* 0x040fe2000000004e */
[-C--:B------:R-:W-:Y:S01]  /*4a70*/  FFMA R82, R10, R35.reuse, R82 ;  /* 0x000000230a527223 */ /* 0x080fe20000000052 */
[----:B------:R-:W-:Y:S01]  /*4a80*/  FFMA R68, R50, R35, R68 ;  /* 0x0000002332447223 */ /* 0x000fe20000000044 */
[C---:B------:R-:W-:Y:S01]  /*4a90*/  FFMA R58, R26.reuse, R33, R12 ;  /* 0x000000211a3a7223 */ /* 0x040fe2000000000c */
[C---:B------:R-:W-:Y:S01]  /*4aa0*/  FFMA R57, R26.reuse, R34, R13 ;  /* 0x000000221a397223 */ /* 0x040fe2000000000d */
[----:B------:R-:W-:-:S02]  /*4ab0*/  FFMA R60, R26, R35, R14 ;  /* 0x000000231a3c7223 */ /* 0x000fc4000000000e */
[----:B------:R-:W-:Y:S01]  /*4ac0*/  LDS.128 R12, [R7+0x10] ;  /* 0x00001000070c7984 */ /* 0x000fe20000000c00 */
[C---:B0-----:R-:W-:Y:S01]  /*4ad0*/  FFMA R41, R47.reuse, R28, R76 ;  /* 0x0000001c2f297223 */ /* 0x041fe2000000004c */
[C---:B------:R-:W-:Y:S01]  /*4ae0*/  FFMA R26, R47.reuse, R29, R44 ;  /* 0x0000001d2f1a7223 */ /* 0x040fe2000000002c */
[CC--:B------:R-:W-:Y:S01]  /*4af0*/  FFMA R61, R47.reuse, R30.reuse, R21 ;  /* 0x0000001e2f3d7223 */ /* 0x0c0fe20000000015 */
[----:B------:R-:W0:Y:S01]  /*4b00*/  LDS.128 R32, [R5+0x6400] ;  /* 0x0064000005207984 */ /* 0x000e220000000c00 */
[----:B------:R-:W-:Y:S01]  /*4b10*/  FFMA R80, R47, R31, R80 ;  /* 0x0000001f2f507223 */ /* 0x000fe20000000050 */
[----:B------:R-:W-:Y:S01]  /*4b20*/  FFMA R65, R11, R30, R25 ;  /* 0x0000001e0b417223 */ /* 0x000fe20000000019 */
[C---:B------:R-:W-:Y:S01]  /*4b30*/  FFMA R25, R19.reuse, R28, R24 ;  /* 0x0000001c13197223 */ /* 0x040fe20000000018 */
[----:B------:R-:W1:Y:S01]  /*4b40*/  LDS.128 R44, [R7+0x90] ;  /* 0x00009000072c7984 */ /* 0x000e620000000c00 */
[C---:B------:R-:W-:Y:S01]  /*4b50*/  FFMA R24, R19.reuse, R29, R16 ;  /* 0x0000001d13187223 */ /* 0x040fe20000000010 */
[C---:B------:R-:W-:Y:S01]  /*4b60*/  FFMA R59, R19.reuse, R30, R59 ;  /* 0x0000001e133b7223 */ /* 0x040fe2000000003b */
[----:B------:R-:W-:Y:S01]  /*4b70*/  FFMA R70, R19, R31, R70 ;  /* 0x0000001f13467223 */ /* 0x000fe20000000046 */
[C---:B------:R-:W-:Y:S01]  /*4b80*/  FFMA R67, R51.reuse, R28, R18 ;  /* 0x0000001c33437223 */ /* 0x040fe20000000012 */
[----:B------:R-:W-:Y:S01]  /*4b90*/  FFMA R73, R51, R30, R17 ;  /* 0x0000001e33497223 */ /* 0x000fe20000000011 */
[CC--:B------:R-:W-:Y:S01]  /*4ba0*/  FFMA R63, R11.reuse, R28.reuse, R8 ;  /* 0x0000001c0b3f7223 */ /* 0x0c0fe20000000008 */
[C---:B------:R-:W-:Y:S01]  /*4bb0*/  FFMA R78, R11.reuse, R29, R78 ;  /* 0x0000001d0b4e7223 */ /* 0x040fe2000000004e */
[----:B------:R-:W-:Y:S01]  /*4bc0*/  FFMA R82, R11, R31, R82 ;  /* 0x0000001f0b527223 */ /* 0x000fe20000000052 */
[----:B------:R-:W2:Y:S01]  /*4bd0*/  LDS.128 R16, [R7+0x110] ;  /* 0x0001100007107984 */ /* 0x000ea20000000c00 */
[C---:B------:R-:W-:Y:S01]  /*4be0*/  FFMA R54, R51.reuse, R29, R54 ;  /* 0x0000001d33367223 */ /* 0x040fe20000000036 */
[-C--:B------:R-:W-:Y:S01]  /*4bf0*/  FFMA R68, R51, R31.reuse, R68 ;  /* 0x0000001f33447223 */ /* 0x080fe20000000044 */
[C---:B------:R-:W-:Y:S01]  /*4c00*/  FFMA R69, R39.reuse, R28, R48 ;  /* 0x0000001c27457223 */ /* 0x040fe20000000030 */
[----:B------:R-:W3:Y:S01]  /*4c10*/  LDS.128 R8, [R5+0x6500] ;  /* 0x0065000005087984 */ /* 0x000ee20000000c00 */
[----:B------:R-:W-:Y:S01]  /*4c20*/  FFMA R77, R39, R30, R49 ;  /* 0x0000001e274d7223 */ /* 0x000fe20000000031 */
[----:B------:R-:W-:Y:S01]  /*4c30*/  FFMA R66, R43, R31, R56 ;  /* 0x0000001f2b427223 */ /* 0x000fe20000000038 */
[C---:B------:R-:W-:Y:S01]  /*4c40*/  FFMA R75, R23.reuse, R28, R42 ;  /* 0x0000001c174b7223 */ /* 0x040fe2000000002a */
[----:B------:R-:W4:Y:S01]  /*4c50*/  LDS.128 R48, [R7+0x190] ;  /* 0x0001900007307984 */ /* 0x000f220000000c00 */
[C---:B------:R-:W-:Y:S01]  /*4c60*/  FFMA R56, R23.reuse, R29, R20 ;  /* 0x0000001d17387223 */ /* 0x040fe20000000014 */
[C---:B------:R-:W-:Y:S01]  /*4c70*/  FFMA R55, R23.reuse, R30, R55 ;  /* 0x0000001e17377223 */ /* 0x040fe20000000037 */
[----:B------:R-:W-:Y:S01]  /*4c80*/  FFMA R52, R23, R31, R52 ;  /* 0x0000001f17347223 */ /* 0x000fe20000000034 */
[-C--:B------:R-:W-:Y:S01]  /*4c90*/  FFMA R81, R27, R28.reuse, R22 ;  /* 0x0000001c1b517223 */ /* 0x080fe20000000016 */
[C---:B------:R-:W-:Y:S01]  /*4ca0*/  FFMA R71, R43.reuse, R28, R38 ;  /* 0x0000001c2b477223 */ /* 0x040fe20000000026 */
[----:B------:R-:W5:Y:S01]  /*4cb0*/  LDS.128 R20, [R7+0x210] ;  /* 0x0002100007147984 */ /* 0x000f620000000c00 */
[-C--:B------:R-:W-:Y:S01]  /*4cc0*/  FFMA R79, R43, R30.reuse, R37 ;  /* 0x0000001e2b4f7223 */ /* 0x080fe20000000025 */
[C---:B------:R-:W-:Y:S01]  /*4cd0*/  FFMA R57, R27.reuse, R30, R57 ;  /* 0x0000001e1b397223 */ /* 0x040fe20000000039 */
[C---:B------:R-:W-:Y:S01]  /*4ce0*/  FFMA R58, R27.reuse, R29, R58 ;  /* 0x0000001d1b3a7223 */ /* 0x040fe2000000003a */
[----:B------:R-:W-:Y:S01]  /*4cf0*/  FFMA R60, R27, R31, R60 ;  /* 0x0000001f1b3c7223 */ /* 0x000fe2000000003c */
[C---:B------:R-:W-:Y:S01]  /*4d00*/  FFMA R64, R39.reuse, R29, R36 ;  /* 0x0000001d27407223 */ /* 0x040fe20000000024 */
[----:B------:R-:W-:Y:S01]  /*4d10*/  FFMA R62, R39, R31, R62 ;  /* 0x0000001f273e7223 */ /* 0x000fe2000000003e */
[----:B------:R-:W-:Y:S01]  /*4d20*/  FFMA R40, R43, R29, R40 ;  /* 0x0000001d2b287223 */ /* 0x000fe20000000028 */
[----:B------:R-:W5:Y:S01]  /*4d30*/  LDS.128 R36, [R7+0x290] ;  /* 0x0002900007247984 */ /* 0x000f620000000c00 */
[C---:B0-----:R-:W-:Y:S01]  /*4d40*/  FFMA R28, R12.reuse, R32, R41 ;  /* 0x000000200c1c7223 */ /* 0x041fe20000000029 */
[C---:B------:R-:W-:Y:S01]  /*4d50*/  FFMA R30, R12.reuse, R33, R26 ;  /* 0x000000210c1e7223 */ /* 0x040fe2000000001a */
[C---:B------:R-:W-:Y:S01]  /*4d60*/  FFMA R61, R12.reuse, R34, R61 ;  /* 0x000000220c3d7223 */ /* 0x040fe2000000003d */
[----:B------:R-:W-:Y:S01]  /*4d70*/  FFMA R72, R12, R35, R80 ;  /* 0x000000230c487223 */ /* 0x000fe20000000050 */
[C---:B-1----:R-:W-:Y:S01]  /*4d80*/  FFMA R26, R44.reuse, R32, R63 ;  /* 0x000000202c1a7223 */ /* 0x042fe2000000003f */
[C---:B------:R-:W-:Y:S01]  /*4d90*/  FFMA R78, R44.reuse, R33, R78 ;  /* 0x000000212c4e7223 */ /* 0x040fe2000000004e */
[C---:B------:R-:W-:Y:S01]  /*4da0*/  FFMA R27, R44.reuse, R34, R65 ;  /* 0x000000222c1b7223 */ /* 0x040fe20000000041 */
[----:B------:R-:W-:Y:S01]  /*4db0*/  FFMA R74, R44, R35, R82 ;  /* 0x000000232c4a7223 */ /* 0x000fe20000000052 */
[C---:B--2---:R-:W-:Y:S01]  /*4dc0*/  FFMA R24, R16.reuse, R33, R24 ;  /* 0x0000002110187223 */ /* 0x044fe20000000018 */
[C---:B------:R-:W-:Y:S01]  /*4dd0*/  FFMA R70, R16.reuse, R35, R70 ;  /* 0x0000002310467223 */ /* 0x040fe20000000046 */
[C---:B---3--:R-:W-:Y:S01]  /*4de0*/  FFMA R63, R13.reuse, R8, R28 ;  /* 0x000000080d3f7223 */ /* 0x048fe2000000001c */
        /* <DEDUP_REMOVED lines=10> */
[----:B----4-:R-:W-:Y:S01]  /*4e90*/  FFMA R24, R48, R32, R67 ;  /* 0x0000002030187223 */ /* 0x010fe20000000043 */
[C---:B------:R-:W-:Y:S01]  /*4ea0*/  FFMA R59, R17.reuse, R8, R26 ;  /* 0x00000008113b7223 */ /* 0x040fe2000000001a */
[----:B-----5:R-:W-:Y:S01]  /*4eb0*/  FFMA R28, R20, R32, R69 ;  /* 0x00000020141c7223 */ /* 0x020fe20000000045 */
[----:B------:R-:W-:Y:S01]  /*4ec0*/  FFMA R45, R17, R10, R45 ;  /* 0x0000000a112d7223 */ /* 0x000fe2000000002d */
[-C--:B------:R-:W-:Y:S01]  /*4ed0*/  FFMA R67, R49, R8.reuse, R24 ;  /* 0x0000000831437223 */ /* 0x080fe20000000018 */
[----:B------:R-:W-:Y:S01]  /*4ee0*/  FFMA R70, R17, R11, R70 ;  /* 0x0000000b11467223 */ /* 0x000fe20000000046 */
[----:B------:R-:W0:Y:S01]  /*4ef0*/  LDS.128 R24, [R7+0x310] ;  /* 0x0003100007187984 */ /* 0x000e220000000c00 */
[----:B------:R-:W-:Y:S01]  /*4f00*/  FFMA R69, R21, R8, R28 ;  /* 0x0000000815457223 */ /* 0x000fe2000000001c */
[C---:B------:R-:W-:Y:S01]  /*4f10*/  FFMA R54, R48.reuse, R33, R54 ;  /* 0x0000002130367223 */ /* 0x040fe20000000036 */
[C---:B------:R-:W-:Y:S01]  /*4f20*/  FFMA R17, R48.reuse, R34, R73 ;  /* 0x0000002230117223 */ /* 0x040fe20000000049 */
[----:B------:R-:W1:Y:S01]  /*4f30*/  LDS.128 R28, [R7+0x390] ;  /* 0x00039000071c7984 */ /* 0x000e620000000c00 */
        /* <DEDUP_REMOVED lines=10> */
[C---:B------:R-:W-:Y:S01]  /*4fe0*/  FFMA R49, R21.reuse, R10, R49 ;  /* 0x0000000a15317223 */ /* 0x040fe20000000031 */
[----:B------:R-:W-:Y:S01]  /*4ff0*/  FFMA R62, R21, R11, R62 ;  /* 0x0000000b153e7223 */ /* 0x000fe2000000003e */
[C---:B------:R-:W-:Y:S01]  /*5000*/  FFMA R21, R37.reuse, R8, R64 ;  /* 0x0000000825157223 */ /* 0x040fe20000000040 */
[C---:B------:R-:W-:Y:S01]  /*5010*/  FFMA R68, R36.reuse, R33, R40 ;  /* 0x0000002124447223 */ /* 0x040fe20000000028 */
[----:B------:R-:W-:Y:S01]  /*5020*/  FFMA R71, R36, R34, R79 ;  /* 0x0000002224477223 */ /* 0x000fe2000000004f */
[C---:B------:R-:W-:Y:S01]  /*5030*/  FFMA R64, R37.reuse, R11, R66 ;  /* 0x0000000b25407223 */ /* 0x040fe20000000042 */
[----:B------:R-:W2:Y:S01]  /*5040*/  LDS.128 R40, [R5+0x6600] ;  /* 0x0066000005287984 */ /* 0x000ea20000000c00 */
        /* <DEDUP_REMOVED lines=15> */
[----:B------:R-:W0:Y:S01]  /*5140*/  LDS.128 R32, [R5+0x6700] ;  /* 0x0067000005207984 */ /* 0x000e220000000c00 */
[C---:B------:R-:W-:Y:S01]  /*5150*/  FFMA R8, R29.reuse, R9, R58 ;  /* 0x000000091d087223 */ /* 0x040fe2000000003a */
[C---:B------:R-:W-:Y:S01]  /*5160*/  FFMA R9, R29.reuse, R10, R25 ;  /* 0x0000000a1d097223 */ /* 0x040fe20000000019 */
[----:B------:R-:W-:Y:S01]  /*5170*/  FFMA R10, R29, R11, R60 ;  /* 0x0000000b1d0a7223 */ /* 0x000fe2000000003c */
[-C--:B--2---:R-:W-:Y:S01]  /*5180*/  FFMA R60, R50, R41.reuse, R48 ;  /* 0x00000029323c7223 */ /* 0x084fe20000000030 */
[CC--:B------:R-:W-:Y:S01]  /*5190*/  FFMA R28, R14.reuse, R40.reuse, R63 ;  /* 0x000000280e1c7223 */ /* 0x0c0fe2000000003f */
[-C--:B------:R-:W-:Y:S01]  /*51a0*/  FFMA R12, R14, R41.reuse, R12 ;  /* 0x000000290e0c7223 */ /* 0x080fe2000000000c */
[C---:B------:R-:W-:Y:S01]  /*51b0*/  FFMA R48, R22.reuse, R40, R69 ;  /* 0x0000002816307223 */ /* 0x040fe20000000045 */
[C---:B------:R-:W-:Y:S01]  /*51c0*/  FFMA R20, R22.reuse, R41, R20 ;  /* 0x0000002916147223 */ /* 0x040fe20000000014 */
[CC--:B------:R-:W-:Y:S01]  /*51d0*/  FFMA R49, R22.reuse, R42.reuse, R49 ;  /* 0x0000002a16317223 */ /* 0x0c0fe20000000031 */
[-C--:B------:R-:W-:Y:S01]  /*51e0*/  FFMA R62, R22, R43.reuse, R62 ;  /* 0x0000002b163e7223 */ /* 0x080fe2000000003e */
[C---:B------:R-:W-:Y:S01]  /*51f0*/  FFMA R61, R14.reuse, R42, R61 ;  /* 0x0000002a0e3d7223 */ /* 0x040fe2000000003d */
        /* <DEDUP_REMOVED lines=12> */
[-C--:B------:R-:W-:Y:S01]  /*52c0*/  FFMA R52, R26, R43.reuse, R52 ;  /* 0x0000002b1a347223 */ /* 0x080fe20000000034 */
[C---:B------:R-:W-:Y:S01]  /*52d0*/  FFMA R18, R50.reuse, R40, R67 ;  /* 0x0000002832127223 */ /* 0x040fe20000000043 */
[C---:B------:R-:W-:Y:S01]  /*52e0*/  FFMA R17, R50.reuse, R42, R17 ;  /* 0x0000002a32117223 */ /* 0x040fe20000000011 */
[----:B------:R-:W-:Y:S01]  /*52f0*/  FFMA R54, R50, R43, R54 ;  /* 0x0000002b32367223 */ /* 0x000fe20000000036 */
[-C--:B------:R-:W-:Y:S01]  /*5300*/  FFMA R26, R30, R40.reuse, R57 ;  /* 0x000000281e1a7223 */ /* 0x080fe20000000039 */
[C---:B------:R-:W-:Y:S01]  /*5310*/  FFMA R56, R46.reuse, R40, R65 ;  /* 0x000000282e387223 */ /* 0x040fe20000000041 */
[-C--:B------:R-:W-:Y:S01]  /*5320*/  FFMA R44, R46, R41.reuse, R44 ;  /* 0x000000292e2c7223 */ /* 0x080fe2000000002c */
[C---:B------:R-:W-:Y:S01]  /*5330*/  FFMA R50, R30.reuse, R41, R8 ;  /* 0x000000291e327223 */ /* 0x040fe20000000008 */
[-C--:B------:R-:W-:Y:S01]  /*5340*/  FFMA R57, R30, R42.reuse, R9 ;  /* 0x0000002a1e397223 */ /* 0x080fe20000000009 */
[C---:B------:R-:W-:Y:S01]  /*5350*/  FFMA R25, R46.reuse, R42, R13 ;  /* 0x0000002a2e197223 */ /* 0x040fe2000000000d */
[-C--:B------:R-:W-:Y:S01]  /*5360*/  FFMA R74, R46, R43.reuse, R74 ;  /* 0x0000002b2e4a7223 */ /* 0x080fe2000000004a */
[----:B------:R-:W-:Y:S01]  /*5370*/  FFMA R30, R30, R43, R10 ;  /* 0x0000002b1e1e7223 */ /* 0x000fe2000000000a */
[C---:B0-----:R-:W-:Y:S01]  /*5380*/  FFMA R37, R15.reuse, R32, R28 ;  /* 0x000000200f257223 */ /* 0x041fe2000000001c */
[C---:B------:R-:W-:Y:S01]  /*5390*/  FFMA R28, R15.reuse, R33, R12 ;  /* 0x000000210f1c7223 */ /* 0x040fe2000000000c */
[C---:B------:R-:W-:Y:S01]  /*53a0*/  FFMA R61, R15.reuse, R34, R61 ;  /* 0x000000220f3d7223 */ /* 0x040fe2000000003d */
[----:B------:R-:W-:Y:S01]  /*53b0*/  FFMA R72, R15, R35, R72 ;  /* 0x000000230f487223 */ /* 0x000fe20000000048 */
[----:B------:R-:W-:Y:S01]  /*53c0*/  LDS.128 R40, [R5+0x6800] ;  /* 0x0068000005287984 */ /* 0x000fe20000000c00 */
[C---:B------:R-:W-:Y:S01]  /*53d0*/  FFMA R59, R47.reuse, R32, R56 ;  /* 0x000000202f3b7223 */ /* 0x040fe20000000038 */
[C---:B------:R-:W-:Y:S01]  /*53e0*/  FFMA R56, R47.reuse, R33, R44 ;  /* 0x000000212f387223 */ /* 0x040fe2000000002c */
[C---:B------:R-:W-:Y:S01]  /*53f0*/  FFMA R65, R47.reuse, R34, R25 ;  /* 0x000000222f417223 */ /* 0x040fe20000000019 */
[----:B------:R-:W0:Y:S01]  /*5400*/  LDS.128 R12, [R7+0xa0] ;  /* 0x0000a000070c7984 */ /* 0x000e220000000c00 */
[----:B------:R-:W-:Y:S01]  /*5410*/  FFMA R74, R47, R35, R74 ;  /* 0x000000232f4a7223 */ /* 0x000fe2000000004a */
[C---:B------:R-:W-:Y:S01]  /*5420*/  FFMA R63, R19.reuse, R32, R58 ;  /* 0x00000020133f7223 */ /* 0x040fe2000000003a */
[C---:B------:R-:W-:Y:S01]  /*5430*/  FFMA R58, R19.reuse, R33, R16 ;  /* 0x00000021133a7223 */ /* 0x040fe20000000010 */
[----:B------:R-:W1:Y:S01]  /*5440*/  LDS.128 R8, [R7+0x20] ;  /* 0x0000200007087984 */ /* 0x000e620000000c00 */
[C---:B------:R-:W-:Y:S01]  /*5450*/  FFMA R67, R19.reuse, R34, R29 ;  /* 0x0000002213437223 */ /* 0x040fe2000000001d */
[----:B------:R-:W-:Y:S01]  /*5460*/  FFMA R70, R19, R35, R70 ;  /* 0x0000002313467223 */ /* 0x000fe20000000046 */
[C---:B------:R-:W-:Y:S01]  /*5470*/  FFMA R69, R51.reuse, R32, R18 ;  /* 0x0000002033457223 */ /* 0x040fe20000000012 */
[----:B------:R-:W2:Y:S01]  /*5480*/  LDS.128 R44, [R5+0x6900] ;  /* 0x00690000052c7984 */ /* 0x000ea20000000c00 */
[C---:B------:R-:W-:Y:S01]  /*5490*/  FFMA R73, R51.reuse, R34, R17 ;  /* 0x0000002233497223 */ /* 0x040fe20000000011 */
[C---:B------:R-:W-:Y:S01]  /*54a0*/  FFMA R60, R51.reuse, R33, R60 ;  /* 0x00000021333c7223 */ /* 0x040fe2000000003c */
[----:B------:R-:W-:Y:S01]  /*54b0*/  FFMA R66, R51, R35, R54 ;  /* 0x0000002333427223 */ /* 0x000fe20000000036 */
[----:B------:R-:W3:Y:S01]  /*54c0*/  LDS.128 R16, [R7+0x120] ;  /* 0x0001200007107984 */ /* 0x000ee20000000c00 */
[C---:B------:R-:W-:Y:S01]  /*54d0*/  FFMA R51, R23.reuse, R32, R48 ;  /* 0x0000002017337223 */ /* 0x040fe20000000030 */
[C---:B------:R-:W-:Y:S01]  /*54e0*/  FFMA R75, R23.reuse, R34, R49 ;  /* 0x00000022174b7223 */ /* 0x040fe20000000031 */
[C---:B------:R-:W-:Y:S01]  /*54f0*/  FFMA R48, R23.reuse, R33, R20 ;  /* 0x0000002117307223 */ /* 0x040fe20000000014 */
[----:B------:R-:W-:Y:S01]  /*5500*/  FFMA R68, R23, R35, R62 ;  /* 0x0000002317447223 */ /* 0x000fe2000000003e */
[C---:B------:R-:W-:Y:S01]  /*5510*/  FFMA R49, R39.reuse, R32, R22 ;  /* 0x0000002027317223 */ /* 0x040fe20000000016 */
[----:B------:R-:W-:Y:S01]  /*5520*/  FFMA R77, R39, R34, R71 ;  /* 0x00000022274d7223 */ /* 0x000fe20000000047 */
[----:B------:R-:W4:Y:S01]  /*5530*/  LDS.128 R20, [R7+0x1a0] ;  /* 0x0001a00007147984 */ /* 0x000f220000000c00 */
[C---:B------:R-:W-:Y:S01]  /*5540*/  FFMA R71, R27.reuse, R32, R38 ;  /* 0x000000201b477223 */ /* 0x040fe20000000026 */
[C---:B------:R-:W-:Y:S01]  /*5550*/  FFMA R62, R27.reuse, R33, R24 ;  /* 0x000000211b3e7223 */ /* 0x040fe20000000018 */
[C---:B------:R-:W-:Y:S01]  /*5560*/  FFMA R55, R27.reuse, R34, R55 ;  /* 0x000000221b377223 */ /* 0x040fe20000000037 */
[-C--:B------:R-:W-:Y:S01]  /*5570*/  FFMA R52, R27, R35.reuse, R52 ;  /* 0x000000231b347223 */ /* 0x080fe20000000034 */
[----:B------:R-:W-:Y:S01]  /*5580*/  FFMA R79, R31, R32, R26 ;  /* 0x000000201f4f7223 */ /* 0x000fe2000000001a */
[-C--:B------:R-:W-:Y:S01]  /*5590*/  FFMA R64, R39, R35.reuse, R64 ;  /* 0x0000002327407223 */ /* 0x080fe20000000040 */
[----:B------:R-:W5:Y:S01]  /*55a0*/  LDS.128 R24, [R7+0x220] ;  /* 0x0002200007187984 */ /* 0x000f620000000c00 */
[----:B------:R-:W-:Y:S01]  /*55b0*/  FFMA R78, R31, R35, R30 ;  /* 0x000000231f4e7223 */ /* 0x000fe2000000001e */
[-C--:B------:R-:W-:Y:S01]  /*55c0*/  FFMA R54, R39, R33.reuse, R36 ;  /* 0x0000002127367223 */ /* 0x080fe20000000024 */
[C---:B------:R-:W-:Y:S01]  /*55d0*/  FFMA R76, R31.reuse, R33, R50 ;  /* 0x000000211f4c7223 */ /* 0x040fe20000000032 */
[----:B------:R-:W-:Y:S01]  /*55e0*/  FFMA R57, R31, R34, R57 ;  /* 0x000000221f397223 */ /* 0x000fe20000000039 */
        /* <DEDUP_REMOVED lines=8> */
[-C--:B--2---:R-:W-:Y:S01]  /*5670*/  FFMA R65, R13, R44.reuse, R32 ;  /* 0x0000002c0d417223 */ /* 0x084fe20000000020 */
[C---:B------:R-:W-:Y:S01]  /*5680*/  FFMA R61, R9.reuse, R44, R30 ;  /* 0x0000002c093d7223 */ /* 0x040fe2000000001e */
[C---:B------:R-:W-:Y:S01]  /*5690*/  FFMA R8, R9.reuse, R45, R28 ;  /* 0x0000002d09087223 */ /* 0x040fe2000000001c */
[C---:B------:R-:W-:Y:S01]  /*56a0*/  FFMA R59, R9.reuse, R46, R33 ;  /* 0x0000002e093b7223 */ /* 0x040fe20000000021 */
[----:B---3--:R-:W-:Y:S01]  /*56b0*/  FFMA R32, R16, R40, R63 ;  /* 0x0000002810207223 */ /* 0x008fe2000000003f */
[----:B------:R-:W0:Y:S01]  /*56c0*/  LDS.128 R28, [R7+0x2a0] ;  /* 0x0002a000071c7984 */ /* 0x000e220000000c00 */
[----:B------:R-:W-:Y:S01]  /*56d0*/  FFMA R56, R9, R47, R72 ;  /* 0x0000002f09387223 */ /* 0x000fe20000000048 */
[----:B------:R-:W-:Y:S01]  /*56e0*/  FFMA R12, R13, R45, R34 ;  /* 0x0000002d0d0c7223 */ /* 0x000fe20000000022 */
[----:B------:R-:W-:Y:S01]  /*56f0*/  FFMA R63, R17, R44, R32 ;  /* 0x0000002c113f7223 */ /* 0x000fe20000000020 */
[C---:B------:R-:W-:Y:S01]  /*5700*/  FFMA R9, R13.reuse, R46, R35 ;  /* 0x0000002e0d097223 */ /* 0x040fe20000000023 */
[----:B------:R-:W-:Y:S01]  /*5710*/  FFMA R72, R13, R47, R74 ;  /* 0x0000002f0d487223 */ /* 0x000fe2000000004a */
[----:B----4-:R-:W-:Y:S01]  /*5720*/  FFMA R32, R20, R40, R69 ;  /* 0x0000002814207223 */ /* 0x010fe20000000045 */
[C---:B------:R-:W-:Y:S01]  /*5730*/  FFMA R13, R16.reuse, R42, R67 ;  /* 0x0000002a100d7223 */ /* 0x040fe20000000043 */
[C---:B------:R-:W-:Y:S01]  /*5740*/  FFMA R58, R16.reuse, R41, R58 ;  /* 0x00000029103a7223 */ /* 0x040fe2000000003a */
[----:B------:R-:W-:Y:S01]  /*5750*/  FFMA R70, R16, R43, R70 ;  /* 0x0000002b10467223 */ /* 0x000fe20000000046 */
[----:B------:R-:W-:Y:S01]  /*5760*/  FFMA R67, R21, R44, R32 ;  /* 0x0000002c15437223 */ /* 0x000fe20000000020 */
[C---:B------:R-:W-:Y:S01]  /*5770*/  FFMA R13, R17.reuse, R46, R13 ;  /* 0x0000002e110d7223 */ /* 0x040fe2000000000d */
[----:B------:R-:W1:Y:S01]  /*5780*/  LDS.128 R32, [R7+0x320] ;  /* 0x0003200007207984 */ /* 0x000e620000000c00 */
[----:B-----5:R-:W-:Y:S01]  /*5790*/  FFMA R36, R24, R40, R51 ;  /* 0x0000002818247223 */ /* 0x020fe20000000033 */
[C---:B------:R-:W-:Y:S01]  /*57a0*/  FFMA R16, R17.reuse, R45, R58 ;  /* 0x0000002d11107223 */ /* 0x040fe2000000003a */
[----:B------:R-:W-:Y:S01]  /*57b0*/  FFMA R58, R17, R47, R70 ;  /* 0x0000002f113a7223 */ /* 0x000fe20000000046 */
[C---:B------:R-:W-:Y:S01]  /*57c0*/  FFMA R60, R20.reuse, R41, R60 ;  /* 0x00000029143c7223 */ /* 0x040fe2000000003c */
[----:B------:R-:W-:Y:S01]  /*57d0*/  FFMA R69, R25, R44, R36 ;  /* 0x0000002c19457223 */ /* 0x000fe20000000024 */
[C---:B------:R-:W-:Y:S01]  /*57e0*/  FFMA R17, R20.reuse, R42, R73 ;  /* 0x0000002a14117223 */ /* 0x040fe20000000049 */
[----:B------:R-:W2:Y:S01]  /*57f0*/  LDS.128 R36, [R7+0x3a0] ;  /* 0x0003a00007247984 */ /* 0x000ea20000000c00 */
[----:B------:R-:W-:Y:S01]  /*5800*/  FFMA R66, R20, R43, R66 ;  /* 0x0000002b14427223 */ /* 0x000fe20000000042 */
[C---:B------:R-:W-:Y:S01]  /*5810*/  FFMA R20, R21.reuse, R45, R60 ;  /* 0x0000002d15147223 */ /* 0x040fe2000000003c */
[C---:B------:R-:W-:Y:S01]  /*5820*/  FFMA R17, R21.reuse, R46, R17 ;  /* 0x0000002e15117223 */ /* 0x040fe20000000011 */
[C---:B------:R-:W-:Y:S01]  /*5830*/  FFMA R48, R24.reuse, R41, R48 ;  /* 0x0000002918307223 */ /* 0x040fe20000000030 */
[----:B------:R-:W-:Y:S01]  /*5840*/  FFMA R60, R21, R47, R66 ;  /* 0x0000002f153c7223 */ /* 0x000fe20000000042 */
[C---:B------:R-:W-:Y:S01]  /*5850*/  FFMA R21, R24.reuse, R42, R75 ;  /* 0x0000002a18157223 */ /* 0x040fe2000000004b */
[----:B------:R-:W-:Y:S01]  /*5860*/  FFMA R66, R24, R43, R68 ;  /* 0x0000002b18427223 */ /* 0x000fe20000000044 */
[----:B------:R-:W-:-:S02]  /*5870*/  FFMA R24, R25, R45, R48 ;  /* 0x0000002d19187223 */ /* 0x000fc40000000030 */
        /* <DEDUP_REMOVED lines=10> */
[----:B------:R-:W0:Y:S01]  /*5920*/  LDS.128 R48, [R5+0x6a00] ;  /* 0x006a000005307984 */ /* 0x000e220000000c00 */
[C---:B-1----:R-:W-:Y:S01]  /*5930*/  FFMA R64, R32.reuse, R40, R71 ;  /* 0x0000002820407223 */ /* 0x042fe20000000047 */
[C---:B------:R-:W-:Y:S01]  /*5940*/  FFMA R62, R32.reuse, R41, R62 ;  /* 0x00000029203e7223 */ /* 0x040fe2000000003e */
[C---:B------:R-:W-:Y:S01]  /*5950*/  FFMA R29, R32.reuse, R42, R55 ;  /* 0x0000002a201d7223 */ /* 0x040fe20000000037 */
[----:B------:R-:W-:Y:S01]  /*5960*/  FFMA R52, R32, R43, R52 ;  /* 0x0000002b20347223 */ /* 0x000fe20000000034 */
[C---:B------:R-:W-:Y:S01]  /*5970*/  FFMA R55, R33.reuse, R44, R64 ;  /* 0x0000002c21377223 */ /* 0x040fe20000000040 */
[C---:B------:R-:W-:Y:S01]  /*5980*/  FFMA R32, R33.reuse, R45, R62 ;  /* 0x0000002d21207223 */ /* 0x040fe2000000003e */
[C---:B------:R-:W-:Y:S01]  /*5990*/  FFMA R29, R33.reuse, R46, R29 ;  /* 0x0000002e211d7223 */ /* 0x040fe2000000001d */
[----:B------:R-:W-:Y:S01]  /*59a0*/  FFMA R52, R33, R47, R52 ;  /* 0x0000002f21347223 */ /* 0x000fe20000000034 */
[C---:B--2---:R-:W-:Y:S01]  /*59b0*/  FFMA R62, R36.reuse, R40, R79 ;  /* 0x00000028243e7223 */ /* 0x044fe2000000004f */
[C---:B------:R-:W-:Y:S01]  /*59c0*/  FFMA R76, R36.reuse, R41, R76 ;  /* 0x00000029244c7223 */ /* 0x040fe2000000004c */
[C---:B------:R-:W-:Y:S01]  /*59d0*/  FFMA R33, R36.reuse, R42, R57 ;  /* 0x0000002a24217223 */ /* 0x040fe20000000039 */
[----:B------:R-:W-:Y:S01]  /*59e0*/  FFMA R78, R36, R43, R78 ;  /* 0x0000002b244e7223 */ /* 0x000fe2000000004e */
[C---:B------:R-:W-:Y:S01]  /*59f0*/  FFMA R57, R37.reuse, R44, R62 ;  /* 0x0000002c25397223 */ /* 0x040fe2000000003e */
[----:B------:R-:W1:Y:S01]  /*5a00*/  LDS.128 R40, [R5+0x6b00] ;  /* 0x006b000005287984 */ /* 0x000e620000000c00 */
        /* <DEDUP_REMOVED lines=27> */
[CC--:B------:R-:W-:Y:S01]  /*5bc0*/  FFMA R56, R14.reuse, R48.reuse, R65 ;  /* 0x000000300e387223 */ /* 0x0c0fe20000000041 */
[-C--:B------:R-:W-:Y:S01]  /*5bd0*/  FFMA R12, R14, R49.reuse, R12 ;  /* 0x000000310e0c7223 */ /* 0x080fe2000000000c */
[C---:B------:R-:W-:Y:S01]  /*5be0*/  FFMA R30, R38.reuse, R48, R57 ;  /* 0x00000030261e7223 */ /* 0x040fe20000000039 */
[C---:B------:R-:W-:Y:S01]  /*5bf0*/  FFMA R34, R38.reuse, R49, R44 ;  /* 0x0000003126227223 */ /* 0x040fe2000000002c */
[----:B------:R-:W-:Y:S01]  /*5c00*/  FFMA R55, R38, R50, R45 ;  /* 0x0000003226377223 */ /* 0x000fe2000000002d */
[C---:B-1----:R-:W-:Y:S01]  /*5c10*/  FFMA R25, R11.reuse, R40, R36 ;  /* 0x000000280b197223 */ /* 0x042fe20000000024 */
[C---:B------:R-:W-:Y:S01]  /*5c20*/  FFMA R33, R14.reuse, R50, R9 ;  /* 0x000000320e217223 */ /* 0x040fe20000000009 */
[-C--:B------:R-:W-:Y:S01]  /*5c30*/  FFMA R72, R14, R51.reuse, R72 ;  /* 0x000000330e487223 */ /* 0x080fe20000000048 */
[----:B------:R-:W-:Y:S01]  /*5c40*/  FFMA R38, R38, R51, R46 ;  /* 0x0000003326267223 */ /* 0x000fe2000000002e */
        /* <DEDUP_REMOVED lines=15> */
[C---:B------:R-:W-:Y:S01]  /*5d40*/  FFMA R71, R23.reuse, R42, R17 ;  /* 0x0000002a17477223 */ /* 0x040fe20000000011 */
[----:B------:R-:W2:Y:S01]  /*5d50*/  LDS.128 R48, [R7+0x30] ;  /* 0x0000300007307984 */ /* 0x000ea20000000c00 */
[C---:B------:R-:W-:Y:S01]  /*5d60*/  FFMA R64, R23.reuse, R41, R64 ;  /* 0x0000002917407223 */ /* 0x040fe20000000040 */
[-C--:B------:R-:W-:Y:S01]  /*5d70*/  FFMA R70, R23, R43.reuse, R60 ;  /* 0x0000002b17467223 */ /* 0x080fe2000000003c */
[C---:B------:R-:W-:Y:S01]  /*5d80*/  FFMA R67, R27.reuse, R40, R20 ;  /* 0x000000281b437223 */ /* 0x040fe20000000014 */
[----:B------:R-:W3:Y:S01]  /*5d90*/  LDS.128 R16, [R7+0x130] ;  /* 0x0001300007107984 */ /* 0x000ee20000000c00 */
[----:B------:R-:W-:Y:S01]  /*5da0*/  FFMA R75, R27, R42, R21 ;  /* 0x0000002a1b4b7223 */ /* 0x000fe20000000015 */
[C---:B------:R-:W-:Y:S01]  /*5db0*/  FFMA R69, R31.reuse, R40, R22 ;  /* 0x000000281f457223 */ /* 0x040fe20000000016 */
[C---:B------:R-:W-:Y:S01]  /*5dc0*/  FFMA R77, R31.reuse, R42, R73 ;  /* 0x0000002a1f4d7223 */ /* 0x040fe20000000049 */
[----:B------:R-:W4:Y:S01]  /*5dd0*/  LDS.128 R20, [R7+0x1b0] ;  /* 0x0001b00007147984 */ /* 0x000f220000000c00 */
[----:B------:R-:W-:Y:S01]  /*5de0*/  FFMA R76, R31, R43, R54 ;  /* 0x0000002b1f4c7223 */ /* 0x000fe20000000036 */
[C---:B------:R-:W-:Y:S01]  /*5df0*/  FFMA R73, R35.reuse, R40, R26 ;  /* 0x0000002823497223 */ /* 0x040fe2000000001a */
[C---:B------:R-:W-:Y:S01]  /*5e00*/  FFMA R54, R35.reuse, R41, R32 ;  /* 0x0000002923367223 */ /* 0x040fe20000000020 */
[C---:B------:R-:W-:Y:S01]  /*5e10*/  FFMA R79, R35.reuse, R42, R29 ;  /* 0x0000002a234f7223 */ /* 0x040fe2000000001d */
[----:B------:R-:W-:Y:S01]  /*5e20*/  FFMA R52, R35, R43, R52 ;  /* 0x0000002b23347223 */ /* 0x000fe20000000034 */
[-C--:B------:R-:W-:Y:S01]  /*5e30*/  FFMA R78, R39, R41.reuse, R34 ;  /* 0x00000029274e7223 */ /* 0x080fe20000000022 */
[C---:B------:R-:W-:Y:S01]  /*5e40*/  FFMA R60, R27.reuse, R41, R24 ;  /* 0x000000291b3c7223 */ /* 0x040fe20000000018 */
[----:B------:R-:W5:Y:S01]  /*5e50*/  LDS.128 R32, [R7+0x230] ;  /* 0x0002300007207984 */ /* 0x000f620000000c00 */
[----:B------:R-:W-:Y:S01]  /*5e60*/  FFMA R74, R27, R43, R66 ;  /* 0x0000002b1b4a7223 */ /* 0x000fe20000000042 */
[----:B------:R-:W-:Y:S01]  /*5e70*/  FFMA R66, R31, R41, R28 ;  /* 0x000000291f427223 */ /* 0x000fe2000000001c */
[C---:B------:R-:W-:Y:S01]  /*5e80*/  FFMA R81, R39.reuse, R40, R30 ;  /* 0x0000002827517223 */ /* 0x040fe2000000001e */
[C---:B------:R-:W-:Y:S01]  /*5e90*/  FFMA R55, R39.reuse, R42, R55 ;  /* 0x0000002a27377223 */ /* 0x040fe20000000037 */
[----:B------:R-:W5:Y:S01]  /*5ea0*/  LDS.128 R28, [R7+0x2b0] ;  /* 0x0002b000071c7984 */ /* 0x000f620000000c00 */
[----:B------:R-:W-:-:S03]  /*5eb0*/  FFMA R80, R39, R43, R38 ;  /* 0x0000002b27507223 */ /* 0x000fc60000000026 */
[----:B------:R-:W5:Y:S01]  /*5ec0*/  LDS.128 R40, [R5+0x6e00] ;  /* 0x006e000005287984 */ /* 0x000f620000000c00 */
[C---:B0-----:R-:W-:Y:S01]  /*5ed0*/  FFMA R24, R8.reuse, R44, R57 ;  /* 0x0000002c08187223 */ /* 0x041fe20000000039 */
[C---:B------:R-:W-:Y:S01]  /*5ee0*/  FFMA R27, R8.reuse, R46, R63 ;  /* 0x0000002e081b7223 */ /* 0x040fe2000000003f */
[----:B------:R-:W-:Y:S02]  /*5ef0*/  FFMA R72, R8, R47, R72 ;  /* 0x0000002f08487223 */ /* 0x000fe40000000048 */
[----:B-1----:R-:W-:Y:S01]  /*5f00*/  FFMA R63, R9, R12, R24 ;  /* 0x0000000c093f7223 */ /* 0x002fe20000000018 */
[C---:B--2---:R-:W-:Y:S01]  /*5f10*/  FFMA R26, R48.reuse, R44, R25 ;  /* 0x0000002c301a7223 */ /* 0x044fe20000000019 */
[C---:B------:R-:W-:Y:S01]  /*5f20*/  FFMA R36, R48.reuse, R45, R36 ;  /* 0x0000002d30247223 */ /* 0x040fe20000000024 */
[C---:B------:R-:W-:Y:S01]  /*5f30*/  FFMA R25, R48.reuse, R46, R59 ;  /* 0x0000002e30197223 */ /* 0x040fe2000000003b */
[----:B------:R-:W-:Y:S01]  /*5f40*/  FFMA R68, R48, R47, R68 ;  /* 0x0000002f30447223 */ /* 0x000fe20000000044 */
[----:B---3--:R-:W-:Y:S01]  /*5f50*/  FFMA R24, R16, R44, R61 ;  /* 0x0000002c10187223 */ /* 0x008fe2000000003d */
[----:B------:R-:W-:Y:S01]  /*5f60*/  FFMA R48, R8, R45, R56 ;  /* 0x0000002d08307223 */ /* 0x000fe20000000038 */
[CC--:B------:R-:W-:Y:S01]  /*5f70*/  FFMA R59, R49.reuse, R12.reuse, R26 ;  /* 0x0000000c313b7223 */ /* 0x0c0fe2000000001a */
[----:B------:R-:W-:Y:S01]  /*5f80*/  FFMA R8, R49, R13, R36 ;  /* 0x0000000d31087223 */ /* 0x000fe20000000024 */
[----:B------:R-:W-:Y:S01]  /*5f90*/  FFMA R61, R17, R12, R24 ;  /* 0x0000000c113d7223 */ /* 0x000fe20000000018 */
[----:B----4-:R-:W-:Y:S01]  /*5fa0*/  FFMA R24, R20, R44, R65 ;  /* 0x0000002c14187223 */ /* 0x010fe20000000041 */
[CC--:B------:R-:W-:Y:S01]  /*5fb0*/  FFMA R57, R49.reuse, R14.reuse, R25 ;  /* 0x0000000e31397223 */ /* 0x0c0fe20000000019 */
[----:B------:R-:W-:Y:S01]  /*5fc0*/  FFMA R56, R49, R15, R68 ;  /* 0x0000000f31387223 */ /* 0x000fe20000000044 */
[----:B------:R-:W-:Y:S01]  /*5fd0*/  FFMA R49, R9, R14, R27 ;  /* 0x0000000e09317223 */ /* 0x000fe2000000001b */
[----:B------:R-:W-:Y:S01]  /*5fe0*/  FFMA R65, R21, R12, R24 ;  /* 0x0000000c15417223 */ /* 0x000fe20000000018 */
[C---:B------:R-:W-:Y:S01]  /*5ff0*/  FFMA R48, R9.reuse, R13, R48 ;  /* 0x0000000d09307223 */ /* 0x040fe20000000030 */
[----:B------:R-:W0:Y:S01]  /*6000*/  LDS.128 R24, [R7+0x330] ;  /* 0x0003300007187984 */ /* 0x000e220000000c00 */
[----:B-----5:R-:W-:Y:S01]  /*6010*/  FFMA R36, R32, R44, R67 ;  /* 0x0000002c20247223 */ /* 0x020fe20000000043 */
[----:B------:R-:W-:Y:S01]  /*6020*/  FFMA R68, R9, R15, R72 ;  /* 0x0000000f09447223 */ /* 0x000fe20000000048 */
[C---:B------:R-:W-:Y:S01]  /*6030*/  FFMA R9, R16.reuse, R46, R37 ;  /* 0x0000002e10097223 */ /* 0x040fe20000000025 */
[C---:B------:R-:W-:Y:S01]  /*6040*/  FFMA R62, R16.reuse, R45, R62 ;  /* 0x0000002d103e7223 */ /* 0x040fe2000000003e */
[----:B------:R-:W-:Y:S01]  /*6050*/  FFMA R67, R33, R12, R36 ;  /* 0x0000000c21437223 */ /* 0x000fe20000000024 */
[----:B------:R-:W-:Y:S01]  /*6060*/  FFMA R58, R16, R47, R58 ;  /* 0x0000002f103a7223 */ /* 0x000fe2000000003a */
[----:B------:R-:W1:Y:S01]  /*6070*/  LDS.128 R36, [R7+0x3b0] ;  /* 0x0003b00007247984 */ /* 0x000e620000000c00 */
[C---:B------:R-:W-:Y:S01]  /*6080*/  FFMA R16, R17.reuse, R13, R62 ;  /* 0x0000000d11107223 */ /* 0x040fe2000000003e */
[C---:B------:R-:W-:Y:S01]  /*6090*/  FFMA R9, R17.reuse, R14, R9 ;  /* 0x0000000e11097223 */ /* 0x040fe20000000009 */
[----:B------:R-:W-:Y:S01]  /*60a0*/  FFMA R58, R17, R15, R58 ;  /* 0x0000000f113a7223 */ /* 0x000fe2000000003a */
        /* <DEDUP_REMOVED lines=20> */
[-C--:B------:R-:W-:Y:S01]  /*61f0*/  FFMA R57, R50, R42.reuse, R57 ;  /* 0x0000002a32397223 */ /* 0x080fe20000000039 */
[C---:B------:R-:W-:Y:S01]  /*6200*/  FFMA R16, R18.reuse, R41, R16 ;  /* 0x0000002912107223 */ /* 0x040fe20000000010 */
[----:B------:R-:W-:Y:S01]  /*6210*/  FFMA R58, R18, R43, R58 ;  /* 0x0000002b123a7223 */ /* 0x000fe2000000003a */
[C---:B------:R-:W-:Y:S01]  /*6220*/  FFMA R70, R22.reuse, R41, R20 ;  /* 0x0000002916467223 */ /* 0x040fe20000000014 */
[CC--:B------:R-:W-:Y:S01]  /*6230*/  FFMA R17, R22.reuse, R42.reuse, R17 ;  /* 0x0000002a16117223 */ /* 0x0c0fe20000000011 */
[----:B------:R-:W-:Y:S01]  /*6240*/  FFMA R62, R22, R43, R62 ;  /* 0x0000002b163e7223 */ /* 0x000fe2000000003e */
        /* <DEDUP_REMOVED lines=20> */
[CC--:B------:R-:W-:Y:S01]  /*6390*/  FFMA R36, R50.reuse, R40.reuse, R59 ;  /* 0x0000002832247223 */ /* 0x0c0fe2000000003b */
[----:B------:R-:W-:Y:S01]  /*63a0*/  FFMA R54, R50, R41, R8 ;  /* 0x0000002932367223 */ /* 0x000fe20000000008 */
[C---:B------:R-:W-:Y:S01]  /*63b0*/  FFMA R66, R18.reuse, R40, R61 ;  /* 0x0000002812427223 */ /* 0x040fe2000000003d */
[----:B------:R-:W-:Y:S01]  /*63c0*/  FFMA R37, R18, R42, R9 ;  /* 0x0000002a12257223 */ /* 0x000fe20000000009 */
[----:B------:R-:W-:Y:S01]  /*63d0*/  FFMA R50, R50, R43, R56 ;  /* 0x0000002b32327223 */ /* 0x000fe20000000038 */
[-C--:B------:R-:W-:Y:S01]  /*63e0*/  FFMA R18, R22, R40.reuse, R65 ;  /* 0x0000002816127223 */ /* 0x080fe20000000041 */
[-C--:B------:R-:W-:Y:S01]  /*63f0*/  FFMA R22, R30, R40.reuse, R69 ;  /* 0x000000281e167223 */ /* 0x080fe20000000045 */
        /* <DEDUP_REMOVED lines=10> */
[-C--:B------:R-:W-:Y:S01]  /*64a0*/  FFMA R25, R10, R42.reuse, R49 ;  /* 0x0000002a0a197223 */ /* 0x080fe20000000031 */
[CC--:B------:R-:W-:Y:S01]  /*64b0*/  FFMA R34, R38.reuse, R41.reuse, R12 ;  /* 0x0000002926227223 */ /* 0x0c0fe2000000000c */
[----:B------:R-:W-:Y:S01]  /*64c0*/  FFMA R59, R38, R42, R13 ;  /* 0x0000002a263b7223 */ /* 0x000fe2000000000d */
[C---:B------:R-:W-:Y:S01]  /*64d0*/  FFMA R56, R10.reuse, R41, R48 ;  /* 0x000000290a387223 */ /* 0x040fe20000000030 */
[-C--:B------:R-:W-:Y:S01]  /*64e0*/  FFMA R68, R10, R43.reuse, R68 ;  /* 0x0000002b0a447223 */ /* 0x080fe20000000044 */
[----:B------:R-:W-:-:S02]  /*64f0*/  FFMA R38, R38, R43, R14 ;  /* 0x0000002b26267223 */ /* 0x000fc4000000000e */
[----:B------:R-:W-:Y:S04]  /*6500*/  LDS.128 R12, [R5+0x7000] ;  /* 0x00700000050c7984 */ /* 0x000fe80000000c00 */
[----:B------:R-:W1:Y:S01]  /*6510*/  LDS.128 R40, [R7+0x40] ;  /* 0x0000400007287984 */ /* 0x000e620000000c00 */
[C---:B0-----:R-:W-:Y:S01]  /*6520*/  FFMA R55, R51.reuse, R44, R36 ;  /* 0x0000002c33377223 */ /* 0x041fe20000000024 */
[C---:B------:R-:W-:Y:S01]  /*6530*/  FFMA R54, R51.reuse, R45, R54 ;  /* 0x0000002d33367223 */ /* 0x040fe20000000036 */
[CC--:B------:R-:W-:Y:S01]  /*6540*/  FFMA R57, R51.reuse, R46.reuse, R57 ;  /* 0x0000002e33397223 */ /* 0x0c0fe20000000039 */
[----:B------:R-:W-:Y:S01]  /*6550*/  FFMA R36, R51, R47, R50 ;  /* 0x0000002f33247223 */ /* 0x000fe20000000032 */
[C---:B------:R-:W-:Y:S01]  /*6560*/  FFMA R63, R11.reuse, R46, R25 ;  /* 0x0000002e0b3f7223 */ /* 0x040fe20000000019 */
[----:B------:R-:W0:Y:S01]  /*6570*/  LDS.128 R48, [R7+0xc0] ;  /* 0x0000c00007307984 */ /* 0x000e220000000c00 */
[CC--:B------:R-:W-:Y:S01]  /*6580*/  FFMA R61, R11.reuse, R44.reuse, R8 ;  /* 0x0000002c0b3d7223 */ /* 0x0c0fe20000000008 */
[C---:B------:R-:W-:Y:S01]  /*6590*/  FFMA R56, R11.reuse, R45, R56 ;  /* 0x0000002d0b387223 */ /* 0x040fe20000000038 */
[----:B------:R-:W-:Y:S01]  /*65a0*/  FFMA R68, R11, R47, R68 ;  /* 0x0000002f0b447223 */ /* 0x000fe20000000044 */
[C---:B------:R-:W-:Y:S01]  /*65b0*/  FFMA R25, R19.reuse, R44, R66 ;  /* 0x0000002c13197223 */ /* 0x040fe20000000042 */
[----:B------:R-:W2:Y:S01]  /*65c0*/  LDS.128 R8, [R5+0x7100] ;  /* 0x0071000005087984 */ /* 0x000ea20000000c00 */
[C---:B------:R-:W-:Y:S01]  /*65d0*/  FFMA R66, R19.reuse, R45, R16 ;  /* 0x0000002d13427223 */ /* 0x040fe20000000010 */
[C---:B------:R-:W-:Y:S01]  /*65e0*/  FFMA R37, R19.reuse, R46, R37 ;  /* 0x0000002e13257223 */ /* 0x040fe20000000025 */
[----:B------:R-:W-:Y:S01]  /*65f0*/  FFMA R58, R19, R47, R58 ;  /* 0x0000002f133a7223 */ /* 0x000fe2000000003a */
[C---:B------:R-:W-:Y:S01]  /*6600*/  FFMA R65, R23.reuse, R44, R18 ;  /* 0x0000002c17417223 */ /* 0x040fe20000000012 */
[C---:B------:R-:W-:Y:S01]  /*6610*/  FFMA R71, R23.reuse, R46, R17 ;  /* 0x0000002e17477223 */ /* 0x040fe20000000011 */
[C---:B------:R-:W-:Y:S01]  /*6620*/  FFMA R70, R23.reuse, R45, R70 ;  /* 0x0000002d17467223 */ /* 0x040fe20000000046 */
[----:B------:R-:W3:Y:S01]  /*6630*/  LDS.128 R16, [R7+0x140] ;  /* 0x0001400007107984 */ /* 0x000ee20000000c00 */
[----:B------:R-:W-:Y:S01]  /*6640*/  FFMA R72, R23, R47, R62 ;  /* 0x0000002f17487223 */ /* 0x000fe2000000003e */
[C---:B------:R-:W-:Y:S01]  /*6650*/  FFMA R67, R35.reuse, R44, R20 ;  /* 0x0000002c23437223 */ /* 0x040fe20000000014 */
[----:B------:R-:W-:Y:S01]  /*6660*/  FFMA R75, R35, R46, R21 ;  /* 0x0000002e234b7223 */ /* 0x000fe20000000015 */
[----:B------:R-:W-:Y:S01]  /*6670*/  FFMA R69, R31, R44, R22 ;  /* 0x0000002c1f457223 */ /* 0x000fe20000000016 */
[C---:B------:R-:W-:Y:S01]  /*6680*/  FFMA R62, R35.reuse, R45, R32 ;  /* 0x0000002d233e7223 */ /* 0x040fe20000000020 */
[----:B------:R-:W4:Y:S01]  /*6690*/  LDS.128 R20, [R7+0x1c0] ;  /* 0x0001c00007147984 */ /* 0x000f220000000c00 */
[----:B------:R-:W-:Y:S01]  /*66a0*/  FFMA R74, R35, R47, R60 ;  /* 0x0000002f234a7223 */ /* 0x000fe2000000003c */
[----:B------:R-:W-:Y:S01]  /*66b0*/  FFMA R77, R31, R46, R33 ;  /* 0x0000002e1f4d7223 */ /* 0x000fe20000000021 */
[----:B------:R-:W-:Y:S01]  /*66c0*/  FFMA R78, R39, R45, R34 ;  /* 0x0000002d274e7223 */ /* 0x000fe20000000022 */
[----:B------:R-:W-:Y:S01]  /*66d0*/  FFMA R76, R31, R47, R64 ;  /* 0x0000002f1f4c7223 */ /* 0x000fe20000000040 */
[----:B------:R-:W5:Y:S01]  /*66e0*/  LDS.128 R32, [R7+0x240] ;  /* 0x0002400007207984 */ /* 0x000f620000000c00 */
[-C--:B------:R-:W-:Y:S01]  /*66f0*/  FFMA R64, R27, R45.reuse, R24 ;  /* 0x0000002d1b407223 */ /* 0x080fe20000000018 */
[----:B------:R-:W-:Y:S01]  /*6700*/  FFMA R81, R39, R44, R26 ;  /* 0x0000002c27517223 */ /* 0x000fe2000000001a */
[----:B------:R-:W-:Y:S01]  /*6710*/  FFMA R60, R31, R45, R28 ;  /* 0x0000002d1f3c7223 */ /* 0x000fe2000000001c */
[C---:B-1----:R-:W-:Y:S01]  /*6720*/  FFMA R26, R40.reuse, R12, R55 ;  /* 0x0000000c281a7223 */ /* 0x042fe20000000037 */
[C---:B------:R-:W-:Y:S01]  /*6730*/  FFMA R54, R40.reuse, R13, R54 ;  /* 0x0000000d28367223 */ /* 0x040fe20000000036 */
[C---:B------:R-:W-:Y:S01]  /*6740*/  FFMA R55, R40.reuse, R14, R57 ;  /* 0x0000000e28377223 */ /* 0x040fe20000000039 */
[----:B------:R-:W-:Y:S01]  /*6750*/  FFMA R36, R40, R15, R36 ;  /* 0x0000000f28247223 */ /* 0x000fe20000000024 */
[C---:B------:R-:W-:Y:S01]  /*6760*/  FFMA R73, R27.reuse, R44, R30 ;  /* 0x0000002c1b497223 */ /* 0x040fe2000000001e */
[CC--:B------:R-:W-:Y:S01]  /*6770*/  FFMA R79, R27.reuse, R46.reuse, R29 ;  /* 0x0000002e1b4f7223 */ /* 0x0c0fe2000000001d */
[-C--:B------:R-:W-:Y:S01]  /*6780*/  FFMA R52, R27, R47.reuse, R52 ;  /* 0x0000002f1b347223 */ /* 0x080fe20000000034 */
[----:B------:R-:W1:Y:S01]  /*6790*/  LDS.128 R28, [R7+0x2c0] ;  /* 0x0002c000071c7984 */ /* 0x000e620000000c00 */
[C---:B------:R-:W-:Y:S01]  /*67a0*/  FFMA R59, R39.reuse, R46, R59 ;  /* 0x0000002e273b7223 */ /* 0x040fe2000000003b */
[----:B------:R-:W-:-:S02]  /*67b0*/  FFMA R80, R39, R47, R38 ;  /* 0x0000002f27507223 */ /* 0x000fc40000000026 */
[----:B------:R-:W1:Y:S01]  /*67c0*/  LDS.128 R44, [R5+0x7200] ;  /* 0x00720000052c7984 */ /* 0x000e620000000c00 */
[C---:B0-----:R-:W-:Y:S01]  /*67d0*/  FFMA R24, R48.reuse, R12, R61 ;  /* 0x0000000c30187223 */ /* 0x041fe2000000003d */
[C---:B------:R-:W-:Y:S01]  /*67e0*/  FFMA R63, R48.reuse, R14, R63 ;  /* 0x0000000e303f7223 */ /* 0x040fe2000000003f */
[C---:B------:R-:W-:Y:S01]  /*67f0*/  FFMA R56, R48.reuse, R13, R56 ;  /* 0x0000000d30387223 */ /* 0x040fe20000000038 */
[----:B------:R-:W-:Y:S01]  /*6800*/  FFMA R68, R48, R15, R68 ;  /* 0x0000000f30447223 */ /* 0x000fe20000000044 */
[-C--:B--2---:R-:W-:Y:S01]  /*6810*/  FFMA R61, R49, R8.reuse, R24 ;  /* 0x00000008313d7223 */ /* 0x084fe20000000018 */
[C---:B------:R-:W-:Y:S01]  /*6820*/  FFMA R40, R41.reuse, R9, R54 ;  /* 0x0000000929287223 */ /* 0x040fe20000000036 */
[C---:B------:R-:W-:Y:S01]  /*6830*/  FFMA R57, R41.reuse, R8, R26 ;  /* 0x0000000829397223 */ /* 0x040fe2000000001a */
[CC--:B------:R-:W-:Y:S01]  /*6840*/  FFMA R55, R41.reuse, R10.reuse, R55 ;  /* 0x0000000a29377223 */ /* 0x0c0fe20000000037 */
[----:B------:R-:W-:Y:S01]  /*6850*/  FFMA R54, R41, R11, R36 ;  /* 0x0000000b29367223 */ /* 0x000fe20000000024 */
[C---:B------:R-:W-:Y:S01]  /*6860*/  FFMA R41, R49.reuse, R10, R63 ;  /* 0x0000000a31297223 */ /* 0x040fe2000000003f */
[C---:B------:R-:W-:Y:S01]  /*6870*/  FFMA R48, R49.reuse, R9, R56 ;  /* 0x0000000931307223 */ /* 0x040fe20000000038 */
[C---:B---3--:R-:W-:Y:S01]  /*6880*/  FFMA R24, R16.reuse, R12, R25 ;  /* 0x0000000c10187223 */ /* 0x048fe20000000019 */
[C---:B------:R-:W-:Y:S01]  /*6890*/  FFMA R37, R16.reuse, R14, R37 ;  /* 0x0000000e10257223 */ /* 0x040fe20000000025 */
[----:B------:R-:W-:Y:S01]  /*68a0*/  FFMA R56, R49, R11, R68 ;  /* 0x0000000b31387223 */ /* 0x000fe20000000044 */
[----:B------:R-:W-:Y:S01]  /*68b0*/  FFMA R66, R16, R13, R66 ;  /* 0x0000000d10427223 */ /* 0x000fe20000000042 */
[C---:B------:R-:W-:Y:S01]  /*68c0*/  FFMA R63, R17.reuse, R8, R24 ;  /* 0x00000008113f7223 */ /* 0x040fe20000000018 */
[C---:B------:R-:W-:Y:S01]  /*68d0*/  FFMA R49, R17.reuse, R10, R37 ;  /* 0x0000000a11317223 */ /* 0x040fe20000000025 */
[----:B----4-:R-:W-:Y:S01]  /*68e0*/  FFMA R24, R20, R12, R65 ;  /* 0x0000000c14187223 */ /* 0x010fe20000000041 */
[----:B------:R-:W-:Y:S01]  /*68f0*/  FFMA R58, R16, R15, R58 ;  /* 0x0000000f103a7223 */ /* 0x000fe2000000003a */
[----:B------:R-:W-:Y:S01]  /*6900*/  FFMA R16, R17, R9, R66 ;  /* 0x0000000911107223 */ /* 0x000fe20000000042 */
[----:B------:R-:W-:Y:S01]  /*6910*/  FFMA R70, R20, R13, R70 ;  /* 0x0000000d14467223 */ /* 0x000fe20000000046 */
[----:B------:R-:W-:Y:S01]  /*6920*/  FFMA R65, R21, R8, R24 ;  /* 0x0000000815417223 */ /* 0x000fe20000000018 */
[----:B-----5:R-:W-:Y:S01]  /*6930*/  FFMA R36, R32, R12, R67 ;  /* 0x0000000c20247223 */ /* 0x020fe20000000043 */
[----:B------:R-:W0:Y:S01]  /*6940*/  LDS.128 R24, [R7+0x340] ;  /* 0x0003400007187984 */ /* 0x000e220000000c00 */
[----:B------:R-:W-:Y:S01]  /*6950*/  FFMA R58, R17, R11, R58 ;  /* 0x0000000b113a7223 */ /* 0x000fe2000000003a */
[C---:B------:R-:W-:Y:S01]  /*6960*/  FFMA R17, R20.reuse, R14, R71 ;  /* 0x0000000e14117223 */ /* 0x040fe20000000047 */
[----:B------:R-:W-:Y:S01]  /*6970*/  FFMA R67, R33, R8, R36 ;  /* 0x0000000821437223 */ /* 0x000fe20000000024 */
[----:B------:R-:W-:Y:S01]  /*6980*/  FFMA R66, R20, R15, R72 ;  /* 0x0000000f14427223 */ /* 0x000fe20000000048 */
[----:B------:R-:W2:Y:S01]  /*6990*/  LDS.128 R36, [R7+0x3c0] ;  /* 0x0003c00007247984 */ /* 0x000ea20000000c00 */
        /* <DEDUP_REMOVED lines=19> */
[CC--:B------:R-:W-:Y:S01]  /*6ad0*/  FFMA R55, R42.reuse, R46.reuse, R55 ;  /* 0x0000002e2a377223 */ /* 0x0c0fe20000000037 */
[----:B------:R-:W-:Y:S01]  /*6ae0*/  FFMA R54, R42, R47, R54 ;  /* 0x0000002f2a367223 */ /* 0x000fe20000000036 */
[C---:B------:R-:W-:Y:S01]  /*6af0*/  FFMA R48, R50.reuse, R45, R48 ;  /* 0x0000002d32307223 */ /* 0x040fe20000000030 */
[CC--:B------:R-:W-:Y:S01]  /*6b00*/  FFMA R41, R50.reuse, R46.reuse, R41 ;  /* 0x0000002e32297223 */ /* 0x0c0fe20000000029 */
[----:B------:R-:W-:Y:S01]  /*6b10*/  FFMA R56, R50, R47, R56 ;  /* 0x0000002f32387223 */ /* 0x000fe20000000038 */
[CC--:B------:R-:W-:Y:S01]  /*6b20*/  FFMA R70, R22.reuse, R45.reuse, R20 ;  /* 0x0000002d16467223 */ /* 0x0c0fe20000000014 */
[----:B------:R-:W-:Y:S01]  /*6b30*/  FFMA R17, R22, R46, R17 ;  /* 0x0000002e16117223 */ /* 0x000fe20000000011 */
[C---:B------:R-:W-:Y:S01]  /*6b40*/  FFMA R20, R34.reuse, R44, R67 ;  /* 0x0000002c22147223 */ /* 0x040fe20000000043 */
[----:B------:R-:W-:Y:S01]  /*6b50*/  FFMA R32, R34, R45, R32 ;  /* 0x0000002d22207223 */ /* 0x000fe20000000020 */
[-C--:B------:R-:W-:Y:S01]  /*6b60*/  FFMA R66, R22, R47.reuse, R66 ;  /* 0x0000002f16427223 */ /* 0x080fe20000000042 */
[C---:B------:R-:W-:Y:S01]  /*6b70*/  FFMA R21, R34.reuse, R46, R21 ;  /* 0x0000002e22157223 */ /* 0x040fe20000000015 */
[-C--:B------:R-:W-:Y:S01]  /*6b80*/  FFMA R62, R34, R47.reuse, R62 ;  /* 0x0000002f223e7223 */ /* 0x080fe2000000003e */
[C---:B------:R-:W-:Y:S01]  /*6b90*/  FFMA R60, R30.reuse, R47, R60 ;  /* 0x0000002f1e3c7223 */ /* 0x040fe2000000003c */
[----:B------:R-:W-:Y:S01]  /*6ba0*/  FFMA R28, R30, R45, R28 ;  /* 0x0000002d1e1c7223 */ /* 0x000fe2000000001c */
[C---:B0-----:R-:W-:Y:S01]  /*6bb0*/  FFMA R64, R24.reuse, R13, R64 ;  /* 0x0000000d18407223 */ /* 0x041fe20000000040 */
[C---:B------:R-:W-:Y:S01]  /*6bc0*/  FFMA R68, R24.reuse, R12, R73 ;  /* 0x0000000c18447223 */ /* 0x040fe20000000049 */
[C---:B------:R-:W-:Y:S01]  /*6bd0*/  FFMA R29, R24.reuse, R14, R79 ;  /* 0x0000000e181d7223 */ /* 0x040fe2000000004f */
[----:B------:R-:W-:Y:S01]  /*6be0*/  FFMA R52, R24, R15, R52 ;  /* 0x0000000f18347223 */ /* 0x000fe20000000034 */
[C---:B------:R-:W-:Y:S01]  /*6bf0*/  FFMA R24, R25.reuse, R9, R64 ;  /* 0x0000000919187223 */ /* 0x040fe20000000040 */
[C---:B--2---:R-:W-:Y:S01]  /*6c00*/  FFMA R64, R36.reuse, R12, R81 ;  /* 0x0000000c24407223 */ /* 0x044fe20000000051 */
[C---:B------:R-:W-:Y:S01]  /*6c10*/  FFMA R78, R36.reuse, R13, R78 ;  /* 0x0000000d244e7223 */ /* 0x040fe2000000004e */
[C---:B------:R-:W-:Y:S01]  /*6c20*/  FFMA R59, R36.reuse, R14, R59 ;  /* 0x0000000e243b7223 */ /* 0x040fe2000000003b */
[----:B------:R-:W-:Y:S01]  /*6c30*/  FFMA R80, R36, R15, R80 ;  /* 0x0000000f24507223 */ /* 0x000fe20000000050 */
[C---:B------:R-:W-:Y:S01]  /*6c40*/  FFMA R71, R25.reuse, R8, R68 ;  /* 0x0000000819477223 */ /* 0x040fe20000000044 */
[----:B------:R-:W0:Y:S01]  /*6c50*/  LDS.128 R12, [R5+0x7300] ;  /* 0x00730000050c7984 */ /* 0x000e220000000c00 */
        /* <DEDUP_REMOVED lines=8> */
[-C--:B------:R-:W-:Y:S01]  /*6ce0*/  FFMA R36, R42, R44.reuse, R57 ;  /* 0x0000002c2a247223 */ /* 0x080fe20000000039 */
[----:B------:R-:W-:Y:S01]  /*6cf0*/  FFMA R18, R18, R47, R58 ;  /* 0x0000002f12127223 */ /* 0x000fe2000000003a */
[-C--:B------:R-:W-:Y:S01]  /*6d00*/  FFMA R42, R50, R44.reuse, R61 ;  /* 0x0000002c322a7223 */ /* 0x080fe2000000003d */
[C---:B------:R-:W-:Y:S01]  /*6d10*/  FFMA R58, R26.reuse, R44, R71 ;  /* 0x0000002c1a3a7223 */ /* 0x040fe20000000047 */
[C---:B------:R-:W-:Y:S01]  /*6d20*/  FFMA R24, R26.reuse, R45, R24 ;  /* 0x0000002d1a187223 */ /* 0x040fe20000000018 */
[C---:B------:R-:W-:Y:S01]  /*6d30*/  FFMA R49, R26.reuse, R46, R29 ;  /* 0x0000002e1a317223 */ /* 0x040fe2000000001d */
[----:B------:R-:W-:Y:S01]  /*6d40*/  FFMA R52, R26, R47, R52 ;  /* 0x0000002f1a347223 */ /* 0x000fe20000000034 */
[-C--:B------:R-:W-:Y:S01]  /*6d50*/  FFMA R68, R22, R44.reuse, R65 ;  /* 0x0000002c16447223 */ /* 0x080fe20000000041 */
[-C--:B------:R-:W-:Y:S01]  /*6d60*/  FFMA R50, R30, R44.reuse, R69 ;  /* 0x0000002c1e327223 */ /* 0x080fe20000000045 */
[C---:B------:R-:W-:Y:S01]  /*6d70*/  FFMA R26, R38.reuse, R44, R25 ;  /* 0x0000002c261a7223 */ /* 0x040fe20000000019 */
[C---:B------:R-:W-:Y:S01]  /*6d80*/  FFMA R44, R38.reuse, R45, R8 ;  /* 0x0000002d262c7223 */ /* 0x040fe20000000008 */
[CC--:B------:R-:W-:Y:S01]  /*6d90*/  FFMA R57, R38.reuse, R46.reuse, R9 ;  /* 0x0000002e26397223 */ /* 0x0c0fe20000000009 */
[----:B------:R-:W-:Y:S01]  /*6da0*/  FFMA R38, R38, R47, R10 ;  /* 0x0000002f26267223 */ /* 0x000fe2000000000a */
        /* <DEDUP_REMOVED lines=18> */
[----:B------:R-:W-:Y:S01]  /*6ed0*/  FFMA R66, R23, R15, R66 ;  /* 0x0000000f17427223 */ /* 0x000fe20000000042 */
[----:B------:R-:W1:Y:S01]  /*6ee0*/  LDS.128 R32, [R7+0xd0] ;  /* 0x0000d00007207984 */ /* 0x000e620000000c00 */
[-C--:B------:R-:W-:Y:S01]  /*6ef0*/  FFMA R71, R31, R12.reuse, R50 ;  /* 0x0000000c1f477223 */ /* 0x080fe20000000032 */
[----:B------:R-:W-:Y:S01]  /*6f00*/  FFMA R45, R43, R12, R36 ;  /* 0x0000000c2b2d7223 */ /* 0x000fe20000000024 */
[C---:B------:R-:W-:Y:S01]  /*6f10*/  FFMA R50, R31.reuse, R13, R28 ;  /* 0x0000000d1f327223 */ /* 0x040fe2000000001c */
[----:B------:R-:W2:Y:S01]  /*6f20*/  LDS.128 R20, [R7+0x150] ;  /* 0x0001500007147984 */ /* 0x000ea20000000c00 */
[CC--:B------:R-:W-:Y:S01]  /*6f30*/  FFMA R37, R31.reuse, R14.reuse, R37 ;  /* 0x0000000e1f257223 */ /* 0x0c0fe20000000025 */
[----:B------:R-:W-:Y:S01]  /*6f40*/  FFMA R60, R31, R15, R60 ;  /* 0x0000000f1f3c7223 */ /* 0x000fe2000000003c */
[C---:B------:R-:W-:Y:S01]  /*6f50*/  FFMA R36, R43.reuse, R13, R40 ;  /* 0x0000000d2b247223 */ /* 0x040fe20000000028 */
[C---:B------:R-:W-:Y:S01]  /*6f60*/  FFMA R55, R43.reuse, R14, R55 ;  /* 0x0000000e2b377223 */ /* 0x040fe20000000037 */
[----:B------:R-:W-:Y:S01]  /*6f70*/  FFMA R54, R43, R15, R54 ;  /* 0x0000000f2b367223 */ /* 0x000fe20000000036 */
[----:B------:R-:W3:Y:S01]  /*6f80*/  LDS.128 R28, [R7+0x1d0] ;  /* 0x0001d000071c7984 */ /* 0x000ee20000000c00 */
[C---:B------:R-:W-:Y:S01]  /*6f90*/  FFMA R73, R27.reuse, R12, R58 ;  /* 0x0000000c1b497223 */ /* 0x040fe2000000003a */
[C---:B------:R-:W-:Y:S01]  /*6fa0*/  FFMA R75, R27.reuse, R14, R49 ;  /* 0x0000000e1b4b7223 */ /* 0x040fe20000000031 */
[C---:B------:R-:W-:Y:S01]  /*6fb0*/  FFMA R58, R27.reuse, R13, R24 ;  /* 0x0000000d1b3a7223 */ /* 0x040fe20000000018 */
[----:B------:R-:W4:Y:S01]  /*6fc0*/  LDS.128 R40, [R7+0x2d0] ;  /* 0x0002d00007287984 */ /* 0x000f220000000c00 */
[----:B------:R-:W-:Y:S01]  /*6fd0*/  FFMA R72, R27, R15, R52 ;  /* 0x0000000f1b487223 */ /* 0x000fe20000000034 */
[C---:B------:R-:W-:Y:S01]  /*6fe0*/  FFMA R49, R39.reuse, R12, R26 ;  /* 0x0000000c27317223 */ /* 0x040fe2000000001a */
[C---:B------:R-:W-:Y:S01]  /*6ff0*/  FFMA R52, R39.reuse, R13, R44 ;  /* 0x0000000d27347223 */ /* 0x040fe2000000002c */
[----:B------:R-:W5:Y:S01]  /*7000*/  LDS.128 R24, [R7+0x250] ;  /* 0x0002500007187984 */ /* 0x000f620000000c00 */
[C---:B------:R-:W-:Y:S01]  /*7010*/  FFMA R57, R39.reuse, R14, R57 ;  /* 0x0000000e27397223 */ /* 0x040fe20000000039 */
[----:B------:R-:W-:-:S02]  /*7020*/  FFMA R74, R39, R15, R38 ;  /* 0x0000000f274a7223 */ /* 0x000fc40000000026 */
        /* <DEDUP_REMOVED lines=13> */
[----:B------:R-:W0:Y:S01]  /*7100*/  LDS.128 R44, [R5+0x7500] ;  /* 0x00750000052c7984 */ /* 0x000e220000000c00 */
[C---:B---3--:R-:W-:Y:S01]  /*7110*/  FFMA R20, R28.reuse, R8, R63 ;  /* 0x000000081c147223 */ /* 0x048fe2000000003f */
[C---:B------:R-:W-:Y:S01]  /*7120*/  FFMA R70, R28.reuse, R9, R70 ;  /* 0x000000091c467223 */ /* 0x040fe20000000046 */
[CC--:B------:R-:W-:Y:S01]  /*7130*/  FFMA R65, R28.reuse, R10.reuse, R65 ;  /* 0x0000000a1c417223 */ /* 0x0c0fe20000000041 */
[----:B------:R-:W-:Y:S01]  /*7140*/  FFMA R66, R28, R11, R66 ;  /* 0x0000000b1c427223 */ /* 0x000fe20000000042 */
[C---:B----4-:R-:W-:Y:S01]  /*7150*/  FFMA R63, R40.reuse, R10, R37 ;  /* 0x0000000a283f7223 */ /* 0x050fe20000000025 */
[C---:B------:R-:W-:Y:S01]  /*7160*/  FFMA R84, R40.reuse, R9, R50 ;  /* 0x0000000928547223 */ /* 0x040fe20000000032 */
[----:B------:R-:W1:Y:S01]  /*7170*/  LDS.128 R36, [R7+0x3d0] ;  /* 0x0003d00007247984 */ /* 0x000e620000000c00 */
[----:B------:R-:W-:Y:S01]  /*7180*/  FFMA R60, R40, R11, R60 ;  /* 0x0000000b283c7223 */ /* 0x000fe2000000003c */
[C---:B-----5:R-:W-:Y:S01]  /*7190*/  FFMA R28, R24.reuse, R8, R67 ;  /* 0x00000008181c7223 */ /* 0x060fe20000000043 */
[C---:B------:R-:W-:Y:S01]  /*71a0*/  FFMA R68, R24.reuse, R9, R68 ;  /* 0x0000000918447223 */ /* 0x040fe20000000044 */
[C---:B------:R-:W-:Y:S01]  /*71b0*/  FFMA R69, R24.reuse, R10, R69 ;  /* 0x0000000a18457223 */ /* 0x040fe20000000045 */
[----:B------:R-:W-:Y:S01]  /*71c0*/  FFMA R62, R24, R11, R62 ;  /* 0x0000000b183e7223 */ /* 0x000fe2000000003e */
[-C--:B------:R-:W-:Y:S01]  /*71d0*/  FFMA R24, R40, R8.reuse, R71 ;  /* 0x0000000828187223 */ /* 0x080fe20000000047 */
[C---:B------:R-:W-:Y:S01]  /*71e0*/  FFMA R40, R12.reuse, R8, R73 ;  /* 0x000000080c287223 */ /* 0x040fe20000000049 */
        /* <DEDUP_REMOVED lines=13> */
[----:B------:R-:W0:Y:S01]  /*72c0*/  LDS.128 R48, [R5+0x7600] ;  /* 0x0076000005307984 */ /* 0x000e220000000c00 */
[C---:B------:R-:W-:Y:S01]  /*72d0*/  FFMA R57, R36.reuse, R10, R57 ;  /* 0x0000000a24397223 */ /* 0x040fe20000000039 */
[----:B------:R-:W-:Y:S01]  /*72e0*/  FFMA R74, R36, R11, R74 ;  /* 0x0000000b244a7223 */ /* 0x000fe2000000004a */
[C---:B------:R-:W-:Y:S01]  /*72f0*/  FFMA R33, R21.reuse, R44, R32 ;  /* 0x0000002c15217223 */ /* 0x040fe20000000020 */
[----:B------:R-:W1:Y:S01]  /*7300*/  LDS.128 R8, [R5+0x7700] ;  /* 0x0077000005087984 */ /* 0x000e620000000c00 */
        /* <DEDUP_REMOVED lines=27> */
[-C--:B------:R-:W-:Y:S01]  /*74c0*/  FFMA R16, R34, R48.reuse, R17 ;  /* 0x0000003022107223 */ /* 0x080fe20000000011 */
[-C--:B------:R-:W-:Y:S01]  /*74d0*/  FFMA R18, R22, R48.reuse, R33 ;  /* 0x0000003016127223 */ /* 0x080fe20000000021 */
[----:B------:R-:W-:Y:S01]  /*74e0*/  FFMA R20, R30, R48, R21 ;  /* 0x000000301e147223 */ /* 0x000fe20000000015 */
[C---:B------:R-:W-:Y:S01]  /*74f0*/  FFMA R82, R22.reuse, R49, R82 ;  /* 0x0000003116527223 */ /* 0x040fe20000000052 */
[CC--:B------:R-:W-:Y:S01]  /*7500*/  FFMA R61, R22.reuse, R50.reuse, R61 ;  /* 0x00000032163d7223 */ /* 0x0c0fe2000000003d */
        /* <DEDUP_REMOVED lines=9> */
[-C--:B------:R-:W-:Y:S01]  /*75a0*/  FFMA R84, R42, R49.reuse, R84 ;  /* 0x000000312a547223 */ /* 0x080fe20000000054 */
[-C--:B------:R-:W-:Y:S01]  /*75b0*/  FFMA R58, R14, R49.reuse, R58 ;  /* 0x000000310e3a7223 */ /* 0x080fe2000000003a */
[----:B------:R-:W-:Y:S01]  /*75c0*/  FFMA R52, R38, R49, R52 ;  /* 0x0000003126347223 */ /* 0x000fe20000000034 */
[C---:B-1----:R-:W-:Y:S01]  /*75d0*/  FFMA R37, R19.reuse, R8, R12 ;  /* 0x0000000813257223 */ /* 0x042fe2000000000c */
        /* <DEDUP_REMOVED lines=8> */
[C---:B------:R-:W-:Y:S01]  /*7660*/  FFMA R49, R31.reuse, R8, R20 ;  /* 0x000000081f317223 */ /* 0x040fe20000000014 */
[-C--:B------:R-:W-:Y:S01]  /*7670*/  FFMA R56, R34, R51.reuse, R56 ;  /* 0x0000003322387223 */ /* 0x080fe20000000038 */
[-C--:B------:R-:W-:Y:S01]  /*7680*/  FFMA R60, R42, R51.reuse, R60 ;  /* 0x000000332a3c7223 */ /* 0x080fe2000000003c */
[-C--:B------:R-:W-:Y:S01]  /*7690*/  FFMA R72, R14, R51.reuse, R72 ;  /* 0x000000330e487223 */ /* 0x080fe20000000048 */
[----:B------:R-:W-:Y:S01]  /*76a0*/  FFMA R74, R38, R51, R74 ;  /* 0x00000033264a7223 */ /* 0x000fe2000000004a */
[C---:B------:R-:W-:Y:S01]  /*76b0*/  FFMA R70, R31.reuse, R9, R70 ;  /* 0x000000091f467223 */ /* 0x040fe20000000046 */
[C---:B------:R-:W-:Y:S01]  /*76c0*/  FFMA R65, R31.reuse, R10, R65 ;  /* 0x0000000a1f417223 */ /* 0x040fe20000000041 */
[----:B------:R-:W-:Y:S01]  /*76d0*/  FFMA R66, R31, R11, R66 ;  /* 0x0000000b1f427223 */ /* 0x000fe20000000042 */
[----:B------:R-:W-:Y:S01]  /*76e0*/  LDS.128 R16, [R7+0x60] ;  /* 0x0000600007107984 */ /* 0x000fe20000000c00 */
[----:B------:R-:W-:Y:S01]  /*76f0*/  FFMA R32, R42, R48, R25 ;  /* 0x000000302a207223 */ /* 0x000fe20000000019 */
[C---:B------:R-:W-:Y:S01]  /*7700*/  FFMA R51, R27.reuse, R8, R24 ;  /* 0x000000081b337223 */ /* 0x040fe20000000018 */
[C---:B------:R-:W-:Y:S01]  /*7710*/  FFMA R68, R27.reuse, R9, R68 ;  /* 0x000000091b447223 */ /* 0x040fe20000000044 */
[----:B------:R-:W0:Y:S01]  /*7720*/  LDS.128 R20, [R5+0x7800] ;  /* 0x0078000005147984 */ /* 0x000e220000000c00 */
[C---:B------:R-:W-:Y:S01]  /*7730*/  FFMA R69, R27.reuse, R10, R69 ;  /* 0x0000000a1b457223 */ /* 0x040fe20000000045 */
[----:B------:R-:W-:Y:S01]  /*7740*/  FFMA R62, R27, R11, R62 ;  /* 0x0000000b1b3e7223 */ /* 0x000fe2000000003e */
[----:B------:R-:W-:Y:S01]  /*7750*/  FFMA R59, R34, R50, R59 ;  /* 0x00000032223b7223 */ /* 0x000fe2000000003b */
[----:B------:R-:W1:Y:S01]  /*7760*/  LDS.128 R28, [R7+0xe0] ;  /* 0x0000e000071c7984 */ /* 0x000e620000000c00 */
[-C--:B------:R-:W-:Y:S01]  /*7770*/  FFMA R36, R14, R48.reuse, R41 ;  /* 0x000000300e247223 */ /* 0x080fe20000000029 */
[----:B------:R-:W-:Y:S01]  /*7780*/  FFMA R48, R38, R48, R13 ;  /* 0x0000003026307223 */ /* 0x000fe2000000000d */
[-C--:B------:R-:W-:Y:S01]  /*7790*/  FFMA R75, R14, R50.reuse, R75 ;  /* 0x000000320e4b7223 */ /* 0x080fe2000000004b */
[----:B------:R-:W2:Y:S01]  /*77a0*/  LDS.128 R24, [R7+0x160] ;  /* 0x0001600007187984 */ /* 0x000ea20000000c00 */
[-C--:B------:R-:W-:Y:S01]  /*77b0*/  FFMA R63, R42, R50.reuse, R63 ;  /* 0x000000322a3f7223 */ /* 0x080fe2000000003f */
[----:B------:R-:W-:Y:S01]  /*77c0*/  FFMA R57, R38, R50, R57 ;  /* 0x0000003226397223 */ /* 0x000fe20000000039 */
[C---:B------:R-:W-:Y:S01]  /*77d0*/  FFMA R54, R35.reuse, R9, R54 ;  /* 0x0000000923367223 */ /* 0x040fe20000000036 */
[C---:B------:R-:W-:Y:S01]  /*77e0*/  FFMA R59, R35.reuse, R10, R59 ;  /* 0x0000000a233b7223 */ /* 0x040fe2000000003b */
[----:B------:R-:W-:Y:S01]  /*77f0*/  FFMA R56, R35, R11, R56 ;  /* 0x0000000b23387223 */ /* 0x000fe20000000038 */
[-C--:B------:R-:W-:Y:S01]  /*7800*/  FFMA R67, R43, R8.reuse, R32 ;  /* 0x000000082b437223 */ /* 0x080fe20000000020 */
[-C--:B------:R-:W-:Y:S01]  /*7810*/  FFMA R71, R39, R8.reuse, R48 ;  /* 0x0000000827477223 */ /* 0x080fe20000000030 */
[----:B------:R-:W3:Y:S01]  /*7820*/  LDS.128 R32, [R7+0x1e0] ;  /* 0x0001e00007207984 */ /* 0x000ee20000000c00 */
[C---:B------:R-:W-:Y:S01]  /*7830*/  FFMA R73, R15.reuse, R8, R36 ;  /* 0x000000080f497223 */ /* 0x040fe20000000024 */
[C---:B------:R-:W-:Y:S01]  /*7840*/  FFMA R58, R15.reuse, R9, R58 ;  /* 0x000000090f3a7223 */ /* 0x040fe2000000003a */
[CC--:B------:R-:W-:Y:S01]  /*7850*/  FFMA R75, R15.reuse, R10.reuse, R75 ;  /* 0x0000000a0f4b7223 */ /* 0x0c0fe2000000004b */
[----:B------:R-:W-:Y:S01]  /*7860*/  FFMA R72, R15, R11, R72 ;  /* 0x0000000b0f487223 */ /* 0x000fe20000000048 */
[C---:B------:R-:W-:Y:S01]  /*7870*/  FFMA R84, R43.reuse, R9, R84 ;  /* 0x000000092b547223 */ /* 0x040fe20000000054 */
[CC--:B------:R-:W-:Y:S01]  /*7880*/  FFMA R63, R43.reuse, R10.reuse, R63 ;  /* 0x0000000a2b3f7223 */ /* 0x0c0fe2000000003f */
[----:B------:R-:W-:Y:S01]  /*7890*/  FFMA R60, R43, R11, R60 ;  /* 0x0000000b2b3c7223 */ /* 0x000fe2000000003c */
[----:B------:R-:W4:Y:S01]  /*78a0*/  LDS.128 R12, [R7+0x260] ;  /* 0x00026000070c7984 */ /* 0x000f220000000c00 */
[C---:B------:R-:W-:Y:S01]  /*78b0*/  FFMA R52, R39.reuse, R9, R52 ;  /* 0x0000000927347223 */ /* 0x040fe20000000034 */
[C---:B------:R-:W-:Y:S01]  /*78c0*/  FFMA R57, R39.reuse, R10, R57 ;  /* 0x0000000a27397223 */ /* 0x040fe20000000039 */
[----:B------:R-:W-:Y:S01]  /*78d0*/  FFMA R74, R39, R11, R74 ;  /* 0x0000000b274a7223 */ /* 0x000fe2000000004a */
[----:B------:R-:W5:Y:S04]  /*78e0*/  LDS.128 R40, [R7+0x360] ;  /* 0x0003600007287984 */ /* 0x000f680000000c00 */
        /* <DEDUP_REMOVED lines=10> */
[----:B------:R-:W0:Y:S01]  /*7990*/  LDS.128 R36, [R7+0x3e0] ;  /* 0x0003e00007247984 */ /* 0x000e220000000c00 */
[C---:B------:R-:W-:Y:S01]  /*79a0*/  FFMA R82, R24.reuse, R21, R82 ;  /* 0x0000001518527223 */ /* 0x040fe20000000052 */
[C---:B------:R-:W-:Y:S01]  /*79b0*/  FFMA R61, R24.reuse, R22, R61 ;  /* 0x00000016183d7223 */ /* 0x040fe2000000003d */
[----:B------:R-:W-:Y:S01]  /*79c0*/  FFMA R64, R24, R23, R64 ;  /* 0x0000001718407223 */ /* 0x000fe20000000040 */
[----:B------:R-:W1:Y:S01]  /*79d0*/  LDS.128 R44, [R5+0x7900] ;  /* 0x00790000052c7984 */ /* 0x000e620000000c00 */
[C---:B---3--:R-:W-:Y:S01]  /*79e0*/  FFMA R24, R32.reuse, R20, R49 ;  /* 0x0000001420187223 */ /* 0x048fe20000000031 */
[C---:B------:R-:W-:Y:S01]  /*79f0*/  FFMA R70, R32.reuse, R21, R70 ;  /* 0x0000001520467223 */ /* 0x040fe20000000046 */
[C---:B------:R-:W-:Y:S01]  /*7a00*/  FFMA R65, R32.reuse, R22, R65 ;  /* 0x0000001620417223 */ /* 0x040fe20000000041 */
[----:B------:R-:W-:Y:S01]  /*7a10*/  FFMA R66, R32, R23, R66 ;  /* 0x0000001720427223 */ /* 0x000fe20000000042 */
[C---:B----4-:R-:W-:Y:S01]  /*7a20*/  FFMA R32, R12.reuse, R20, R51 ;  /* 0x000000140c207223 */ /* 0x050fe20000000033 */
[C---:B------:R-:W-:Y:S01]  /*7a30*/  FFMA R68, R12.reuse, R21, R68 ;  /* 0x000000150c447223 */ /* 0x040fe20000000044 */
[CC--:B------:R-:W-:Y:S01]  /*7a40*/  FFMA R69, R12.reuse, R22.reuse, R69 ;  /* 0x000000160c457223 */ /* 0x0c0fe20000000045 */
[----:B------:R-:W-:Y:S01]  /*7a50*/  FFMA R62, R12, R23, R62 ;  /* 0x000000170c3e7223 */ /* 0x000fe2000000003e */
[C---:B-----5:R-:W-:Y:S01]  /*7a60*/  FFMA R58, R40.reuse, R21, R58 ;  /* 0x00000015283a7223 */ /* 0x060fe2000000003a */
[C---:B------:R-:W-:Y:S01]  /*7a70*/  FFMA R75, R40.reuse, R22, R75 ;  /* 0x00000016284b7223 */ /* 0x040fe2000000004b */
[----:B------:R-:W-:Y:S01]  /*7a80*/  FFMA R72, R40, R23, R72 ;  /* 0x0000001728487223 */ /* 0x000fe20000000048 */
[C---:B------:R-:W-:Y:S01]  /*7a90*/  FFMA R12, R8.reuse, R20, R67 ;  /* 0x00000014080c7223 */ /* 0x040fe20000000043 */
[C---:B------:R-:W-:Y:S01]  /*7aa0*/  FFMA R84, R8.reuse, R21, R84 ;  /* 0x0000001508547223 */ /* 0x040fe20000000054 */
[C---:B------:R-:W-:Y:S01]  /*7ab0*/  FFMA R63, R8.reuse, R22, R63 ;  /* 0x00000016083f7223 */ /* 0x040fe2000000003f */
[----:B------:R-:W-:Y:S01]  /*7ac0*/  FFMA R60, R8, R23, R60 ;  /* 0x00000017083c7223 */ /* 0x000fe2000000003c */
[-C--:B------:R-:W-:Y:S01]  /*7ad0*/  FFMA R8, R40, R20.reuse, R73 ;  /* 0x0000001428087223 */ /* 0x080fe20000000049 */
[C---:B0-----:R-:W-:Y:S01]  /*7ae0*/  FFMA R40, R36.reuse, R20, R71 ;  /* 0x0000001424287223 */ /* 0x041fe20000000047 */
[C---:B------:R-:W-:Y:S01]  /*7af0*/  FFMA R52, R36.reuse, R21, R52 ;  /* 0x0000001524347223 */ /* 0x040fe20000000034 */
[C---:B------:R-:W-:Y:S01]  /*7b00*/  FFMA R57, R36.reuse, R22, R57 ;  /* 0x0000001624397223 */ /* 0x040fe20000000039 */
[----:B------:R-:W-:Y:S01]  /*7b10*/  FFMA R74, R36, R23, R74 ;  /* 0x00000017244a7223 */ /* 0x000fe2000000004a */
[C---:B-1----:R-:W-:Y:S01]  /*7b20*/  FFMA R67, R17.reuse, R44, R48 ;  /* 0x0000002c11437223 */ /* 0x042fe20000000030 */
[----:B------:R-:W-:Y:S01]  /*7b30*/  LDS.128 R20, [R5+0x7b00] ;  /* 0x007b000005147984 */ /* 0x000fe20000000c00 */
[C---:B------:R-:W-:Y:S01]  /*7b40*/  FFMA R78, R17.reuse, R45, R78 ;  /* 0x0000002d114e7223 */ /* 0x040fe2000000004e */
[C---:B------:R-:W-:Y:S01]  /*7b50*/  FFMA R55, R17.reuse, R46, R55 ;  /* 0x0000002e11377223 */ /* 0x040fe20000000037 */
[----:B------:R-:W-:Y:S01]  /*7b60*/  FFMA R80, R17, R47, R80 ;  /* 0x0000002f11507223 */ /* 0x000fe20000000050 */
[----:B------:R-:W0:Y:S01]  /*7b70*/  LDS.128 R48, [R5+0x7a00] ;  /* 0x007a000005307984 */ /* 0x000e220000000c00 */
        /* <DEDUP_REMOVED lines=27> */
[----:B------:R-:W-:-:S02]  /*7d30*/  FFMA R74, R37, R47, R74 ;  /* 0x0000002f254a7223 */ /* 0x000fc4000000004a */
[----:B------:R-:W-:Y:S01]  /*7d40*/  LDS.128 R44, [R5+0x7c00] ;  /* 0x007c0000052c7984 */ /* 0x000fe20000000c00 */
        /* <DEDUP_REMOVED lines=43> */
[----:B------:R-:W2:Y:S01]  /*8000*/  LDS.128 R28, [R5+0x7d00] ;  /* 0x007d0000051c7984 */ /* 0x000ea20000000c00 */
[C---:B------:R-:W-:Y:S01]  /*8010*/  FFMA R82, R27.reuse, R21, R82 ;  /* 0x000000151b527223 */ /* 0x040fe20000000052 */
[C---:B------:R-:W-:Y:S01]  /*8020*/  FFMA R71, R27.reuse, R22, R61 ;  /* 0x000000161b477223 */ /* 0x040fe2000000003d */
[----:B------:R-:W-:Y:S01]  /*8030*/  FFMA R64, R27, R23, R64 ;  /* 0x000000171b407223 */ /* 0x000fe20000000040 */
[-C--:B------:R-:W-:Y:S01]  /*8040*/  FFMA R67, R35, R20.reuse, R26 ;  /* 0x0000001423437223 */ /* 0x080fe2000000001a */
[C---:B------:R-:W-:Y:S01]  /*8050*/  FFMA R61, R11.reuse, R20, R14 ;  /* 0x000000140b3d7223 */ /* 0x040fe2000000000e */
[----:B------:R-:W3:Y:S01]  /*8060*/  LDS.128 R24, [R7+0x170] ;  /* 0x0001700007187984 */ /* 0x000ee20000000c00 */
[C---:B------:R-:W-:Y:S01]  /*8070*/  FFMA R84, R11.reuse, R21, R84 ;  /* 0x000000150b547223 */ /* 0x040fe20000000054 */
[CC--:B------:R-:W-:Y:S01]  /*8080*/  FFMA R63, R11.reuse, R22.reuse, R63 ;  /* 0x000000160b3f7223 */ /* 0x0c0fe2000000003f */
[----:B------:R-:W-:Y:S01]  /*8090*/  FFMA R60, R11, R23, R60 ;  /* 0x000000170b3c7223 */ /* 0x000fe2000000003c */
[C---:B------:R-:W-:Y:S01]  /*80a0*/  FFMA R70, R35.reuse, R21, R70 ;  /* 0x0000001523467223 */ /* 0x040fe20000000046 */
[----:B------:R-:W4:Y:S01]  /*80b0*/  LDS.128 R8, [R7+0x1f0] ;  /* 0x0001f00007087984 */ /* 0x000f220000000c00 */
        /* <DEDUP_REMOVED lines=23> */
[----:B------:R-:W0:Y:S01]  /*8230*/  LDS.128 R32, [R7+0x3f0] ;  /* 0x0003f00007207984 */ /* 0x000e220000000c00 */
[C---:B--2---:R-:W-:Y:S01]  /*8240*/  FFMA R59, R49.reuse, R28, R12 ;  /* 0x0000001c313b7223 */ /* 0x044fe2000000000c */
[C---:B------:R-:W-:Y:S01]  /*8250*/  FFMA R16, R49.reuse, R29, R78 ;  /* 0x0000001d31107223 */ /* 0x040fe2000000004e */
[C---:B------:R-:W-:Y:S01]  /*8260*/  FFMA R55, R49.reuse, R30, R55 ;  /* 0x0000001e31377223 */ /* 0x040fe20000000037 */
[----:B------:R-:W-:Y:S01]  /*8270*/  FFMA R54, R49, R31, R80 ;  /* 0x0000001f31367223 */ /* 0x000fe20000000050 */
[C---:B------:R-:W-:Y:S01]  /*8280*/  FFMA R79, R17.reuse, R28, R14 ;  /* 0x0000001c114f7223 */ /* 0x040fe2000000000e */
[C---:B------:R-:W-:Y:S01]  /*8290*/  FFMA R48, R17.reuse, R29, R48 ;  /* 0x0000001d11307223 */ /* 0x040fe20000000030 */
[C---:B---3--:R-:W-:Y:S01]  /*82a0*/  FFMA R12, R24.reuse, R44, R37 ;  /* 0x0000002c180c7223 */ /* 0x048fe20000000025 */
[C---:B------:R-:W-:Y:S01]  /*82b0*/  FFMA R49, R17.reuse, R30, R13 ;  /* 0x0000001e11317223 */ /* 0x040fe2000000000d */
[----:B------:R-:W-:Y:S01]  /*82c0*/  FFMA R56, R17, R31, R56 ;  /* 0x0000001f11387223 */ /* 0x000fe20000000038 */
[C---:B------:R-:W-:Y:S01]  /*82d0*/  FFMA R17, R24.reuse, R46, R71 ;  /* 0x0000002e18117223 */ /* 0x040fe20000000047 */
[C---:B------:R-:W-:Y:S01]  /*82e0*/  FFMA R82, R24.reuse, R45, R82 ;  /* 0x0000002d18527223 */ /* 0x040fe20000000052 */
[----:B------:R-:W-:Y:S01]  /*82f0*/  FFMA R64, R24, R47, R64 ;  /* 0x0000002f18407223 */ /* 0x000fe20000000040 */
[C---:B------:R-:W-:Y:S01]  /*8300*/  FFMA R71, R25.reuse, R28, R12 ;  /* 0x0000001c19477223 */ /* 0x040fe2000000000c */
[C---:B----4-:R-:W-:Y:S01]  /*8310*/  FFMA R12, R8.reuse, R44, R67 ;  /* 0x0000002c080c7223 */ /* 0x050fe20000000043 */
[----:B------:R-:W1:Y:S01]  /*8320*/  LDS.128 R36, [R7+0x2f0] ;  /* 0x0002f00007247984 */ /* 0x000e620000000c00 */
[C---:B------:R-:W-:Y:S01]  /*8330*/  FFMA R24, R25.reuse, R29, R82 ;  /* 0x0000001d19187223 */ /* 0x040fe20000000052 */
[C---:B------:R-:W-:Y:S01]  /*8340*/  FFMA R17, R25.reuse, R30, R17 ;  /* 0x0000001e19117223 */ /* 0x040fe20000000011 */
[----:B------:R-:W-:Y:S01]  /*8350*/  FFMA R64, R25, R31, R64 ;  /* 0x0000001f19407223 */ /* 0x000fe20000000040 */
[C---:B------:R-:W-:Y:S01]  /*8360*/  FFMA R25, R8.reuse, R46, R65 ;  /* 0x0000002e08197223 */ /* 0x040fe20000000041 */
[C---:B------:R-:W-:Y:S01]  /*8370*/  FFMA R65, R9.reuse, R28, R12 ;  /* 0x0000001c09417223 */ /* 0x040fe2000000000c */
[C---:B------:R-:W-:Y:S01]  /*8380*/  FFMA R70, R8.reuse, R45, R70 ;  /* 0x0000002d08467223 */ /* 0x040fe20000000046 */
[----:B------:R2:W3:Y:S01]  /*8390*/  LDS.128 R12, [R7+0x370] ;  /* 0x00037000070c7984 */ /* 0x0004e20000000c00 */
[----:B------:R-:W-:Y:S01]  /*83a0*/  FFMA R66, R8, R47, R66 ;  /* 0x0000002f08427223 */ /* 0x000fe20000000042 */
[C---:B------:R-:W-:Y:S01]  /*83b0*/  FFMA R25, R9.reuse, R30, R25 ;  /* 0x0000001e09197223 */ /* 0x040fe20000000019 */
[----:B------:R-:W-:-:S02]  /*83c0*/  FFMA R8, R9, R29, R70 ;  /* 0x0000001d09087223 */ /* 0x000fc40000000046 */
[----:B------:R-:W-:Y:S01]  /*83d0*/  FFMA R66, R9, R31, R66 ;  /* 0x0000001f09427223 */ /* 0x000fe20000000042 */
[C---:B-----5:R-:W-:Y:S01]  /*83e0*/  FFMA R40, R20.reuse, R44, R41 ;  /* 0x0000002c14287223 */ /* 0x060fe20000000029 */
[C---:B------:R-:W-:Y:S01]  /*83f0*/  FFMA R68, R20.reuse, R45, R68 ;  /* 0x0000002d14447223 */ /* 0x040fe20000000044 */
[C---:B------:R-:W-:Y:S01]  /*8400*/  FFMA R9, R20.reuse, R46, R69 ;  /* 0x0000002e14097223 */ /* 0x040fe20000000045 */
[----:B------:R-:W-:Y:S01]  /*8410*/  FFMA R62, R20, R47, R62 ;  /* 0x0000002f143e7223 */ /* 0x000fe2000000003e */
[C---:B------:R-:W-:Y:S01]  /*8420*/  FFMA R67, R21.reuse, R28, R40 ;  /* 0x0000001c15437223 */ /* 0x040fe20000000028 */
[C---:B------:R-:W-:Y:S01]  /*8430*/  FFMA R20, R21.reuse, R29, R68 ;  /* 0x0000001d15147223 */ /* 0x040fe20000000044 */
[----:B------:R-:W4:Y:S01]  /*8440*/  LDS.128 R40, [R5+0x7e00] ;  /* 0x007e000005287984 */ /* 0x000f220000000c00 */
[C---:B------:R-:W-:Y:S01]  /*8450*/  FFMA R9, R21.reuse, R30, R9 ;  /* 0x0000001e15097223 */ /* 0x040fe20000000009 */
[----:B------:R-:W-:Y:S01]  /*8460*/  FFMA R62, R21, R31, R62 ;  /* 0x0000001f153e7223 */ /* 0x000fe2000000003e */
[CC--:B0-----:R-:W-:Y:S01]  /*8470*/  FFMA R70, R32.reuse, R44.reuse, R77 ;  /* 0x0000002c20467223 */ /* 0x0c1fe2000000004d */
[C---:B------:R-:W-:Y:S01]  /*8480*/  FFMA R52, R32.reuse, R45, R52 ;  /* 0x0000002d20347223 */ /* 0x040fe20000000034 */
[----:B------:R-:W-:Y:S01]  /*8490*/  FFMA R74, R32, R47, R74 ;  /* 0x0000002f204a7223 */ /* 0x000fe2000000004a */
[C---:B-1----:R-:W-:Y:S01]  /*84a0*/  FFMA R68, R36.reuse, R44, R61 ;  /* 0x0000002c24447223 */ /* 0x042fe2000000003d */
[C---:B------:R-:W-:Y:S01]  /*84b0*/  FFMA R84, R36.reuse, R45, R84 ;  /* 0x0000002d24547223 */ /* 0x040fe20000000054 */
[C---:B--2---:R-:W-:Y:S01]  /*84c0*/  FFMA R7, R36.reuse, R46, R63 ;  /* 0x0000002e24077223 */ /* 0x044fe2000000003f */
[----:B------:R-:W-:Y:S01]  /*84d0*/  FFMA R60, R36, R47, R60 ;  /* 0x0000002f243c7223 */ /* 0x000fe2000000003c */
[C---:B------:R-:W-:Y:S01]  /*84e0*/  FFMA R21, R37.reuse, R28, R68 ;  /* 0x0000001c25157223 */ /* 0x040fe20000000044 */
[C---:B------:R-:W-:Y:S01]  /*84f0*/  FFMA R36, R37.reuse, R29, R84 ;  /* 0x0000001d25247223 */ /* 0x040fe20000000054 */
[C---:B------:R-:W-:Y:S01]  /*8500*/  FFMA R7, R37.reuse, R30, R7 ;  /* 0x0000001e25077223 */ /* 0x040fe20000000007 */
[----:B------:R-:W-:Y:S01]  /*8510*/  FFMA R60, R37, R31, R60 ;  /* 0x0000001f253c7223 */ /* 0x000fe2000000003c */
[C---:B---3--:R-:W-:Y:S01]  /*8520*/  FFMA R68, R12.reuse, R44, R73 ;  /* 0x0000002c0c447223 */ /* 0x048fe20000000049 */
[C---:B------:R-:W-:Y:S01]  /*8530*/  FFMA R58, R12.reuse, R45, R58 ;  /* 0x0000002d0c3a7223 */ /* 0x040fe2000000003a */
[CC--:B------:R-:W-:Y:S01]  /*8540*/  FFMA R37, R12.reuse, R46.reuse, R75 ;  /* 0x0000002e0c257223 */ /* 0x0c0fe2000000004b */
[----:B------:R-:W-:Y:S01]  /*8550*/  FFMA R72, R12, R47, R72 ;  /* 0x0000002f0c487223 */ /* 0x000fe20000000048 */
[----:B------:R-:W-:Y:S01]  /*8560*/  FFMA R61, R32, R46, R57 ;  /* 0x0000002e203d7223 */ /* 0x000fe20000000039 */
[C---:B------:R-:W-:Y:S01]  /*8570*/  FFMA R57, R13.reuse, R28, R68 ;  /* 0x0000001c0d397223 */ /* 0x040fe20000000044 */
[----:B------:R-:W0:Y:S01]  /*8580*/  LDS.128 R44, [R5+0x7f00] ;  /* 0x007f0000052c7984 */ /* 0x000e220000000c00 */
[C---:B------:R-:W-:Y:S01]  /*8590*/  FFMA R12, R13.reuse, R29, R58 ;  /* 0x0000001d0d0c7223 */ /* 0x040fe2000000003a */
[C---:B------:R-:W-:Y:S01]  /*85a0*/  FFMA R37, R13.reuse, R30, R37 ;  /* 0x0000001e0d257223 */ /* 0x040fe20000000025 */
[----:B------:R-:W-:Y:S01]  /*85b0*/  FFMA R32, R13, R31, R72 ;  /* 0x0000001f0d207223 */ /* 0x000fe20000000048 */
[C---:B------:R-:W-:Y:S01]  /*85c0*/  FFMA R13, R33.reuse, R28, R70 ;  /* 0x0000001c210d7223 */ /* 0x040fe20000000046 */
[C---:B------:R-:W-:Y:S01]  /*85d0*/  FFMA R28, R33.reuse, R29, R52 ;  /* 0x0000001d211c7223 */ /* 0x040fe20000000034 */
[C---:B----4-:R-:W-:Y:S01]  /*85e0*/  FFMA R52, R50.reuse, R40, R59 ;  /* 0x0000002832347223 */ /* 0x050fe2000000003b */
        /* <DEDUP_REMOVED lines=10> */
[C---:B------:R-:W-:Y:S01]  /*8690*/  FFMA R17, R26.reuse, R42, R17 ;  /* 0x0000002a1a117223 */ /* 0x040fe20000000011 */
        /* <DEDUP_REMOVED lines=22> */
[-C--:B0-----:R-:W-:Y:S01]  /*8800*/  FFMA R68, R11, R47.reuse, R66 ;  /* 0x0000002f0b447223 */ /* 0x081fe20000000042 */
[C---:B------:R-:W-:Y:S01]  /*8810*/  FFMA R43, R51.reuse, R44, R52 ;  /* 0x0000002c332b7223 */ /* 0x040fe20000000034 */
[C---:B------:R-:W-:Y:S01]  /*8820*/  FFMA R42, R51.reuse, R46, R55 ;  /* 0x0000002e332a7223 */ /* 0x040fe20000000037 */
[-C--:B------:R-:W-:Y:S01]  /*8830*/  FFMA R76, R51, R47.reuse, R54 ;  /* 0x0000002f334c7223 */ /* 0x080fe20000000036 */
[-C--:B------:R-:W-:Y:S01]  /*8840*/  FFMA R34, R19, R47.reuse, R56 ;  /* 0x0000002f13227223 */ /* 0x080fe20000000038 */
[-C--:B------:R-:W-:Y:S01]  /*8850*/  FFMA R72, R27, R47.reuse, R64 ;  /* 0x0000002f1b487223 */ /* 0x080fe20000000040 */
        /* <DEDUP_REMOVED lines=26> */
[----:B------:R-:W-:Y:S06]  /*8a00*/  BAR.SYNC.DEFER_BLOCKING 0x0 ;  /* 0x0000000000007b1d */ /* 0x000fec0000010000 */
[----:B------:R-:W-:Y:S05]  /*8a10*/  BRA.U UP0, `(.L_x_75) ;  /* 0xffffffa100107547 */ /* 0x000fea000b83ffff */
.L_x_46:
[----:B------:R-:W1:Y:S01]  /*8a20*/  S2UR UR9, SR_CgaCtaId ;  /* 0x00000000000979c3 */ /* 0x000e620000008800 */
[----:B------:R-:W-:Y:S02]  /*8a30*/  UMOV UR6, 0x400 ;  /* 0x0000040000067882 */ /* 0x000fe40000000000 */
[----:B-1----:R-:W-:-:S04]  /*8a40*/  ULEA UR9, UR9, UR6, 0x18 ;  /* 0x0000000609097291 */ /* 0x002fc8000f8ec0ff */
[----:B------:R-:W-:-:S06]  /*8a50*/  ULEA UR6, UR5, UR9, 0xd ;  /* 0x0000000905067291 */ /* 0x000fcc000f8e68ff */
[----:B------:R-:W-:Y:S02]  /*8a60*/  LEA R2, R3, UR6, 0xa ;  /* 0x0000000603027c11 */ /* 0x000fe4000f8e50ff */
[----:B------:R-:W-:Y:S01]  /*8a70*/  LEA R48, R0, UR6, 0x4 ;  /* 0x0000000600307c11 */ /* 0x000fe2000f8e20ff */
[----:B------:R-:W-:Y:S02]  /*8a80*/  UIADD3 UR6, UPT, UPT, UR5, 0x1, URZ ;  /* 0x0000000105067890 */ /* 0x000fe4000fffe0ff */
[----:B------:R-:W-:Y:S02]  /*8a90*/  LDS.128 R4, [R2] ;  /* 0x0000000002047984 */ /* 0x000fe40000000c00 */
[----:B------:R-:W-:Y:S02]  /*8aa0*/  UISETP.NE.AND UP0, UPT, UR6, 0x3, UPT ;  /* 0x000000030600788c */ /* 0x000fe4000bf05270 */
[----:B------:R-:W1:Y:S01]  /*8ab0*/  LDS.128 R8, [R48+0x6000] ;  /* 0x0060000030087984 */ /* 0x000e620000000c00 */
[----:B------:R-:W-:-:S03]  /*8ac0*/  USHF.L.U32 UR6, UR6, 0xd, URZ ;  /* 0x0000000d06067899 */ /* 0x000fc600080006ff */
[----:B------:R-:W2:Y:S01]  /*8ad0*/  LDS.128 R12, [R2+0x80] ;  /* 0x00008000020c7984 */ /* 0x000ea20000000c00 */
[----:B------:R-:W-:-:S03]  /*8ae0*/  USEL UR6, UR6, URZ, UP0 ;  /* 0x000000ff06067287 */ /* 0x000fc60008000000 */
[----:B------:R-:W3:Y:S01]  /*8af0*/  LDS.128 R16, [R48+0x6100] ;  /* 0x0061000030107984 */ /* 0x000ee20000000c00 */
[----:B------:R-:W-:-:S03]  /*8b00*/  UIADD3 UR6, UPT, UPT, UR9, UR6, URZ ;  /* 0x0000000609067290 */ /* 0x000fc6000fffe0ff */
[----:B------:R-:W4:Y:S04]  /*8b10*/  LDS.128 R20, [R2+0x100] ;  /* 0x0001000002147984 */ /* 0x000f280000000c00 */
[----:B------:R-:W5:Y:S04]  /*8b20*/  LDS.128 R24, [R2+0x180] ;  /* 0x0001800002187984 */ /* 0x000f680000000c00 */
[----:B------:R-:W0:Y:S01]  /*8b30*/  LDS.128 R28, [R2+0x200] ;  /* 0x00020000021c7984 */ /* 0x000e220000000c00 */
[C---:B-1----:R-:W-:Y:S01]  /*8b40*/  FFMA R36, R4.reuse, R8, R43 ;  /* 0x0000000804247223 */ /* 0x042fe2000000002b */
[C---:B------:R-:W-:Y:S01]  /*8b50*/  FFMA R51, R4.reuse, R10, R42 ;  /* 0x0000000a04337223 */ /* 0x040fe2000000002a */
[C---:B------:R-:W-:Y:S01]  /*8b60*/  FFMA R50, R4.reuse, R11, R76 ;  /* 0x0000000b04327223 */ /* 0x040fe2000000004c */
[-C--:B------:R-:W-:Y:S01]  /*8b70*/  FFMA R40, R4, R9.reuse, R40 ;  /* 0x0000000904287223 */ /* 0x080fe20000000028 */
[C---:B--2---:R-:W-:Y:S01]  /*8b80*/  FFMA R38, R12.reuse, R8, R33 ;  /* 0x000000080c267223 */ /* 0x044fe20000000021 */
[C---:B------:R-:W-:Y:S01]  /*8b90*/  FFMA R42, R12.reuse, R9, R32 ;  /* 0x000000090c2a7223 */ /* 0x040fe20000000020 */
[C---:B------:R-:W-:Y:S01]  /*8ba0*/  FFMA R76, R12.reuse, R11, R34 ;  /* 0x0000000b0c4c7223 */ /* 0x040fe20000000022 */
[----:B------:R-:W-:Y:S01]  /*8bb0*/  FFMA R41, R12, R10, R41 ;  /* 0x0000000a0c297223 */ /* 0x000fe20000000029 */
[----:B------:R-:W1:Y:S01]  /*8bc0*/  LDS.128 R32, [R2+0x280] ;  /* 0x0002800002207984 */ /* 0x000e620000000c00 */
[CC--:B---3--:R-:W-:Y:S01]  /*8bd0*/  FFMA R49, R5.reuse, R16.reuse, R36 ;  /* 0x0000001005317223 */ /* 0x0c8fe20000000024 */
[----:B------:R-:W-:Y:S01]  /*8be0*/  FFMA R4, R5, R17, R40 ;  /* 0x0000001105047223 */ /* 0x000fe20000000028 */
[----:B------:R-:W-:Y:S01]  /*8bf0*/  FFMA R53, R13, R16, R38 ;  /* 0x000000100d357223 */ /* 0x000fe20000000026 */
[C---:B----4-:R-:W-:Y:S01]  /*8c00*/  FFMA R40, R20.reuse, R8, R73 ;  /* 0x0000000814287223 */ /* 0x050fe20000000049 */
[----:B------:R-:W2:Y:S01]  /*8c10*/  LDS.128 R36, [R2+0x300] ;  /* 0x0003000002247984 */ /* 0x000ea20000000c00 */
[CC--:B------:R-:W-:Y:S01]  /*8c20*/  FFMA R51, R5.reuse, R18.reuse, R51 ;  /* 0x0000001205337223 */ /* 0x0c0fe20000000033 */
[----:B------:R-:W-:Y:S01]  /*8c30*/  FFMA R50, R5, R19, R50 ;  /* 0x0000001305327223 */ /* 0x000fe20000000032 */
[C---:B------:R-:W-:Y:S01]  /*8c40*/  FFMA R12, R13.reuse, R17, R42 ;  /* 0x000000110d0c7223 */ /* 0x040fe2000000002a */
[----:B------:R-:W-:Y:S01]  /*8c50*/  FFMA R5, R13, R18, R41 ;  /* 0x000000120d057223 */ /* 0x000fe20000000029 */
[----:B------:R-:W-:Y:S01]  /*8c60*/  FFMA R73, R21, R16, R40 ;  /* 0x0000001015497223 */ /* 0x000fe20000000028 */
[----:B------:R-:W-:Y:S01]  /*8c70*/  FFMA R76, R13, R19, R76 ;  /* 0x000000130d4c7223 */ /* 0x000fe2000000004c */
[----:B------:R-:W3:Y:S01]  /*8c80*/  LDS.128 R40, [R2+0x380] ;  /* 0x0003800002287984 */ /* 0x000ee20000000c00 */
[C---:B------:R-:W-:Y:S01]  /*8c90*/  FFMA R70, R20.reuse, R9, R70 ;  /* 0x0000000914467223 */ /* 0x040fe20000000046 */
[C---:B------:R-:W-:Y:S01]  /*8ca0*/  FFMA R13, R20.reuse, R10, R75 ;  /* 0x0000000a140d7223 */ /* 0x040fe2000000004b */
[----:B------:R-:W-:Y:S01]  /*8cb0*/  FFMA R72, R20, R11, R72 ;  /* 0x0000000b14487223 */ /* 0x000fe20000000048 */
[C---:B-----5:R-:W-:Y:S01]  /*8cc0*/  FFMA R44, R24.reuse, R8, R77 ;  /* 0x00000008182c7223 */ /* 0x060fe2000000004d */
[C---:B------:R-:W-:Y:S01]  /*8cd0*/  FFMA R20, R21.reuse, R17, R70 ;  /* 0x0000001115147223 */ /* 0x040fe20000000046 */
[C---:B------:R-:W-:Y:S01]  /*8ce0*/  FFMA R13, R21.reuse, R18, R13 ;  /* 0x00000012150d7223 */ /* 0x040fe2000000000d */
        /* <DEDUP_REMOVED lines=22> */
[C---:B--2---:R-:W-:Y:S01]  /*8e50*/  FFMA R52, R36.reuse, R9, R52 ;  /* 0x0000000924347223 */ /* 0x044fe20000000034 */
[----:B------:R-:W-:Y:S01]  /*8e60*/  FFMA R56, R33, R19, R60 ;  /* 0x0000001321387223 */ /* 0x000fe2000000003c */
[C---:B------:R-:W-:Y:S01]  /*8e70*/  FFMA R54, R36.reuse, R11, R54 ;  /* 0x0000000b24367223 */ /* 0x040fe20000000036 */
[C---:B------:R-:W-:Y:S01]  /*8e80*/  FFMA R60, R36.reuse, R8, R55 ;  /* 0x00000008243c7223 */ /* 0x040fe20000000037 */
[----:B------:R-:W-:Y:S01]  /*8e90*/  FFMA R55, R36, R10, R57 ;  /* 0x0000000a24377223 */ /* 0x000fe20000000039 */
[C---:B------:R-:W-:Y:S01]  /*8ea0*/  FFMA R36, R37.reuse, R17, R52 ;  /* 0x0000001125247223 */ /* 0x040fe20000000034 */
[----:B------:R-:W-:Y:S01]  /*8eb0*/  FFMA R52, R37, R19, R54 ;  /* 0x0000001325347223 */ /* 0x000fe20000000036 */
[C---:B---3--:R-:W-:Y:S01]  /*8ec0*/  FFMA R54, R40.reuse, R8, R59 ;  /* 0x0000000828367223 */ /* 0x048fe2000000003b */
[C---:B------:R-:W-:Y:S01]  /*8ed0*/  FFMA R58, R40.reuse, R9, R58 ;  /* 0x00000009283a7223 */ /* 0x040fe2000000003a */
[C---:B------:R-:W-:Y:S01]  /*8ee0*/  FFMA R65, R40.reuse, R10, R65 ;  /* 0x0000000a28417223 */ /* 0x040fe20000000041 */
[----:B------:R-:W-:Y:S01]  /*8ef0*/  FFMA R40, R40, R11, R64 ;  /* 0x0000000b28287223 */ /* 0x000fe20000000040 */
[C---:B------:R-:W-:Y:S01]  /*8f00*/  FFMA R61, R33.reuse, R16, R66 ;  /* 0x00000010213d7223 */ /* 0x040fe20000000042 */
[----:B------:R-:W1:Y:S01]  /*8f10*/  LDS.128 R8, [R48+0x6300] ;  /* 0x0063000030087984 */ /* 0x000e620000000c00 */
[----:B------:R-:W-:Y:S01]  /*8f20*/  FFMA R29, R33, R18, R29 ;  /* 0x00000012211d7223 */ /* 0x000fe2000000001d */
        /* <DEDUP_REMOVED lines=32> */
[-C--:B------:R-:W-:Y:S01]  /*9130*/  FFMA R34, R34, R47.reuse, R56 ;  /* 0x0000002f22227223 */ /* 0x080fe20000000038 */
[----:B------:R-:W-:Y:S01]  /*9140*/  FFMA R38, R38, R47, R52 ;  /* 0x0000002f26267223 */ /* 0x000fe20000000034 */
[----:B------:R-:W-:Y:S01]  /*9150*/  LDS.128 R56, [R48+0x6400] ;  /* 0x0064000030387984 */ /* 0x000fe20000000c00 */
[C---:B------:R-:W-:Y:S01]  /*9160*/  FFMA R64, R42.reuse, R44, R37 ;  /* 0x0000002c2a407223 */ /* 0x040fe20000000025 */
[C---:B------:R-:W-:Y:S01]  /*9170*/  FFMA R66, R42.reuse, R45, R16 ;  /* 0x0000002d2a427223 */ /* 0x040fe20000000010 */
[C---:B------:R-:W-:Y:S01]  /*9180*/  FFMA R33, R42.reuse, R46, R17 ;  /* 0x0000002e2a217223 */ /* 0x040fe20000000011 */
[----:B------:R-:W0:Y:S01]  /*9190*/  LDS.128 R52, [R2+0x10] ;  /* 0x0000100002347984 */ /* 0x000e220000000c00 */
[----:B------:R-:W-:Y:S01]  /*91a0*/  FFMA R40, R42, R47, R40 ;  /* 0x0000002f2a287223 */ /* 0x000fe20000000028 */
[C---:B-1----:R-:W-:Y:S01]  /*91b0*/  FFMA R37, R7.reuse, R8, R18 ;  /* 0x0000000807257223 */ /* 0x042fe20000000012 */
        /* <DEDUP_REMOVED lines=15> */
[CC--:B------:R-:W-:Y:S01]  /*92b0*/  FFMA R23, R27.reuse, R8.reuse, R22 ;  /* 0x000000081b177223 */ /* 0x0c0fe20000000016 */
[----:B------:R-:W-:Y:S01]  /*92c0*/  FFMA R72, R27, R9, R24 ;  /* 0x000000091b487223 */ /* 0x000fe20000000018 */
        /* <DEDUP_REMOVED lines=29> */
[----:B------:R-:W0:Y:S01]  /*94a0*/  LDS.128 R24, [R2+0x290] ;  /* 0x0002900002187984 */ /* 0x000e220000000c00 */
[C---:B------:R-:W-:Y:S01]  /*94b0*/  FFMA R44, R45.reuse, R17, R30 ;  /* 0x000000112d2c7223 */ /* 0x040fe2000000001e */
[C---:B---3--:R-:W-:Y:S01]  /*94c0*/  FFMA R20, R4.reuse, R57, R20 ;  /* 0x0000003904147223 */ /* 0x048fe20000000014 */
[C---:B------:R-:W-:Y:S01]  /*94d0*/  FFMA R49, R45.reuse, R18, R49 ;  /* 0x000000122d317223 */ /* 0x040fe20000000031 */
[----:B------:R-:W1:Y:S01]  /*94e0*/  LDS.128 R28, [R2+0x310] ;  /* 0x00031000021c7984 */ /* 0x000e620000000c00 */
[----:B------:R-:W-:Y:S01]  /*94f0*/  FFMA R52, R45, R19, R52 ;  /* 0x000000132d347223 */ /* 0x000fe20000000034 */
[C---:B------:R-:W-:Y:S01]  /*9500*/  FFMA R32, R4.reuse, R56, R61 ;  /* 0x0000003804207223 */ /* 0x040fe2000000003d */
[C---:B------:R-:W-:Y:S01]  /*9510*/  FFMA R45, R4.reuse, R58, R63 ;  /* 0x0000003a042d7223 */ /* 0x040fe2000000003f */
[----:B------:R-:W-:Y:S01]  /*9520*/  FFMA R64, R4, R59, R70 ;  /* 0x0000003b04407223 */ /* 0x000fe20000000046 */
[-C--:B------:R-:W-:Y:S01]  /*9530*/  FFMA R4, R5, R17.reuse, R20 ;  /* 0x0000001105047223 */ /* 0x080fe20000000014 */
[C---:B----4-:R-:W-:Y:S01]  /*9540*/  FFMA R20, R12.reuse, R56, R23 ;  /* 0x000000380c147223 */ /* 0x050fe20000000017 */
[C---:B------:R-:W-:Y:S01]  /*9550*/  FFMA R42, R53.reuse, R17, R42 ;  /* 0x00000011352a7223 */ /* 0x040fe2000000002a */
[C---:B------:R-:W-:Y:S01]  /*9560*/  FFMA R43, R53.reuse, R18, R43 ;  /* 0x00000012352b7223 */ /* 0x040fe2000000002b */
[-C--:B------:R-:W-:Y:S01]  /*9570*/  FFMA R50, R53, R19.reuse, R74 ;  /* 0x0000001335327223 */ /* 0x080fe2000000004a */
[-C--:B------:R-:W-:Y:S01]  /*9580*/  FFMA R53, R5, R16.reuse, R32 ;  /* 0x0000001005357223 */ /* 0x080fe20000000020 */
[----:B------:R-:W-:Y:S01]  /*9590*/  FFMA R61, R13, R16, R20 ;  /* 0x000000100d3d7223 */ /* 0x000fe20000000014 */
[----:B------:R-:W2:Y:S01]  /*95a0*/  LDS.128 R32, [R2+0x390] ;  /* 0x0003900002207984 */ /* 0x000ea20000000c00 */
[C---:B------:R-:W-:Y:S01]  /*95b0*/  FFMA R45, R5.reuse, R18, R45 ;  /* 0x00000012052d7223 */ /* 0x040fe2000000002d */
[----:B------:R-:W-:Y:S01]  /*95c0*/  FFMA R64, R5, R19, R64 ;  /* 0x0000001305407223 */ /* 0x000fe20000000040 */
[C---:B------:R-:W-:Y:S01]  /*95d0*/  FFMA R72, R12.reuse, R57, R72 ;  /* 0x000000390c487223 */ /* 0x040fe20000000048 */
[----:B------:R-:W3:Y:S01]  /*95e0*/  LDS.128 R36, [R48+0x6600] ;  /* 0x0066000030247984 */ /* 0x000ee20000000c00 */
[C---:B------:R-:W-:Y:S01]  /*95f0*/  FFMA R5, R12.reuse, R58, R21 ;  /* 0x0000003a0c057223 */ /* 0x040fe20000000015 */
[----:B------:R-:W-:Y:S01]  /*9600*/  FFMA R68, R12, R59, R68 ;  /* 0x0000003b0c447223 */ /* 0x000fe20000000044 */
[----:B------:R-:W-:-:S02]  /*9610*/  FFMA R12, R13, R17, R72 ;  /* 0x000000110d0c7223 */ /* 0x000fc40000000048 */
        /* <DEDUP_REMOVED lines=15> */
[C---:B-1----:R-:W-:Y:S01]  /*9710*/  FFMA R20, R28.reuse, R56, R73 ;  /* 0x000000381c147223 */ /* 0x042fe20000000049 */
[C---:B------:R-:W-:Y:S01]  /*9720*/  FFMA R24, R25.reuse, R17, R78 ;  /* 0x0000001119187223 */ /* 0x040fe2000000004e */
[C---:B------:R-:W-:Y:S01]  /*9730*/  FFMA R9, R25.reuse, R18, R9 ;  /* 0x0000001219097223 */ /* 0x040fe20000000009 */
[----:B------:R-:W-:Y:S01]  /*9740*/  FFMA R70, R25, R19, R70 ;  /* 0x0000001319467223 */ /* 0x000fe20000000046 */
[C---:B------:R-:W-:Y:S01]  /*9750*/  FFMA R67, R29.reuse, R16, R20 ;  /* 0x000000101d437223 */ /* 0x040fe20000000014 */
[C---:B------:R-:W-:Y:S01]  /*9760*/  FFMA R60, R28.reuse, R57, R60 ;  /* 0x000000391c3c7223 */ /* 0x040fe2000000003c */
[----:B------:R-:W0:Y:S01]  /*9770*/  LDS.128 R20, [R48+0x6700] ;  /* 0x0067000030147984 */ /* 0x000e220000000c00 */
        /* <DEDUP_REMOVED lines=33> */
[----:B------:R-:W-:Y:S01]  /*9990*/  LDS.128 R40, [R2+0x20] ;  /* 0x0000200002287984 */ /* 0x000fe20000000c00 */
[C---:B------:R-:W-:Y:S01]  /*99a0*/  FFMA R10, R26.reuse, R36, R65 ;  /* 0x000000241a0a7223 */ /* 0x040fe20000000041 */
        /* <DEDUP_REMOVED lines=14> */
[----:B------:R-:W0:Y:S01]  /*9a90*/  LDS.128 R36, [R2+0xa0] ;  /* 0x0000a00002247984 */ /* 0x000e220000000c00 */
        /* <DEDUP_REMOVED lines=13> */
[C---:B------:R-:W-:Y:S01]  /*9b70*/  FFMA R65, R15.reuse, R22, R5 ;  /* 0x000000160f417223 */ /* 0x040fe20000000005 */
[-C--:B------:R-:W-:Y:S01]  /*9b80*/  FFMA R54, R15, R21.reuse, R12 ;  /* 0x000000150f367223 */ /* 0x080fe2000000000c */
[----:B------:R-:W4:Y:S01]  /*9b90*/  LDS.128 R4, [R2+0x1a0] ;  /* 0x0001a00002047984 */ /* 0x000f220000000c00 */
[C---:B------:R-:W-:Y:S01]  /*9ba0*/  FFMA R67, R11.reuse, R20, R14 ;  /* 0x000000140b437223 */ /* 0x040fe2000000000e */
[C---:B------:R-:W-:Y:S01]  /*9bb0*/  FFMA R52, R11.reuse, R21, R8 ;  /* 0x000000150b347223 */ /* 0x040fe20000000008 */
[C---:B------:R-:W-:Y:S01]  /*9bc0*/  FFMA R69, R11.reuse, R22, R13 ;  /* 0x000000160b457223 */ /* 0x040fe2000000000d */
[----:B------:R-:W-:Y:S01]  /*9bd0*/  FFMA R62, R11, R23, R62 ;  /* 0x000000170b3e7223 */ /* 0x000fe2000000003e */
[C---:B------:R-:W-:Y:S01]  /*9be0*/  FFMA R71, R27.reuse, R20, R10 ;  /* 0x000000141b477223 */ /* 0x040fe2000000000a */
[C---:B------:R-:W-:Y:S01]  /*9bf0*/  FFMA R73, R27.reuse, R22, R9 ;  /* 0x000000161b497223 */ /* 0x040fe20000000009 */
[-C--:B------:R-:W-:Y:S01]  /*9c00*/  FFMA R78, R27, R21.reuse, R24 ;  /* 0x000000151b4e7223 */ /* 0x080fe20000000018 */
[----:B------:R-:W5:Y:S01]  /*9c10*/  LDS.128 R8, [R2+0x220] ;  /* 0x0002200002087984 */ /* 0x000f620000000c00 */
[CC--:B------:R-:W-:Y:S01]  /*9c20*/  FFMA R75, R31.reuse, R20.reuse, R26 ;  /* 0x000000141f4b7223 */ /* 0x0c0fe2000000001a */
[-C--:B------:R-:W-:Y:S01]  /*9c30*/  FFMA R80, R31, R21.reuse, R28 ;  /* 0x000000151f507223 */ /* 0x080fe2000000001c */
[C---:B------:R-:W-:Y:S01]  /*9c40*/  FFMA R79, R35.reuse, R20, R30 ;  /* 0x00000014234f7223 */ /* 0x040fe2000000001e */
[C---:B-1----:R-:W-:Y:S01]  /*9c50*/  FFMA R12, R40.reuse, R56, R33 ;  /* 0x00000038280c7223 */ /* 0x042fe20000000021 */
[C---:B------:R-:W-:Y:S01]  /*9c60*/  FFMA R72, R35.reuse, R21, R72 ;  /* 0x0000001523487223 */ /* 0x040fe20000000048 */
[C---:B------:R-:W-:Y:S01]  /*9c70*/  FFMA R81, R35.reuse, R22, R29 ;  /* 0x0000001623517223 */ /* 0x040fe2000000001d */
[-C--:B------:R-:W-:Y:S01]  /*9c80*/  FFMA R66, R35, R23.reuse, R66 ;  /* 0x0000001723427223 */ /* 0x080fe20000000042 */
[----:B------:R-:W-:Y:S01]  /*9c90*/  FFMA R68, R15, R23, R68 ;  /* 0x000000170f447223 */ /* 0x000fe20000000044 */
[C---:B------:R-:W-:Y:S01]  /*9ca0*/  FFMA R32, R40.reuse, R57, R32 ;  /* 0x0000003928207223 */ /* 0x040fe20000000020 */
[C---:B------:R-:W-:Y:S01]  /*9cb0*/  FFMA R35, R40.reuse, R58, R51 ;  /* 0x0000003a28237223 */ /* 0x040fe20000000033 */
        /* <DEDUP_REMOVED lines=8> */
[C---:B--2---:R-:W-:Y:S01]  /*9d40*/  FFMA R33, R41.reuse, R16, R12 ;  /* 0x0000001029217223 */ /* 0x044fe2000000000c */
[C---:B------:R-:W-:Y:S01]  /*9d50*/  FFMA R32, R41.reuse, R17, R32 ;  /* 0x0000001129207223 */ /* 0x040fe20000000020 */
[----:B------:R-:W0:Y:S01]  /*9d60*/  LDS.128 R12, [R2+0x2a0] ;  /* 0x0002a000020c7984 */ /* 0x000e220000000c00 */
[C---:B------:R-:W-:Y:S01]  /*9d70*/  FFMA R35, R41.reuse, R18, R35 ;  /* 0x0000001229237223 */ /* 0x040fe20000000023 */
[----:B------:R-:W-:Y:S01]  /*9d80*/  FFMA R36, R41, R19, R74 ;  /* 0x0000001329247223 */ /* 0x000fe2000000004a */
[C---:B------:R-:W-:Y:S01]  /*9d90*/  FFMA R49, R37.reuse, R16, R20 ;  /* 0x0000001025317223 */ /* 0x040fe20000000014 */
[C---:B------:R-:W-:Y:S01]  /*9da0*/  FFMA R41, R37.reuse, R18, R21 ;  /* 0x0000001225297223 */ /* 0x040fe20000000015 */
[C---:B------:R-:W-:Y:S01]  /*9db0*/  FFMA R34, R37.reuse, R17, R34 ;  /* 0x0000001125227223 */ /* 0x040fe20000000022 */
[----:B------:R-:W1:Y:S01]  /*9dc0*/  LDS.128 R20, [R2+0x320] ;  /* 0x0003200002147984 */ /* 0x000e620000000c00 */
        /* <DEDUP_REMOVED lines=9> */
[C---:B----4-:R-:W-:Y:S01]  /*9e60*/  FFMA R28, R4.reuse, R56, R63 ;  /* 0x00000038041c7223 */ /* 0x050fe2000000003f */
[C---:B------:R-:W-:Y:S01]  /*9e70*/  FFMA R54, R4.reuse, R57, R54 ;  /* 0x0000003904367223 */ /* 0x040fe20000000036 */
[C---:B------:R-:W-:Y:S01]  /*9e80*/  FFMA R45, R4.reuse, R58, R65 ;  /* 0x0000003a042d7223 */ /* 0x040fe20000000041 */
[----:B------:R-:W-:Y:S01]  /*9e90*/  FFMA R64, R4, R59, R68 ;  /* 0x0000003b04407223 */ /* 0x000fe20000000044 */
[C---:B-----5:R-:W-:Y:S01]  /*9ea0*/  FFMA R52, R8.reuse, R57, R52 ;  /* 0x0000003908347223 */ /* 0x060fe20000000034 */
[----:B------:R-:W2:Y:S01]  /*9eb0*/  LDS.128 R24, [R2+0x3a0] ;  /* 0x0003a00002187984 */ /* 0x000ea20000000c00 */
        /* <DEDUP_REMOVED lines=18> */
[C---:B-1----:R-:W-:Y:S01]  /*9fe0*/  FFMA R52, R20.reuse, R56, R75 ;  /* 0x0000003814347223 */ /* 0x042fe2000000004b */
[C---:B------:R-:W-:Y:S01]  /*9ff0*/  FFMA R65, R13.reuse, R18, R65 ;  /* 0x000000120d417223 */ /* 0x040fe20000000041 */
[----:B------:R-:W-:Y:S01]  /*a000*/  FFMA R68, R13, R19, R68 ;  /* 0x000000130d447223 */ /* 0x000fe20000000044 */
[C---:B------:R-:W-:Y:S01]  /*a010*/  FFMA R80, R20.reuse, R57, R80 ;  /* 0x0000003914507223 */ /* 0x040fe20000000050 */
[C---:B------:R-:W-:Y:S01]  /*a020*/  FFMA R13, R21.reuse, R16, R52 ;  /* 0x00000010150d7223 */ /* 0x040fe20000000034 */
[C---:B------:R-:W-:Y:S01]  /*a030*/  FFMA R67, R20.reuse, R58, R77 ;  /* 0x0000003a14437223 */ /* 0x040fe2000000004d */
[----:B------:R-:W0:Y:S01]  /*a040*/  LDS.128 R52, [R48+0x6b00] ;  /* 0x006b000030347984 */ /* 0x000e220000000c00 */
[----:B------:R-:W-:Y:S01]  /*a050*/  FFMA R60, R20, R59, R60 ;  /* 0x0000003b143c7223 */ /* 0x000fe2000000003c */
[C---:B------:R-:W-:Y:S01]  /*a060*/  FFMA R20, R21.reuse, R17, R80 ;  /* 0x0000001115147223 */ /* 0x040fe20000000050 */
[----:B------:R-:W-:-:S02]  /*a070*/  FFMA R67, R21, R18, R67 ;  /* 0x0000001215437223 */ /* 0x000fc40000000043 */
[----:B------:R-:W-:Y:S01]  /*a080*/  FFMA R60, R21, R19, R60 ;  /* 0x00000013153c7223 */ /* 0x000fe2000000003c */
[C---:B--2---:R-:W-:Y:S01]  /*a090*/  FFMA R56, R24.reuse, R56, R79 ;  /* 0x0000003818387223 */ /* 0x044fe2000000004f */
        /* <DEDUP_REMOVED lines=28> */
[----:B------:R-:W1:Y:S01]  /*a260*/  LDS.128 R32, [R2+0x30] ;  /* 0x0000300002207984 */ /* 0x000e620000000c00 */
        /* <DEDUP_REMOVED lines=13> */
[----:B------:R-:W0:Y:S01]  /*a340*/  LDS.128 R28, [R2+0xb0] ;  /* 0x0000b000021c7984 */ /* 0x000e220000000c00 */
[C---:B------:R-:W-:Y:S01]  /*a350*/  FFMA R21, R43.reuse, R54, R19 ;  /* 0x000000362b157223 */ /* 0x040fe20000000013 */
[C---:B------:R-:W-:Y:S01]  /*a360*/  FFMA R24, R43.reuse, R53, R24 ;  /* 0x000000352b187223 */ /* 0x040fe20000000018 */
[----:B------:R-:W-:Y:S01]  /*a370*/  FFMA R70, R43, R55, R70 ;  /* 0x000000372b467223 */ /* 0x000fe20000000046 */
[----:B------:R-:W2:Y:S01]  /*a380*/  LDS.128 R16, [R48+0x6d00] ;  /* 0x006d000030107984 */ /* 0x000ea20000000c00 */
[C---:B------:R-:W-:Y:S01]  /*a390*/  FFMA R25, R39.reuse, R52, R36 ;  /* 0x0000003427197223 */ /* 0x040fe20000000024 */
        /* <DEDUP_REMOVED lines=10> */
[C---:B------:R-:W-:Y:S01]  /*a440*/  FFMA R45, R7.reuse, R54, R45 ;  /* 0x00000036072d7223 */ /* 0x040fe2000000002d */
[----:B------:R-:W-:Y:S01]  /*a450*/  FFMA R64, R7, R55, R64 ;  /* 0x0000003707407223 */ /* 0x000fe20000000040 */
[C---:B------:R-:W-:Y:S01]  /*a460*/  FFMA R51, R11.reuse, R52, R6 ;  /* 0x000000340b337223 */ /* 0x040fe20000000006 */
[C---:B------:R-:W-:Y:S01]  /*a470*/  FFMA R61, R11.reuse, R54, R5 ;  /* 0x000000360b3d7223 */ /* 0x040fe20000000005 */
[-C--:B------:R-:W-:Y:S01]  /*a480*/  FFMA R26, R11, R53.reuse, R8 ;  /* 0x000000350b1a7223 */ /* 0x080fe20000000008 */
[----:B------:R-:W4:Y:S01]  /*a490*/  LDS.128 R4, [R2+0x1b0] ;  /* 0x0001b00002047984 */ /* 0x000f220000000c00 */
[-C--:B------:R-:W-:Y:S01]  /*a4a0*/  FFMA R76, R15, R53.reuse, R12 ;  /* 0x000000350f4c7223 */ /* 0x080fe2000000000c */
[-C--:B------:R-:W-:Y:S01]  /*a4b0*/  FFMA R78, R23, R53.reuse, R20 ;  /* 0x00000035174e7223 */ /* 0x080fe20000000014 */
[----:B------:R-:W-:Y:S01]  /*a4c0*/  FFMA R72, R27, R53, R72 ;  /* 0x000000351b487223 */ /* 0x000fe20000000048 */
[-C--:B------:R-:W-:Y:S01]  /*a4d0*/  FFMA R62, R11, R55.reuse, R62 ;  /* 0x000000370b3e7223 */ /* 0x080fe2000000003e */
[----:B------:R-:W-:Y:S01]  /*a4e0*/  FFMA R63, R15, R52, R10 ;  /* 0x000000340f3f7223 */ /* 0x000fe2000000000a */
[----:B------:R-:W-:Y:S01]  /*a4f0*/  FFMA R53, R27, R54, R9 ;  /* 0x000000361b357223 */ /* 0x000fe20000000009 */
[C---:B-1----:R-:W-:Y:S01]  /*a500*/  FFMA R12, R32.reuse, R56, R13 ;  /* 0x00000038200c7223 */ /* 0x042fe2000000000d */
[----:B------:R-:W1:Y:S01]  /*a510*/  LDS.128 R8, [R2+0x230] ;  /* 0x0002300002087984 */ /* 0x000e620000000c00 */
[C---:B------:R-:W-:Y:S01]  /*a520*/  FFMA R65, R15.reuse, R54, R65 ;  /* 0x000000360f417223 */ /* 0x040fe20000000041 */
[----:B------:R-:W-:Y:S01]  /*a530*/  FFMA R68, R15, R55, R68 ;  /* 0x000000370f447223 */ /* 0x000fe20000000044 */
[----:B------:R-:W-:Y:S01]  /*a540*/  FFMA R69, R23, R52, R14 ;  /* 0x0000003417457223 */ /* 0x000fe2000000000e */
[C---:B------:R-:W-:Y:S01]  /*a550*/  FFMA R24, R32.reuse, R57, R24 ;  /* 0x0000003920187223 */ /* 0x040fe20000000018 */
[C---:B------:R-:W-:Y:S01]  /*a560*/  FFMA R21, R32.reuse, R58, R21 ;  /* 0x0000003a20157223 */ /* 0x040fe20000000015 */
[----:B------:R-:W-:Y:S01]  /*a570*/  FFMA R32, R32, R59, R70 ;  /* 0x0000003b20207223 */ /* 0x000fe20000000046 */
        /* <DEDUP_REMOVED lines=8> */
[----:B--2---:R-:W-:Y:S01]  /*a600*/  FFMA R25, R33, R16, R12 ;  /* 0x0000001021197223 */ /* 0x004fe2000000000c */
[-C--:B------:R-:W-:Y:S01]  /*a610*/  FFMA R28, R29, R17.reuse, R42 ;  /* 0x000000111d1c7223 */ /* 0x080fe2000000002a */
[----:B------:R-:W0:Y:S01]  /*a620*/  LDS.128 R12, [R2+0x2b0] ;  /* 0x0002b000020c7984 */ /* 0x000e220000000c00 */
[----:B------:R-:W-:Y:S01]  /*a630*/  FFMA R27, R33, R18, R21 ;  /* 0x00000012211b7223 */ /* 0x000fe20000000015 */
[----:B------:R-:W-:Y:S01]  /*a640*/  FFMA R73, R29, R16, R20 ;  /* 0x000000101d497223 */ /* 0x000fe20000000014 */
[C---:B------:R-:W-:Y:S01]  /*a650*/  FFMA R24, R33.reuse, R17, R24 ;  /* 0x0000001121187223 */ /* 0x040fe20000000018 */
[-C--:B------:R-:W-:Y:S01]  /*a660*/  FFMA R32, R33, R19.reuse, R32 ;  /* 0x0000001321207223 */ /* 0x080fe20000000020 */
[----:B------:R-:W2:Y:S01]  /*a670*/  LDS.128 R20, [R2+0x330] ;  /* 0x0003300002147984 */ /* 0x000ea20000000c00 */
[C---:B---3--:R-:W-:Y:S01]  /*a680*/  FFMA R42, R36.reuse, R56, R43 ;  /* 0x00000038242a7223 */ /* 0x048fe2000000002b */
[C---:B------:R-:W-:Y:S01]  /*a690*/  FFMA R33, R29.reuse, R18, R41 ;  /* 0x000000121d217223 */ /* 0x040fe20000000029 */
[----:B------:R-:W-:Y:S01]  /*a6a0*/  FFMA R70, R29, R19, R70 ;  /* 0x000000131d467223 */ /* 0x000fe20000000046 */
[C---:B------:R-:W-:Y:S01]  /*a6b0*/  FFMA R29, R36.reuse, R58, R49 ;  /* 0x0000003a241d7223 */ /* 0x040fe20000000031 */
[C---:B------:R-:W-:Y:S01]  /*a6c0*/  FFMA R49, R37.reuse, R16, R42 ;  /* 0x0000001025317223 */ /* 0x040fe2000000002a */
[C---:B------:R-:W-:Y:S01]  /*a6d0*/  FFMA R44, R36.reuse, R57, R44 ;  /* 0x00000039242c7223 */ /* 0x040fe2000000002c */
[----:B------:R-:W-:Y:S01]  /*a6e0*/  FFMA R50, R36, R59, R50 ;  /* 0x0000003b24327223 */ /* 0x000fe20000000032 */
[C---:B------:R-:W-:Y:S01]  /*a6f0*/  FFMA R29, R37.reuse, R18, R29 ;  /* 0x00000012251d7223 */ /* 0x040fe2000000001d */
[C---:B----4-:R-:W-:Y:S01]  /*a700*/  FFMA R46, R4.reuse, R57, R40 ;  /* 0x00000039042e7223 */ /* 0x050fe20000000028 */
[C---:B------:R-:W-:Y:S01]  /*a710*/  FFMA R36, R37.reuse, R17, R44 ;  /* 0x0000001125247223 */ /* 0x040fe2000000002c */
[----:B------:R-:W3:Y:S01]  /*a720*/  LDS.128 R40, [R2+0x3b0] ;  /* 0x0003b00002287984 */ /* 0x000ee20000000c00 */
[----:B------:R-:W-:Y:S01]  /*a730*/  FFMA R50, R37, R19, R50 ;  /* 0x0000001325327223 */ /* 0x000fe20000000032 */
        /* <DEDUP_REMOVED lines=25> */
[----:B------:R-:W-:Y:S01]  /*a8d0*/  FFMA R63, R21, R16, R52 ;  /* 0x00000010153f7223 */ /* 0x000fe20000000034 */
[----:B------:R-:W-:Y:S01]  /*a8e0*/  FFMA R62, R13, R19, R62 ;  /* 0x000000130d3e7223 */ /* 0x000fe2000000003e */
[C---:B------:R-:W-:Y:S01]  /*a8f0*/  FFMA R13, R20.reuse, R58, R67 ;  /* 0x0000003a140d7223 */ /* 0x040fe20000000043 */
[----:B------:R-:W-:Y:S01]  /*a900*/  FFMA R60, R20, R59, R60 ;  /* 0x0000003b143c7223 */ /* 0x000fe2000000003c */
[----:B------:R-:W-:-:S02]  /*a910*/  FFMA R20, R21, R17, R78 ;  /* 0x0000001115147223 */ /* 0x000fc4000000004e */
[C---:B------:R-:W-:Y:S01]  /*a920*/  FFMA R13, R21.reuse, R18, R13 ;  /* 0x00000012150d7223 */ /* 0x040fe2000000000d */
[----:B------:R-:W-:Y:S01]  /*a930*/  FFMA R60, R21, R19, R60 ;  /* 0x00000013153c7223 */ /* 0x000fe2000000003c */
[C---:B---3--:R-:W-:Y:S01]  /*a940*/  FFMA R72, R40.reuse, R57, R72 ;  /* 0x0000003928487223 */ /* 0x048fe20000000048 */
[C---:B------:R-:W-:Y:S01]  /*a950*/  FFMA R57, R40.reuse, R58, R53 ;  /* 0x0000003a28397223 */ /* 0x040fe20000000035 */
[C---:B------:R-:W-:Y:S01]  /*a960*/  FFMA R56, R40.reuse, R56, R71 ;  /* 0x0000003828387223 */ /* 0x040fe20000000047 */
[----:B------:R-:W0:Y:S01]  /*a970*/  LDS.128 R52, [R48+0x6f00] ;  /* 0x006f000030347984 */ /* 0x000e220000000c00 */
[----:B------:R-:W-:Y:S02]  /*a980*/  FFMA R66, R40, R59, R66 ;  /* 0x0000003b28427223 */ /* 0x000fe40000000042 */
[C---:B------:R-:W-:Y:S01]  /*a990*/  FFMA R21, R41.reuse, R16, R56 ;  /* 0x0000001029157223 */ /* 0x040fe20000000038 */
[C---:B------:R-:W-:Y:S01]  /*a9a0*/  FFMA R16, R41.reuse, R17, R72 ;  /* 0x0000001129107223 */ /* 0x040fe20000000048 */
[C---:B------:R-:W-:Y:S01]  /*a9b0*/  FFMA R17, R41.reuse, R18, R57 ;  /* 0x0000001229117223 */ /* 0x040fe20000000039 */
[----:B------:R-:W-:Y:S01]  /*a9c0*/  FFMA R66, R41, R19, R66 ;  /* 0x0000001329427223 */ /* 0x000fe20000000042 */
[----:B------:R-:W-:Y:S01]  /*a9d0*/  LDS.128 R56, [R48+0x7000] ;  /* 0x0070000030387984 */ /* 0x000fe20000000c00 */
        /* <DEDUP_REMOVED lines=48> */
[-C--:B------:R-:W-:Y:S01]  /*ace0*/  FFMA R39, R7, R52.reuse, R38 ;  /* 0x0000003407277223 */ /* 0x080fe20000000026 */
[----:B------:R-:W-:Y:S01]  /*acf0*/  FFMA R67, R15, R52, R68 ;  /* 0x000000340f437223 */ /* 0x000fe20000000044 */
[C---:B------:R-:W-:Y:S01]  /*ad00*/  FFMA R38, R7.reuse, R53, R4 ;  /* 0x0000003507267223 */ /* 0x040fe20000000004 */
[C---:B------:R-:W-:Y:S01]  /*ad10*/  FFMA R37, R7.reuse, R54, R37 ;  /* 0x0000003607257223 */ /* 0x040fe20000000025 */
[----:B------:R-:W-:Y:S01]  /*ad20*/  FFMA R64, R7, R55, R64 ;  /* 0x0000003707407223 */ /* 0x000fe20000000040 */
[C---:B------:R-:W-:Y:S01]  /*ad30*/  FFMA R63, R11.reuse, R52, R6 ;  /* 0x000000340b3f7223 */ /* 0x040fe20000000006 */
[CC--:B------:R-:W-:Y:S01]  /*ad40*/  FFMA R34, R11.reuse, R53.reuse, R8 ;  /* 0x000000350b227223 */ /* 0x0c0fe20000000008 */
[-C--:B------:R-:W-:Y:S01]  /*ad50*/  FFMA R65, R11, R54.reuse, R5 ;  /* 0x000000360b417223 */ /* 0x080fe20000000005 */
[-C--:B------:R-:W-:Y:S01]  /*ad60*/  FFMA R68, R15, R53.reuse, R12 ;  /* 0x000000350f447223 */ /* 0x080fe2000000000c */
[-C--:B------:R-:W-:Y:S01]  /*ad70*/  FFMA R76, R23, R53.reuse, R20 ;  /* 0x00000035174c7223 */ /* 0x080fe20000000014 */
[----:B------:R-:W-:Y:S01]  /*ad80*/  FFMA R72, R43, R53, R72 ;  /* 0x000000352b487223 */ /* 0x000fe20000000048 */
[----:B------:R-:W-:Y:S01]  /*ad90*/  FFMA R70, R11, R55, R10 ;  /* 0x000000370b467223 */ /* 0x000fe2000000000a */
[----:B------:R-:W4:Y:S01]  /*ada0*/  LDS.128 R4, [R2+0x1c0] ;  /* 0x0001c00002047984 */ /* 0x000f220000000c00 */
[----:B------:R-:W-:Y:S01]  /*adb0*/  FFMA R53, R43, R54, R9 ;  /* 0x000000362b357223 */ /* 0x000fe20000000009 */
[C---:B-1----:R-:W-:Y:S01]  /*adc0*/  FFMA R12, R24.reuse, R56, R21 ;  /* 0x00000038180c7223 */ /* 0x042fe20000000015 */
[C---:B------:R-:W-:Y:S01]  /*add0*/  FFMA R40, R24.reuse, R57, R40 ;  /* 0x0000003918287223 */ /* 0x040fe20000000028 */
[----:B------:R-:W1:Y:S01]  /*ade0*/  LDS.128 R8, [R2+0x240] ;  /* 0x0002400002087984 */ /* 0x000e620000000c00 */
        /* <DEDUP_REMOVED lines=21> */
[C---:B---3--:R-:W-:Y:S01]  /*af40*/  FFMA R40, R28.reuse, R56, R49 ;  /* 0x000000381c287223 */ /* 0x048fe20000000031 */
[----:B------:R-:W2:Y:S01]  /*af50*/  LDS.128 R20, [R2+0x340] ;  /* 0x0003400002147984 */ /* 0x000ea20000000c00 */
[----:B------:R-:W-:Y:S01]  /*af60*/  FFMA R74, R45, R19, R74 ;  /* 0x000000132d4a7223 */ /* 0x000fe2000000004a */
[C---:B------:R-:W-:Y:S01]  /*af70*/  FFMA R36, R28.reuse, R57, R36 ;  /* 0x000000391c247223 */ /* 0x040fe20000000024 */
[C---:B------:R-:W-:Y:S01]  /*af80*/  FFMA R49, R29.reuse, R16, R40 ;  /* 0x000000101d317223 */ /* 0x040fe20000000028 */
[C---:B------:R-:W-:Y:S01]  /*af90*/  FFMA R45, R28.reuse, R58, R51 ;  /* 0x0000003a1c2d7223 */ /* 0x040fe20000000033 */
[----:B------:R-:W3:Y:S01]  /*afa0*/  LDS.128 R40, [R2+0x3c0] ;  /* 0x0003c00002287984 */ /* 0x000ee20000000c00 */
[----:B------:R-:W-:Y:S01]  /*afb0*/  FFMA R50, R28, R59, R50 ;  /* 0x0000003b1c327223 */ /* 0x000fe20000000032 */
[C---:B------:R-:W-:Y:S01]  /*afc0*/  FFMA R28, R29.reuse, R17, R36 ;  /* 0x000000111d1c7223 */ /* 0x040fe20000000024 */
[----:B------:R-:W-:-:S02]  /*afd0*/  FFMA R45, R29, R18, R45 ;  /* 0x000000121d2d7223 */ /* 0x000fc4000000002d */
[----:B------:R-:W-:Y:S01]  /*afe0*/  FFMA R50, R29, R19, R50 ;  /* 0x000000131d327223 */ /* 0x000fe20000000032 */
[C---:B----4-:R-:W-:Y:S01]  /*aff0*/  FFMA R36, R4.reuse, R56, R39 ;  /* 0x0000003804247223 */ /* 0x050fe20000000027 */
[C---:B------:R-:W-:Y:S01]  /*b000*/  FFMA R38, R4.reuse, R57, R38 ;  /* 0x0000003904267223 */ /* 0x040fe20000000026 */
[C---:B------:R-:W-:Y:S01]  /*b010*/  FFMA R29, R4.reuse, R58, R37 ;  /* 0x0000003a041d7223 */ /* 0x040fe20000000025 */
[----:B------:R-:W-:Y:S01]  /*b020*/  FFMA R64, R4, R59, R64 ;  /* 0x0000003b04407223 */ /* 0x000fe20000000040 */
[C---:B-1----:R-:W-:Y:S01]  /*b030*/  FFMA R52, R8.reuse, R56, R63 ;  /* 0x0000003808347223 */ /* 0x042fe2000000003f */
        /* <DEDUP_REMOVED lines=9> */
[----:B------:R-:W1:Y:S01]  /*b0d0*/  LDS.128 R36, [R48+0x7200] ;  /* 0x0072000030247984 */ /* 0x000e620000000c00 */
        /* <DEDUP_REMOVED lines=9> */
[C---:B--2---:R-:W-:Y:S01]  /*b170*/  FFMA R52, R20.reuse, R56, R69 ;  /* 0x0000003814347223 */ /* 0x044fe20000000045 */
[C---:B------:R-:W-:Y:S01]  /*b180*/  FFMA R76, R20.reuse, R57, R76 ;  /* 0x00000039144c7223 */ /* 0x040fe2000000004c */
[----:B------:R-:W-:Y:S01]  /*b190*/  FFMA R62, R13, R19, R62 ;  /* 0x000000130d3e7223 */ /* 0x000fe2000000003e */
[----:B------:R-:W-:Y:S01]  /*b1a0*/  FFMA R13, R20, R58, R71 ;  /* 0x0000003a140d7223 */ /* 0x000fe20000000047 */
[C---:B------:R-:W-:Y:S01]  /*b1b0*/  FFMA R65, R21.reuse, R16, R52 ;  /* 0x0000001015417223 */ /* 0x040fe20000000034 */
[C---:B---3--:R-:W-:Y:S01]  /*b1c0*/  FFMA R72, R40.reuse, R57, R72 ;  /* 0x0000003928487223 */ /* 0x048fe20000000048 */
[----:B------:R-:W-:Y:S01]  /*b1d0*/  FFMA R57, R40, R58, R53 ;  /* 0x0000003a28397223 */ /* 0x000fe20000000035 */
[----:B------:R-:W-:Y:S01]  /*b1e0*/  FFMA R60, R20, R59, R60 ;  /* 0x0000003b143c7223 */ /* 0x000fe2000000003c */
[----:B------:R-:W0:Y:S01]  /*b1f0*/  LDS.128 R52, [R48+0x7300] ;  /* 0x0073000030347984 */ /* 0x000e220000000c00 */
        /* <DEDUP_REMOVED lines=35> */
[C---:B------:R-:W-:Y:S01]  /*b430*/  FFMA R20, R22.reuse, R37, R20 ;  /* 0x0000002516147223 */ /* 0x040fe20000000014 */
[C---:B------:R-:W-:Y:S01]  /*b440*/  FFMA R13, R22.reuse, R38, R13 ;  /* 0x00000026160d7223 */ /* 0x040fe2000000000d */
[-C--:B------:R-:W-:Y:S01]  /*b450*/  FFMA R60, R22, R39.reuse, R60 ;  /* 0x00000027163c7223 */ /* 0x080fe2000000003c */
[----:B------:R-:W-:Y:S01]  /*b460*/  LDS.128 R32, [R2+0x50] ;  /* 0x0000500002207984 */ /* 0x000fe20000000c00 */
[C---:B------:R-:W-:Y:S01]  /*b470*/  FFMA R22, R42.reuse, R36, R21 ;  /* 0x000000242a167223 */ /* 0x040fe20000000015 */
[C---:B------:R-:W-:Y:S01]  /*b480*/  FFMA R5, R42.reuse, R38, R17 ;  /* 0x000000262a057223 */ /* 0x040fe20000000011 */
[----:B------:R-:W-:Y:S01]  /*b490*/  FFMA R42, R42, R39, R18 ;  /* 0x000000272a2a7223 */ /* 0x000fe20000000012 */
[----:B------:R-:W1:Y:S01]  /*b4a0*/  LDS.128 R56, [R48+0x7400] ;  /* 0x0074000030387984 */ /* 0x000e620000000c00 */
[C---:B0-----:R-:W-:Y:S01]  /*b4b0*/  FFMA R9, R27.reuse, R52, R16 ;  /* 0x000000341b097223 */ /* 0x041fe20000000010 */
[C---:B------:R-:W-:Y:S01]  /*b4c0*/  FFMA R21, R27.reuse, R54, R19 ;  /* 0x000000361b157223 */ /* 0x040fe20000000013 */
[C---:B------:R-:W-:Y:S01]  /*b4d0*/  FFMA R24, R27.reuse, R53, R24 ;  /* 0x000000351b187223 */ /* 0x040fe20000000018 */
[----:B------:R-:W0:Y:S01]  /*b4e0*/  LDS.128 R36, [R2+0xd0] ;  /* 0x0000d00002247984 */ /* 0x000e220000000c00 */
[----:B------:R-:W-:Y:S01]  /*b4f0*/  FFMA R44, R27, R55, R44 ;  /* 0x000000371b2c7223 */ /* 0x000fe2000000002c */
[-C--:B------:R-:W-:Y:S01]  /*b500*/  FFMA R27, R47, R52.reuse, R26 ;  /* 0x000000342f1b7223 */ /* 0x080fe2000000001a */
[-C--:B------:R-:W-:Y:S01]  /*b510*/  FFMA R41, R31, R52.reuse, R46 ;  /* 0x000000341f297223 */ /* 0x080fe2000000002e */
[----:B------:R-:W2:Y:S01]  /*b520*/  LDS.128 R16, [R2+0x150] ;  /* 0x0001500002107984 */ /* 0x000ea20000000c00 */
[----:B------:R-:W-:Y:S01]  /*b530*/  FFMA R65, R15, R52, R66 ;  /* 0x000000340f417223 */ /* 0x000fe20000000042 */
[C---:B------:R-:W-:Y:S01]  /*b540*/  FFMA R40, R47.reuse, R53, R40 ;  /* 0x000000352f287223 */ /* 0x040fe20000000028 */
[CC--:B------:R-:W-:Y:S01]  /*b550*/  FFMA R25, R47.reuse, R54.reuse, R25 ;  /* 0x000000362f197223 */ /* 0x0c0fe20000000019 */
[----:B------:R-:W-:Y:S01]  /*b560*/  FFMA R74, R47, R55, R74 ;  /* 0x000000372f4a7223 */ /* 0x000fe2000000004a */
[-C--:B------:R-:W-:Y:S01]  /*b570*/  FFMA R26, R31, R53.reuse, R28 ;  /* 0x000000351f1a7223 */ /* 0x080fe2000000001c */
[-C--:B------:R-:W-:Y:S01]  /*b580*/  FFMA R46, R7, R53.reuse, R4 ;  /* 0x00000035072e7223 */ /* 0x080fe20000000004 */
[-C--:B------:R-:W-:Y:S01]  /*b590*/  FFMA R70, R11, R53.reuse, R8 ;  /* 0x000000350b467223 */ /* 0x080fe20000000008 */
[C---:B------:R-:W-:Y:S01]  /*b5a0*/  FFMA R66, R15.reuse, R53, R12 ;  /* 0x000000350f427223 */ /* 0x040fe2000000000c */
[C---:B------:R-:W-:Y:S01]  /*b5b0*/  FFMA R61, R15.reuse, R54, R61 ;  /* 0x000000360f3d7223 */ /* 0x040fe2000000003d */
[----:B------:R-:W-:Y:S01]  /*b5c0*/  FFMA R62, R15, R55, R62 ;  /* 0x000000370f3e7223 */ /* 0x000fe2000000003e */
[C---:B------:R-:W-:Y:S01]  /*b5d0*/  FFMA R67, R23.reuse, R52, R14 ;  /* 0x0000003417437223 */ /* 0x040fe2000000000e */
[CC--:B------:R-:W-:Y:S01]  /*b5e0*/  FFMA R76, R23.reuse, R53.reuse, R20 ;  /* 0x00000035174c7223 */ /* 0x0c0fe20000000014 */
[----:B------:R-:W-:Y:S01]  /*b5f0*/  FFMA R69, R23, R54, R13 ;  /* 0x0000003617457223 */ /* 0x000fe2000000000d */
[----:B------:R-:W-:Y:S01]  /*b600*/  FFMA R68, R43, R53, R68 ;  /* 0x000000352b447223 */ /* 0x000fe20000000044 */
[C---:B------:R-:W-:Y:S01]  /*b610*/  FFMA R47, R7.reuse, R52, R30 ;  /* 0x00000034072f7223 */ /* 0x040fe2000000001e */
[C---:B------:R-:W-:Y:S01]  /*b620*/  FFMA R49, R7.reuse, R54, R29 ;  /* 0x0000003607317223 */ /* 0x040fe2000000001d */
[-C--:B------:R-:W-:Y:S01]  /*b630*/  FFMA R64, R7, R55.reuse, R64 ;  /* 0x0000003707407223 */ /* 0x080fe20000000040 */
[----:B------:R-:W-:Y:S01]  /*b640*/  FFMA R51, R11, R52, R6 ;  /* 0x000000340b337223 */ /* 0x000fe20000000006 */
[----:B------:R-:W3:Y:S01]  /*b650*/  LDS.128 R12, [R2+0x1d0] ;  /* 0x0001d000020c7984 */ /* 0x000ee20000000c00 */
[-C--:B------:R-:W-:Y:S01]  /*b660*/  FFMA R53, R43, R54.reuse, R5 ;  /* 0x000000362b357223 */ /* 0x080fe20000000005 */
[C---:B------:R-:W-:Y:S01]  /*b670*/  FFMA R45, R31.reuse, R54, R45 ;  /* 0x000000361f2d7223 */ /* 0x040fe2000000002d */
[-C--:B------:R-:W-:Y:S01]  /*b680*/  FFMA R50, R31, R55.reuse, R50 ;  /* 0x000000371f327223 */ /* 0x080fe20000000032 */
[----:B------:R-:W-:Y:S01]  /*b690*/  FFMA R71, R43, R52, R22 ;  /* 0x000000342b477223 */ /* 0x000fe20000000016 */
[----:B------:R-:W4:Y:S01]  /*b6a0*/  LDS.128 R4, [R2+0x250] ;  /* 0x0002500002047984 */ /* 0x000f220000000c00 */
[C---:B------:R-:W-:Y:S01]  /*b6b0*/  FFMA R63, R11.reuse, R54, R63 ;  /* 0x000000360b3f7223 */ /* 0x040fe2000000003f */
[-C--:B------:R-:W-:Y:S01]  /*b6c0*/  FFMA R72, R11, R55.reuse, R10 ;  /* 0x000000370b487223 */ /* 0x080fe2000000000a */
[-C--:B------:R-:W-:Y:S01]  /*b6d0*/  FFMA R42, R43, R55.reuse, R42 ;  /* 0x000000372b2a7223 */ /* 0x080fe2000000002a */
[----:B------:R-:W5:Y:S01]  /*b6e0*/  LDS.128 R28, [R2+0x2d0] ;  /* 0x0002d000021c7984 */ /* 0x000f620000000c00 */
[----:B------:R-:W-:Y:S01]  /*b6f0*/  FFMA R60, R23, R55, R60 ;  /* 0x00000037173c7223 */ /* 0x000fe2000000003c */
[C---:B-1----:R-:W-:Y:S01]  /*b700*/  FFMA R52, R32.reuse, R56, R9 ;  /* 0x0000003820347223 */ /* 0x042fe20000000009 */
[C---:B------:R-:W-:Y:S01]  /*b710*/  FFMA R43, R32.reuse, R58, R21 ;  /* 0x0000003a202b7223 */ /* 0x040fe20000000015 */
[----:B------:R-:W1:Y:S01]  /*b720*/  LDS.128 R8, [R2+0x350] ;  /* 0x0003500002087984 */ /* 0x000e620000000c00 */
[-C--:B------:R-:W-:Y:S01]  /*b730*/  FFMA R54, R32, R57.reuse, R24 ;  /* 0x0000003920367223 */ /* 0x080fe20000000018 */
[C---:B0-----:R-:W-:Y:S01]  /*b740*/  FFMA R78, R36.reuse, R56, R27 ;  /* 0x00000038244e7223 */ /* 0x041fe2000000001b */
[C---:B------:R-:W-:Y:S01]  /*b750*/  FFMA R55, R36.reuse, R58, R25 ;  /* 0x0000003a24377223 */ /* 0x040fe20000000019 */
[----:B------:R-:W0:Y:S01]  /*b760*/  LDS.128 R20, [R2+0x3d0] ;  /* 0x0003d00002147984 */ /* 0x000e220000000c00 */
[-C--:B------:R-:W-:Y:S01]  /*b770*/  FFMA R40, R36, R57.reuse, R40 ;  /* 0x0000003924287223 */ /* 0x080fe20000000028 */
[----:B--2---:R-:W-:Y:S01]  /*b780*/  FFMA R80, R16, R57, R26 ;  /* 0x0000003910507223 */ /* 0x004fe2000000001a */
[-C--:B------:R-:W-:Y:S01]  /*b790*/  FFMA R74, R36, R59.reuse, R74 ;  /* 0x0000003b244a7223 */ /* 0x080fe2000000004a */
[----:B------:R-:W2:Y:S01]  /*b7a0*/  LDS.128 R24, [R48+0x7500] ;  /* 0x0075000030187984 */ /* 0x000ea20000000c00 */
[C---:B------:R-:W-:Y:S01]  /*b7b0*/  FFMA R36, R16.reuse, R56, R41 ;  /* 0x0000003810247223 */ /* 0x040fe20000000029 */
[C---:B------:R-:W-:Y:S01]  /*b7c0*/  FFMA R41, R16.reuse, R58, R45 ;  /* 0x0000003a10297223 */ /* 0x040fe2000000002d */
[-C--:B------:R-:W-:Y:S01]  /*b7d0*/  FFMA R50, R16, R59.reuse, R50 ;  /* 0x0000003b10327223 */ /* 0x080fe20000000032 */
[----:B------:R-:W-:Y:S01]  /*b7e0*/  FFMA R32, R32, R59, R44 ;  /* 0x0000003b20207223 */ /* 0x000fe2000000002c */
[C---:B---3--:R-:W-:Y:S01]  /*b7f0*/  FFMA R16, R12.reuse, R56, R47 ;  /* 0x000000380c107223 */ /* 0x048fe2000000002f */
[C---:B------:R-:W-:Y:S01]  /*b800*/  FFMA R82, R12.reuse, R57, R46 ;  /* 0x000000390c527223 */ /* 0x040fe2000000002e */
[C---:B------:R-:W-:Y:S01]  /*b810*/  FFMA R49, R12.reuse, R58, R49 ;  /* 0x0000003a0c317223 */ /* 0x040fe20000000031 */
[----:B------:R-:W-:Y:S01]  /*b820*/  FFMA R64, R12, R59, R64 ;  /* 0x0000003b0c407223 */ /* 0x000fe20000000040 */
[----:B------:R-:W3:Y:S01]  /*b830*/  LDS.128 R44, [R48+0x7600] ;  /* 0x00760000302c7984 */ /* 0x000ee20000000c00 */
[C---:B----4-:R-:W-:Y:S01]  /*b840*/  FFMA R12, R4.reuse, R56, R51 ;  /* 0x00000038040c7223 */ /* 0x050fe20000000033 */
[C---:B------:R-:W-:Y:S01]  /*b850*/  FFMA R70, R4.reuse, R57, R70 ;  /* 0x0000003904467223 */ /* 0x040fe20000000046 */
[C---:B------:R-:W-:Y:S01]  /*b860*/  FFMA R63, R4.reuse, R58, R63 ;  /* 0x0000003a043f7223 */ /* 0x040fe2000000003f */
[----:B------:R-:W-:Y:S01]  /*b870*/  FFMA R72, R4, R59, R72 ;  /* 0x0000003b04487223 */ /* 0x000fe20000000048 */
[C---:B-----5:R-:W-:Y:S01]  /*b880*/  FFMA R4, R28.reuse, R56, R65 ;  /* 0x000000381c047223 */ /* 0x060fe20000000041 */
[C---:B------:R-:W-:Y:S01]  /*b890*/  FFMA R66, R28.reuse, R57, R66 ;  /* 0x000000391c427223 */ /* 0x040fe20000000042 */
[C---:B------:R-:W-:Y:S01]  /*b8a0*/  FFMA R61, R28.reuse, R58, R61 ;  /* 0x0000003a1c3d7223 */ /* 0x040fe2000000003d */
[----:B------:R-:W-:Y:S01]  /*b8b0*/  FFMA R62, R28, R59, R62 ;  /* 0x0000003b1c3e7223 */ /* 0x000fe2000000003e */
[C---:B-1----:R-:W-:Y:S01]  /*b8c0*/  FFMA R28, R8.reuse, R56, R67 ;  /* 0x00000038081c7223 */ /* 0x042fe20000000043 */
[C---:B------:R-:W-:Y:S01]  /*b8d0*/  FFMA R76, R8.reuse, R57, R76 ;  /* 0x00000039084c7223 */ /* 0x040fe2000000004c */
[C---:B------:R-:W-:Y:S01]  /*b8e0*/  FFMA R69, R8.reuse, R58, R69 ;  /* 0x0000003a08457223 */ /* 0x040fe20000000045 */
[----:B------:R-:W-:Y:S01]  /*b8f0*/  FFMA R60, R8, R59, R60 ;  /* 0x0000003b083c7223 */ /* 0x000fe2000000003c */
[C---:B0-----:R-:W-:Y:S01]  /*b900*/  FFMA R56, R20.reuse, R56, R71 ;  /* 0x0000003814387223 */ /* 0x041fe20000000047 */
[C---:B------:R-:W-:Y:S01]  /*b910*/  FFMA R68, R20.reuse, R57, R68 ;  /* 0x0000003914447223 */ /* 0x040fe20000000044 */
[C---:B------:R-:W-:Y:S01]  /*b920*/  FFMA R53, R20.reuse, R58, R53 ;  /* 0x0000003a14357223 */ /* 0x040fe20000000035 */
[----:B------:R-:W-:Y:S01]  /*b930*/  FFMA R20, R20, R59, R42 ;  /* 0x0000003b14147223 */ /* 0x000fe2000000002a */
[-C--:B--2---:R-:W-:Y:S01]  /*b940*/  FFMA R57, R33, R26.reuse, R43 ;  /* 0x0000001a21397223 */ /* 0x084fe2000000002b */
[-C--:B------:R-:W-:Y:S01]  /*b950*/  FFMA R8, R37, R25.reuse, R40 ;  /* 0x0000001925087223 */ /* 0x080fe20000000028 */
[----:B------:R-:W-:Y:S01]  /*b960*/  FFMA R59, R17, R26, R41 ;  /* 0x0000001a113b7223 */ /* 0x000fe20000000029 */
[CC--:B------:R-:W-:Y:S01]  /*b970*/  FFMA R51, R33.reuse, R24.reuse, R52 ;  /* 0x0000001821337223 */ /* 0x0c0fe20000000034 */
[----:B------:R-:W0:Y:S01]  /*b980*/  LDS.128 R40, [R48+0x7700] ;  /* 0x0077000030287984 */ /* 0x000e220000000c00 */
[C---:B------:R-:W-:Y:S01]  /*b990*/  FFMA R54, R33.reuse, R25, R54 ;  /* 0x0000001921367223 */ /* 0x040fe20000000036 */
[-C--:B------:R-:W-:Y:S01]  /*b9a0*/  FFMA R32, R33, R27.reuse, R32 ;  /* 0x0000001b21207223 */ /* 0x080fe20000000020 */
[C---:B------:R-:W-:Y:S01]  /*b9b0*/  FFMA R33, R37.reuse, R24, R78 ;  /* 0x0000001825217223 */ /* 0x040fe2000000004e */
[C---:B------:R-:W-:Y:S01]  /*b9c0*/  FFMA R55, R37.reuse, R26, R55 ;  /* 0x0000001a25377223 */ /* 0x040fe20000000037 */
[----:B------:R-:W-:Y:S01]  /*b9d0*/  FFMA R74, R37, R27, R74 ;  /* 0x0000001b254a7223 */ /* 0x000fe2000000004a */
[CC--:B------:R-:W-:Y:S01]  /*b9e0*/  FFMA R37, R17.reuse, R24.reuse, R36 ;  /* 0x0000001811257223 */ /* 0x0c0fe20000000024 */
        /* <DEDUP_REMOVED lines=22> */
[CC--:B---3--:R-:W-:Y:S01]  /*bb50*/  FFMA R4, R34.reuse, R44.reuse, R51 ;  /* 0x0000002c22047223 */ /* 0x0c8fe20000000033 */
[----:B------:R-:W-:Y:S01]  /*bb60*/  FFMA R32, R34, R47, R32 ;  /* 0x0000002f22207223 */ /* 0x000fe20000000020 */
[C---:B------:R-:W-:Y:S01]  /*bb70*/  FFMA R16, R18.reuse, R44, R37 ;  /* 0x0000002c12107223 */ /* 0x040fe20000000025 */
[C---:B------:R-:W-:Y:S01]  /*bb80*/  FFMA R80, R18.reuse, R45, R80 ;  /* 0x0000002d12507223 */ /* 0x040fe20000000050 */
[CC--:B------:R-:W-:Y:S01]  /*bb90*/  FFMA R21, R18.reuse, R46.reuse, R59 ;  /* 0x0000002e12157223 */ /* 0x0c0fe2000000003b */
[----:B------:R-:W-:Y:S01]  /*bba0*/  FFMA R50, R18, R47, R50 ;  /* 0x0000002f12327223 */ /* 0x000fe20000000032 */
        /* <DEDUP_REMOVED lines=15> */
[----:B------:R-:W-:Y:S01]  /*bca0*/  LDS.128 R24, [R2+0x60] ;  /* 0x0000600002187984 */ /* 0x000fe20000000c00 */
[C---:B------:R-:W-:Y:S01]  /*bcb0*/  FFMA R12, R38.reuse, R44, R33 ;  /* 0x0000002c260c7223 */ /* 0x040fe20000000021 */
[C---:B------:R-:W-:Y:S01]  /*bcc0*/  FFMA R8, R38.reuse, R45, R8 ;  /* 0x0000002d26087223 */ /* 0x040fe20000000008 */
[CC--:B------:R-:W-:Y:S01]  /*bcd0*/  FFMA R55, R38.reuse, R46.reuse, R55 ;  /* 0x0000002e26377223 */ /* 0x0c0fe20000000037 */
[----:B------:R-:W1:Y:S01]  /*bce0*/  LDS.128 R56, [R48+0x7800] ;  /* 0x0078000030387984 */ /* 0x000e620000000c00 */
        /* <DEDUP_REMOVED lines=31> */
[-C--:B------:R-:W-:Y:S01]  /*bee0*/  FFMA R67, R11, R40.reuse, R28 ;  /* 0x000000280b437223 */ /* 0x080fe2000000001c */
[----:B------:R-:W3:Y:S01]  /*bef0*/  LDS.128 R12, [R2+0x1e0] ;  /* 0x0001e000020c7984 */ /* 0x000ee20000000c00 */
[C---:B------:R-:W-:Y:S01]  /*bf00*/  FFMA R71, R23.reuse, R40, R10 ;  /* 0x0000002817477223 */ /* 0x040fe2000000000a */
[C---:B------:R-:W-:Y:S01]  /*bf10*/  FFMA R68, R23.reuse, R41, R68 ;  /* 0x0000002917447223 */ /* 0x040fe20000000044 */
[C---:B------:R-:W-:Y:S01]  /*bf20*/  FFMA R53, R23.reuse, R42, R53 ;  /* 0x0000002a17357223 */ /* 0x040fe20000000035 */
[----:B------:R-:W4:Y:S01]  /*bf30*/  LDS.128 R28, [R2+0x260] ;  /* 0x00026000021c7984 */ /* 0x000f220000000c00 */
[----:B------:R-:W-:Y:S01]  /*bf40*/  FFMA R16, R23, R43, R20 ;  /* 0x0000002b17107223 */ /* 0x000fe20000000014 */
[C---:B------:R-:W-:Y:S01]  /*bf50*/  FFMA R70, R7.reuse, R41, R70 ;  /* 0x0000002907467223 */ /* 0x040fe20000000046 */
[C---:B-1----:R-:W-:Y:S01]  /*bf60*/  FFMA R18, R24.reuse, R56, R5 ;  /* 0x0000003818127223 */ /* 0x042fe20000000005 */
[C---:B------:R-:W-:Y:S01]  /*bf70*/  FFMA R54, R24.reuse, R57, R54 ;  /* 0x0000003918367223 */ /* 0x040fe20000000036 */
[C---:B------:R-:W-:Y:S01]  /*bf80*/  FFMA R73, R24.reuse, R58, R9 ;  /* 0x0000003a18497223 */ /* 0x040fe20000000009 */
[CC--:B------:R-:W-:Y:S01]  /*bf90*/  FFMA R63, R7.reuse, R42.reuse, R63 ;  /* 0x0000002a073f7223 */ /* 0x0c0fe2000000003f */
[----:B------:R-:W-:Y:S01]  /*bfa0*/  FFMA R72, R7, R43, R72 ;  /* 0x0000002b07487223 */ /* 0x000fe20000000048 */
[----:B------:R-:W1:Y:S01]  /*bfb0*/  LDS.128 R20, [R2+0x2e0] ;  /* 0x0002e00002147984 */ /* 0x000e620000000c00 */
[----:B------:R-:W-:Y:S01]  /*bfc0*/  FFMA R24, R24, R59, R4 ;  /* 0x0000003b18187223 */ /* 0x000fe20000000004 */
[C---:B------:R-:W-:Y:S01]  /*bfd0*/  FFMA R76, R11.reuse, R41, R76 ;  /* 0x000000290b4c7223 */ /* 0x040fe2000000004c */
[C---:B------:R-:W-:Y:S01]  /*bfe0*/  FFMA R69, R11.reuse, R42, R69 ;  /* 0x0000002a0b457223 */ /* 0x040fe20000000045 */
[----:B------:R-:W-:Y:S01]  /*bff0*/  FFMA R60, R11, R43, R60 ;  /* 0x0000002b0b3c7223 */ /* 0x000fe2000000003c */
[----:B------:R-:W5:Y:S01]  /*c000*/  LDS.128 R4, [R2+0x360] ;  /* 0x0003600002047984 */ /* 0x000f620000000c00 */
[C---:B0-----:R-:W-:Y:S01]  /*c010*/  FFMA R52, R44.reuse, R56, R17 ;  /* 0x000000382c347223 */ /* 0x041fe20000000011 */
[C---:B------:R-:W-:Y:S01]  /*c020*/  FFMA R78, R44.reuse, R57, R8 ;  /* 0x000000392c4e7223 */ /* 0x040fe20000000008 */
[C---:B------:R-:W-:Y:S01]  /*c030*/  FFMA R55, R44.reuse, R58, R55 ;  /* 0x0000003a2c377223 */ /* 0x040fe20000000037 */
[----:B------:R-:W-:Y:S01]  /*c040*/  FFMA R74, R44, R59, R74 ;  /* 0x0000003b2c4a7223 */ /* 0x000fe2000000004a */
[----:B------:R-:W0:Y:S01]  /*c050*/  LDS.128 R8, [R2+0x3e0] ;  /* 0x0003e00002087984 */ /* 0x000e220000000c00 */
[C---:B--2---:R-:W-:Y:S01]  /*c060*/  FFMA R44, R32.reuse, R56, R37 ;  /* 0x00000038202c7223 */ /* 0x044fe20000000025 */
[C---:B------:R-:W-:Y:S01]  /*c070*/  FFMA R17, R32.reuse, R58, R39 ;  /* 0x0000003a20117223 */ /* 0x040fe20000000027 */
[C---:B------:R-:W-:Y:S01]  /*c080*/  FFMA R80, R32.reuse, R57, R80 ;  /* 0x0000003920507223 */ /* 0x040fe20000000050 */
[----:B------:R-:W2:Y:S01]  /*c090*/  LDS.128 R36, [R48+0x7900] ;  /* 0x0079000030247984 */ /* 0x000ea20000000c00 */
[----:B------:R-:W-:-:S03]  /*c0a0*/  FFMA R50, R32, R59, R50 ;  /* 0x0000003b20327223 */ /* 0x000fc60000000032 */
[----:B------:R-:W2:Y:S01]  /*c0b0*/  LDS.128 R40, [R48+0x7a00] ;  /* 0x007a000030287984 */ /* 0x000ea20000000c00 */
[C---:B---3--:R-:W-:Y:S01]  /*c0c0*/  FFMA R32, R12.reuse, R56, R19 ;  /* 0x000000380c207223 */ /* 0x048fe20000000013 */
[C---:B------:R-:W-:Y:S01]  /*c0d0*/  FFMA R82, R12.reuse, R57, R82 ;  /* 0x000000390c527223 */ /* 0x040fe20000000052 */
[C---:B------:R-:W-:Y:S01]  /*c0e0*/  FFMA R49, R12.reuse, R58, R49 ;  /* 0x0000003a0c317223 */ /* 0x040fe20000000031 */
        /* <DEDUP_REMOVED lines=8> */
[----:B------:R-:W-:Y:S01]  /*c170*/  FFMA R62, R20, R59, R62 ;  /* 0x0000003b143e7223 */ /* 0x000fe2000000003e */
[C---:B-----5:R-:W-:Y:S01]  /*c180*/  FFMA R20, R4.reuse, R56, R67 ;  /* 0x0000003804147223 */ /* 0x060fe20000000043 */
[C---:B------:R-:W-:Y:S01]  /*c190*/  FFMA R76, R4.reuse, R57, R76 ;  /* 0x00000039044c7223 */ /* 0x040fe2000000004c */
        /* <DEDUP_REMOVED lines=51> */
[CC--:B------:R-:W-:Y:S01]  /*c4d0*/  FFMA R4, R26.reuse, R40.reuse, R51 ;  /* 0x000000281a047223 */ /* 0x0c0fe20000000033 */
        /* <DEDUP_REMOVED lines=20> */
[C---:B0-----:R-:W-:Y:S01]  /*c620*/  FFMA R5, R27.reuse, R16, R4 ;  /* 0x000000101b057223 */ /* 0x041fe20000000004 */
        /* <DEDUP_REMOVED lines=19> */
[-C--:B------:R-:W-:Y:S01]  /*c760*/  FFMA R51, R31, R16.reuse, R14 ;  /* 0x000000101f337223 */ /* 0x080fe2000000000e */
[C---:B------:R-:W-:Y:S01]  /*c770*/  FFMA R71, R11.reuse, R16, R6 ;  /* 0x000000100b477223 */ /* 0x040fe20000000006 */
[----:B------:R-:W4:Y:S01]  /*c780*/  LDS.128 R12, [R2+0x1f0] ;  /* 0x0001f000020c7984 */ /* 0x000f220000000c00 */
[C---:B------:R-:W-:Y:S01]  /*c790*/  FFMA R68, R11.reuse, R17, R68 ;  /* 0x000000110b447223 */ /* 0x040fe20000000044 */
[CC--:B------:R-:W-:Y:S01]  /*c7a0*/  FFMA R53, R11.reuse, R18.reuse, R53 ;  /* 0x000000120b357223 */ /* 0x0c0fe20000000035 */
[----:B------:R-:W-:Y:S01]  /*c7b0*/  FFMA R44, R11, R19, R8 ;  /* 0x000000130b2c7223 */ /* 0x000fe20000000008 */
[----:B------:R-:W-:Y:S01]  /*c7c0*/  FFMA R63, R31, R18, R63 ;  /* 0x000000121f3f7223 */ /* 0x000fe2000000003f */
[----:B------:R-:W5:Y:S01]  /*c7d0*/  LDS.128 R8, [R2+0x270] ;  /* 0x0002700002087984 */ /* 0x000f620000000c00 */
        /* <DEDUP_REMOVED lines=9> */
[----:B------:R-:W-:Y:S01]  /*c870*/  FFMA R62, R23, R19, R62 ;  /* 0x00000013173e7223 */ /* 0x000fe2000000003e */
[C---:B0-----:R-:W-:Y:S01]  /*c880*/  FFMA R16, R36.reuse, R56, R5 ;  /* 0x0000003824107223 */ /* 0x041fe20000000005 */
[C---:B------:R-:W-:Y:S01]  /*c890*/  FFMA R54, R36.reuse, R57, R54 ;  /* 0x0000003924367223 */ /* 0x040fe20000000036 */
[C---:B------:R-:W-:Y:S01]  /*c8a0*/  FFMA R73, R36.reuse, R58, R73 ;  /* 0x0000003a24497223 */ /* 0x040fe20000000049 */
[----:B------:R-:W-:Y:S01]  /*c8b0*/  FFMA R46, R36, R59, R4 ;  /* 0x0000003b242e7223 */ /* 0x000fe20000000004 */
[C---:B-1----:R-:W-:Y:S01]  /*c8c0*/  FFMA R18, R40.reuse, R56, R21 ;  /* 0x0000003828127223 */ /* 0x042fe20000000015 */
[----:B------:R-:W0:Y:S01]  /*c8d0*/  LDS.128 R4, [R2+0x2f0] ;  /* 0x0002f00002047984 */ /* 0x000e220000000c00 */
[C---:B------:R-:W-:Y:S01]  /*c8e0*/  FFMA R75, R40.reuse, R58, R55 ;  /* 0x0000003a284b7223 */ /* 0x040fe20000000037 */
[C---:B------:R-:W-:Y:S01]  /*c8f0*/  FFMA R78, R40.reuse, R57, R78 ;  /* 0x00000039284e7223 */ /* 0x040fe2000000004e */
[C---:B--2---:R-:W-:Y:S01]  /*c900*/  FFMA R55, R37.reuse, R24, R16 ;  /* 0x0000001825377223 */ /* 0x044fe20000000010 */
[C---:B------:R-:W-:Y:S01]  /*c910*/  FFMA R36, R37.reuse, R25, R54 ;  /* 0x0000001925247223 */ /* 0x040fe20000000036 */
[C---:B------:R-:W-:Y:S01]  /*c920*/  FFMA R73, R37.reuse, R26, R73 ;  /* 0x0000001a25497223 */ /* 0x040fe20000000049 */
[----:B------:R-:W-:Y:S01]  /*c930*/  FFMA R46, R37, R27, R46 ;  /* 0x0000001b252e7223 */ /* 0x000fe2000000002e */
[C---:B------:R-:W-:Y:S01]  /*c940*/  FFMA R37, R41.reuse, R24, R18 ;  /* 0x0000001829257223 */ /* 0x040fe20000000012 */
[----:B------:R-:W-:Y:S01]  /*c950*/  FFMA R52, R40, R59, R74 ;  /* 0x0000003b28347223 */ /* 0x000fe2000000004a */
[----:B------:R-:W1:Y:S01]  /*c960*/  LDS.128 R16, [R2+0x370] ;  /* 0x0003700002107984 */ /* 0x000e620000000c00 */
        /* <DEDUP_REMOVED lines=16> */
[----:B------:R2:W3:Y:S01]  /*ca70*/  LDS.128 R20, [R2+0x3f0] ;  /* 0x0003f00002147984 */ /* 0x0004e20000000c00 */
[C---:B------:R-:W-:Y:S01]  /*ca80*/  FFMA R47, R13.reuse, R24, R28 ;  /* 0x000000180d2f7223 */ /* 0x040fe2000000001c */
[C---:B------:R-:W-:Y:S01]  /*ca90*/  FFMA R12, R13.reuse, R25, R82 ;  /* 0x000000190d0c7223 */ /* 0x040fe20000000052 */
[C---:B------:R-:W-:Y:S01]  /*caa0*/  FFMA R33, R13.reuse, R26, R33 ;  /* 0x0000001a0d217223 */ /* 0x040fe20000000021 */
[----:B------:R-:W-:Y:S01]  /*cab0*/  FFMA R64, R13, R27, R64 ;  /* 0x0000001b0d407223 */ /* 0x000fe20000000040 */
[C---:B------:R-:W-:Y:S01]  /*cac0*/  FFMA R63, R8.reuse, R58, R63 ;  /* 0x0000003a083f7223 */ /* 0x040fe2000000003f */
[----:B------:R-:W4:Y:S01]  /*cad0*/  LDS.128 R28, [R48+0x7e00] ;  /* 0x007e0000301c7984 */ /* 0x000f220000000c00 */
[C---:B------:R-:W-:Y:S01]  /*cae0*/  FFMA R13, R9.reuse, R24, R50 ;  /* 0x00000018090d7223 */ /* 0x040fe20000000032 */
[C---:B--2---:R-:W-:Y:S01]  /*caf0*/  FFMA R2, R8.reuse, R57, R70 ;  /* 0x0000003908027223 */ /* 0x044fe20000000046 */
        /* <DEDUP_REMOVED lines=39> */
[----:B------:R-:W-:Y:S01]  /*cd70*/  LEA R6, R0, UR6, 0x4 ;  /* 0x0000000600067c11 */ /* 0x000fe2000f8e20ff */
[----:B------:R-:W-:Y:S01]  /*cd80*/  FFMA R17, R21, R26, R17 ;  /* 0x0000001a15117223 */ /* 0x000fe20000000011 */
[----:B------:R-:W-:Y:S01]  /*cd90*/  LEA R9, R3, UR6, 0xa ;  /* 0x0000000603097c11 */ /* 0x000fe2000f8e50ff */
        /* <DEDUP_REMOVED lines=13> */
[-C--:B------:R-:W-:Y:S01]  /*ce70*/  FFMA R60, R18, R31.reuse, R60 ;  /* 0x0000001f123c7223 */ /* 0x080fe2000000003c */
[-C--:B------:R-:W-:Y:S01]  /*ce80*/  FFMA R38, R38, R31.reuse, R46 ;  /* 0x0000001f26267223 */ /* 0x080fe2000000002e */
[----:B------:R-:W-:Y:S01]  /*ce90*/  BAR.SYNC.DEFER_BLOCKING 0x0 ;  /* 0x0000000000007b1d */ /* 0x000fe20000010000 */
[-C--:B------:R-:W-:Y:S01]  /*cea0*/  FFMA R42, R42, R31.reuse, R52 ;  /* 0x0000001f2a2a7223 */ /* 0x080fe20000000034 */
        /* <DEDUP_REMOVED lines=21> */
[----:B------:R-:W-:Y:S01]  /*d000*/  FFMA R57, R11, R48, R14 ;  /* 0x000000300b397223 */ /* 0x000fe2000000000e */
[----:B------:R-:W-:Y:S01]  /*d010*/  LDS.128 R44, [R9] ;  /* 0x00000000092c7984 */ /* 0x000fe20000000c00 */
[----:B------:R-:W-:Y:S01]  /*d020*/  FFMA R56, R23, R51, R20 ;  /* 0x0000003317387223 */ /* 0x000fe20000000014 */
        /* <DEDUP_REMOVED lines=17> */
[----:B------:R-:W-:Y:S01]  /*d140*/  FFMA R68, R23, R49, R68 ;  /* 0x0000003117447223 */ /* 0x000fe20000000044 */
[----:B------:R-:W4:Y:S01]  /*d150*/  LDS.128 R12, [R9+0x180] ;  /* 0x00018000090c7984 */ /* 0x000f220000000c00 */
[----:B------:R-:W5:Y:S03]  /*d160*/  LDCU UR6, c[0x0][0x39c] ;  /* 0x00007380ff0677ac */ /* 0x000f660008000800 */
        /* <DEDUP_REMOVED lines=10> */
[CC--:B--2---:R-:W-:Y:S01]  /*d210*/  FFMA R71, R29.reuse, R36.reuse, R44 ;  /* 0x000000241d477223 */ /* 0x0c4fe2000000002c */
[-C--:B------:R-:W-:Y:S01]  /*d220*/  FFMA R44, R29, R37.reuse, R40 ;  /* 0x000000251d2c7223 */ /* 0x080fe20000000028 */
[C---:B------:R-:W-:Y:S01]  /*d230*/  FFMA R5, R45.reuse, R36, R20 ;  /* 0x000000242d057223 */ /* 0x040fe20000000014 */
[C---:B------:R-:W-:Y:S01]  /*d240*/  FFMA R28, R45.reuse, R37, R22 ;  /* 0x000000252d1c7223 */ /* 0x040fe20000000016 */
[C---:B---3--:R-:W-:Y:S01]  /*d250*/  FFMA R40, R24.reuse, R52, R43 ;  /* 0x0000003418287223 */ /* 0x048fe2000000002b */
[C---:B------:R-:W-:Y:S01]  /*d260*/  FFMA R34, R24.reuse, R55, R34 ;  /* 0x0000003718227223 */ /* 0x040fe20000000022 */
[----:B------:R-:W0:Y:S01]  /*d270*/  LDS.128 R20, [R9+0x280] ;  /* 0x0002800009147984 */ /* 0x000e220000000c00 */
[CC--:B------:R-:W-:Y:S01]  /*d280*/  FFMA R69, R45.reuse, R38.reuse, R69 ;  /* 0x000000262d457223 */ /* 0x0c0fe20000000045 */
[-C--:B------:R-:W-:Y:S01]  /*d290*/  FFMA R58, R45, R39.reuse, R58 ;  /* 0x000000272d3a7223 */ /* 0x080fe2000000003a */
[C---:B------:R-:W-:Y:S01]  /*d2a0*/  FFMA R45, R29.reuse, R38, R75 ;  /* 0x000000261d2d7223 */ /* 0x040fe2000000004b */
[-C--:B------:R-:W-:Y:S01]  /*d2b0*/  FFMA R66, R29, R39.reuse, R66 ;  /* 0x000000271d427223 */ /* 0x080fe20000000042 */
[C---:B------:R-:W-:Y:S01]  /*d2c0*/  FFMA R70, R25.reuse, R39, R34 ;  /* 0x0000002719467223 */ /* 0x040fe20000000022 */
[----:B------:R-:W-:Y:S01]  /*d2d0*/  FFMA R29, R24, R54, R41 ;  /* 0x00000036181d7223 */ /* 0x000fe20000000029 */
[C---:B------:R-:W-:Y:S01]  /*d2e0*/  FFMA R73, R25.reuse, R36, R40 ;  /* 0x0000002419497223 */ /* 0x040fe20000000028 */
[-C--:B----4-:R-:W-:Y:S01]  /*d2f0*/  FFMA R34, R12, R53.reuse, R42 ;  /* 0x000000350c227223 */ /* 0x090fe2000000002a */
[----:B------:R-:W-:Y:S01]  /*d300*/  FFMA R32, R24, R53, R32 ;  /* 0x0000003518207223 */ /* 0x000fe20000000020 */
[----:B------:R-:W1:Y:S01]  /*d310*/  LDS.128 R40, [R9+0x380] ;  /* 0x0003800009287984 */ /* 0x000e620000000c00 */
        /* <DEDUP_REMOVED lines=8> */
[C---:B-----5:R-:W-:Y:S01]  /*d3a0*/  FFMA R72, R16.reuse, R52, R57 ;  /* 0x0000003410487223 */ /* 0x060fe20000000039 */
[----:B------:R-:W2:Y:S01]  /*d3b0*/  LDS.128 R32, [R6+0x6200] ;  /* 0x0062000006207984 */ /* 0x000ea20000000c00 */
[C---:B------:R-:W-:Y:S01]  /*d3c0*/  FFMA R2, R16.reuse, R53, R2 ;  /* 0x0000003510027223 */ /* 0x040fe20000000002 */
[C---:B------:R-:W-:Y:S01]  /*d3d0*/  FFMA R57, R16.reuse, R54, R63 ;  /* 0x0000003610397223 */ /* 0x040fe2000000003f */
[----:B------:R-:W-:Y:S01]  /*d3e0*/  FFMA R8, R16, R55, R8 ;  /* 0x0000003710087223 */ /* 0x000fe20000000008 */
[C---:B------:R-:W-:Y:S01]  /*d3f0*/  FFMA R10, R48.reuse, R53, R10 ;  /* 0x00000035300a7223 */ /* 0x040fe2000000000a */
[----:B------:R-:W-:Y:S01]  /*d400*/  FFMA R60, R48, R55, R60 ;  /* 0x00000037303c7223 */ /* 0x000fe2000000003c */
[----:B------:R-:W-:Y:S01]  /*d410*/  FFMA R64, R13, R39, R64 ;  /* 0x000000270d407223 */ /* 0x000fe20000000040 */
[C---:B------:R-:W-:Y:S01]  /*d420*/  FFMA R13, R17.reuse, R36, R72 ;  /* 0x00000024110d7223 */ /* 0x040fe20000000048 */
[C---:B------:R-:W-:Y:S01]  /*d430*/  FFMA R2, R17.reuse, R37, R2 ;  /* 0x0000002511027223 */ /* 0x040fe20000000002 */
[C---:B------:R-:W-:Y:S01]  /*d440*/  FFMA R57, R17.reuse, R38, R57 ;  /* 0x0000002611397223 */ /* 0x040fe20000000039 */
[----:B------:R-:W-:Y:S01]  /*d450*/  FFMA R8, R17, R39, R8 ;  /* 0x0000002711087223 */ /* 0x000fe20000000008 */
[----:B------:R-:W-:Y:S01]  /*d460*/  FFMA R10, R49, R37, R10 ;  /* 0x00000025310a7223 */ /* 0x000fe2000000000a */
[C---:B0-----:R-:W-:Y:S01]  /*d470*/  FFMA R16, R20.reuse, R52, R11 ;  /* 0x0000003414107223 */ /* 0x041fe2000000000b */
        /* <DEDUP_REMOVED lines=60> */
[C---:B------:R-:W-:Y:S01]  /*d840*/  FFMA R25, R31.reuse, R52, R46 ;  /* 0x000000341f197223 */ /* 0x040fe2000000002e */
[C---:B------:R-:W-:Y:S01]  /*d850*/  FFMA R44, R31.reuse, R53, R44 ;  /* 0x000000351f2c7223 */ /* 0x040fe2000000002c */
[----:B------:R-:W2:Y:S01]  /*d860*/  LDS.128 R36, [R6+0x6500] ;  /* 0x0065000006247984 */ /* 0x000ea20000000c00 */
        /* <DEDUP_REMOVED lines=10> */
[-C--:B------:R-:W-:Y:S01]  /*d910*/  FFMA R64, R15, R55.reuse, R64 ;  /* 0x000000370f407223 */ /* 0x080fe20000000040 */
[-C--:B------:R-:W-:Y:S01]  /*d920*/  FFMA R65, R19, R52.reuse, R14 ;  /* 0x0000003413417223 */ /* 0x080fe2000000000e */
[-C--:B------:R-:W-:Y:S01]  /*d930*/  FFMA R67, R23, R52.reuse, R18 ;  /* 0x0000003417437223 */ /* 0x080fe20000000012 */
[----:B------:R-:W4:Y:S01]  /*d940*/  LDS.128 R12, [R9+0x190] ;  /* 0x00019000090c7984 */ /* 0x000f220000000c00 */
[CC--:B------:R-:W-:Y:S01]  /*d950*/  FFMA R71, R51.reuse, R52.reuse, R22 ;  /* 0x0000003433477223 */ /* 0x0c0fe20000000016 */
[----:B------:R-:W-:Y:S01]  /*d960*/  FFMA R72, R51, R55, R20 ;  /* 0x0000003733487223 */ /* 0x000fe20000000014 */
[----:B------:R-:W-:Y:S01]  /*d970*/  FFMA R73, R43, R52, R50 ;  /* 0x000000342b497223 */ /* 0x000fe20000000032 */
[-C--:B------:R-:W-:Y:S01]  /*d980*/  FFMA R2, R19, R53.reuse, R2 ;  /* 0x0000003513027223 */ /* 0x080fe20000000002 */
[-C--:B------:R-:W-:Y:S01]  /*d990*/  FFMA R4, R23, R53.reuse, R4 ;  /* 0x0000003517047223 */ /* 0x080fe20000000004 */
[-C--:B------:R-:W-:Y:S01]  /*d9a0*/  FFMA R10, R51, R53.reuse, R10 ;  /* 0x00000035330a7223 */ /* 0x080fe2000000000a */
[C---:B------:R-:W-:Y:S01]  /*d9b0*/  FFMA R68, R43.reuse, R53, R68 ;  /* 0x000000352b447223 */ /* 0x040fe20000000044 */
[-C--:B------:R-:W-:Y:S01]  /*d9c0*/  FFMA R52, R43, R55.reuse, R40 ;  /* 0x000000372b347223 */ /* 0x080fe20000000028 */
[CC--:B------:R-:W-:Y:S01]  /*d9d0*/  FFMA R5, R19.reuse, R54.reuse, R5 ;  /* 0x0000003613057223 */ /* 0x0c0fe20000000005 */
[-C--:B------:R-:W-:Y:S01]  /*d9e0*/  FFMA R8, R19, R55.reuse, R8 ;  /* 0x0000003713087223 */ /* 0x080fe20000000008 */
[----:B------:R-:W-:Y:S01]  /*d9f0*/  FFMA R46, R23, R55, R16 ;  /* 0x00000037172e7223 */ /* 0x000fe20000000010 */
[-C--:B------:R-:W-:Y:S01]  /*da00*/  FFMA R53, R43, R54.reuse, R17 ;  /* 0x000000362b357223 */ /* 0x080fe20000000011 */
[-C--:B------:R-:W-:Y:S01]  /*da10*/  FFMA R11, R23, R54.reuse, R11 ;  /* 0x00000036170b7223 */ /* 0x080fe2000000000b */
[----:B------:R-:W5:Y:S01]  /*da20*/  LDS.128 R16, [R9+0x210] ;  /* 0x0002100009107984 */ /* 0x000f620000000c00 */
        /* <DEDUP_REMOVED lines=9> */
[C---:B--2---:R-:W-:Y:S01]  /*dac0*/  FFMA R45, R57.reuse, R38, R69 ;  /* 0x00000026392d7223 */ /* 0x044fe20000000045 */
[-C--:B------:R-:W-:Y:S01]  /*dad0*/  FFMA R55, R57, R36.reuse, R20 ;  /* 0x0000002439377223 */ /* 0x080fe20000000014 */
[----:B------:R-:W-:Y:S01]  /*dae0*/  FFMA R69, R33, R36, R40 ;  /* 0x0000002421457223 */ /* 0x000fe20000000028 */
[----:B------:R-:W0:Y:S01]  /*daf0*/  LDS.128 R20, [R9+0x290] ;  /* 0x0002900009147984 */ /* 0x000e220000000c00 */
[C---:B------:R-:W-:Y:S01]  /*db00*/  FFMA R32, R57.reuse, R37, R42 ;  /* 0x0000002539207223 */ /* 0x040fe2000000002a */
[----:B------:R-:W-:Y:S01]  /*db10*/  FFMA R54, R57, R39, R48 ;  /* 0x0000002739367223 */ /* 0x000fe20000000030 */
[C---:B---3--:R-:W-:Y:S01]  /*db20*/  FFMA R40, R28.reuse, R60, R41 ;  /* 0x0000003c1c287223 */ /* 0x048fe20000000029 */
        /* <DEDUP_REMOVED lines=8> */
[C---:B----4-:R-:W-:Y:S01]  /*dbb0*/  FFMA R40, R12.reuse, R60, R27 ;  /* 0x0000003c0c287223 */ /* 0x050fe2000000001b */
[C---:B------:R-:W-:Y:S01]  /*dbc0*/  FFMA R42, R12.reuse, R61, R26 ;  /* 0x0000003d0c2a7223 */ /* 0x040fe2000000001a */
[----:B------:R-:W1:Y:S01]  /*dbd0*/  LDS.128 R48, [R9+0x310] ;  /* 0x0003100009307984 */ /* 0x000e620000000c00 */
        /* <DEDUP_REMOVED lines=8> */
[----:B------:R-:W3:Y:S01]  /*dc60*/  LDS.128 R40, [R6+0x6600] ;  /* 0x0066000006287984 */ /* 0x000ee20000000c00 */
        /* <DEDUP_REMOVED lines=26> */
[----:B------:R-:W0:Y:S01]  /*de10*/  LDS.128 R60, [R6+0x6700] ;  /* 0x00670000063c7984 */ /* 0x000e220000000c00 */
[-C--:B------:R-:W-:Y:S01]  /*de20*/  FFMA R10, R49, R37.reuse, R10 ;  /* 0x00000025310a7223 */ /* 0x080fe2000000000a */
[----:B------:R-:W-:Y:S01]  /*de30*/  FFMA R24, R25, R37, R68 ;  /* 0x0000002519187223 */ /* 0x000fe20000000044 */
[CC--:B------:R-:W-:Y:S01]  /*de40*/  FFMA R21, R49.reuse, R38.reuse, R21 ;  /* 0x0000002631157223 */ /* 0x0c0fe20000000015 */
[-C--:B------:R-:W-:Y:S01]  /*de50*/  FFMA R20, R49, R39.reuse, R72 ;  /* 0x0000002731147223 */ /* 0x080fe20000000048 */
        /* <DEDUP_REMOVED lines=51> */
[-C--:B------:R-:W-:Y:S01]  /*e190*/  FFMA R66, R31, R63.reuse, R66 ;  /* 0x0000003f1f427223 */ /* 0x080fe20000000042 */
[----:B------:R-:W-:Y:S01]  /*e1a0*/  FFMA R31, R15, R60, R30 ;  /* 0x0000003c0f1f7223 */ /* 0x000fe2000000001e */
[----:B------:R-:W-:Y:S01]  /*e1b0*/  FFMA R74, R51, R63, R20 ;  /* 0x0000003f334a7223 */ /* 0x000fe20000000014 */
[C---:B------:R-:W-:Y:S01]  /*e1c0*/  FFMA R30, R15.reuse, R61, R12 ;  /* 0x0000003d0f1e7223 */ /* 0x040fe2000000000c */
[C---:B------:R-:W-:Y:S01]  /*e1d0*/  FFMA R29, R15.reuse, R62, R29 ;  /* 0x0000003e0f1d7223 */ /* 0x040fe2000000001d */
[----:B------:R-:W-:Y:S01]  /*e1e0*/  FFMA R64, R15, R63, R64 ;  /* 0x0000003f0f407223 */ /* 0x000fe20000000040 */
[C---:B------:R-:W-:Y:S01]  /*e1f0*/  FFMA R67, R19.reuse, R60, R14 ;  /* 0x0000003c13437223 */ /* 0x040fe2000000000e */
[C---:B------:R-:W-:Y:S01]  /*e200*/  FFMA R2, R19.reuse, R61, R2 ;  /* 0x0000003d13027223 */ /* 0x040fe20000000002 */
[C---:B------:R-:W-:Y:S01]  /*e210*/  FFMA R5, R19.reuse, R62, R5 ;  /* 0x0000003e13057223 */ /* 0x040fe20000000005 */
[-C--:B------:R-:W-:Y:S01]  /*e220*/  FFMA R8, R19, R63.reuse, R8 ;  /* 0x0000003f13087223 */ /* 0x080fe20000000008 */
[----:B------:R-:W4:Y:S01]  /*e230*/  LDS.128 R12, [R9+0x1a0] ;  /* 0x0001a000090c7984 */ /* 0x000f220000000c00 */
[C---:B------:R-:W-:Y:S01]  /*e240*/  FFMA R69, R23.reuse, R60, R18 ;  /* 0x0000003c17457223 */ /* 0x040fe20000000012 */
[C---:B------:R-:W-:Y:S01]  /*e250*/  FFMA R71, R23.reuse, R62, R17 ;  /* 0x0000003e17477223 */ /* 0x040fe20000000011 */
[----:B------:R-:W-:Y:S01]  /*e260*/  FFMA R72, R23, R63, R16 ;  /* 0x0000003f17487223 */ /* 0x000fe20000000010 */
[-C--:B------:R-:W-:Y:S01]  /*e270*/  FFMA R73, R51, R60.reuse, R22 ;  /* 0x0000003c33497223 */ /* 0x080fe20000000016 */
[----:B------:R-:W5:Y:S01]  /*e280*/  LDS.128 R16, [R9+0x220] ;  /* 0x0002200009107984 */ /* 0x000f620000000c00 */
[----:B------:R-:W-:Y:S01]  /*e290*/  FFMA R77, R27, R60, R50 ;  /* 0x0000003c1b4d7223 */ /* 0x000fe20000000032 */
[-C--:B------:R-:W-:Y:S01]  /*e2a0*/  FFMA R4, R23, R61.reuse, R4 ;  /* 0x0000003d17047223 */ /* 0x080fe20000000004 */
[----:B------:R-:W-:Y:S01]  /*e2b0*/  FFMA R75, R51, R62, R21 ;  /* 0x0000003e334b7223 */ /* 0x000fe20000000015 */
[----:B------:R-:W-:Y:S01]  /*e2c0*/  FFMA R60, R27, R61, R24 ;  /* 0x0000003d1b3c7223 */ /* 0x000fe20000000018 */
[C---:B-1----:R-:W-:Y:S01]  /*e2d0*/  FFMA R20, R44.reuse, R52, R11 ;  /* 0x000000342c147223 */ /* 0x042fe2000000000b */
[C---:B------:R-:W-:Y:S01]  /*e2e0*/  FFMA R11, R44.reuse, R54, R25 ;  /* 0x000000362c0b7223 */ /* 0x040fe20000000019 */
[C---:B------:R-:W-:Y:S01]  /*e2f0*/  FFMA R70, R44.reuse, R53, R70 ;  /* 0x000000352c467223 */ /* 0x040fe20000000046 */
[----:B------:R-:W-:Y:S01]  /*e300*/  FFMA R68, R44, R55, R68 ;  /* 0x000000372c447223 */ /* 0x000fe20000000044 */
[----:B------:R-:W-:Y:S01]  /*e310*/  FFMA R10, R51, R61, R10 ;  /* 0x0000003d330a7223 */ /* 0x000fe2000000000a */
        /* <DEDUP_REMOVED lines=15> */
[----:B------:R-:W1:Y:S01]  /*e410*/  LDS.128 R24, [R9+0x320] ;  /* 0x0003200009187984 */ /* 0x000e620000000c00 */
[C---:B------:R-:W-:Y:S01]  /*e420*/  FFMA R28, R32.reuse, R53, R28 ;  /* 0x00000035201c7223 */ /* 0x040fe2000000001c */
[----:B------:R-:W-:Y:S01]  /*e430*/  FFMA R58, R41, R39, R58 ;  /* 0x00000027293a7223 */ /* 0x000fe2000000003a */
[C---:B------:R-:W-:Y:S01]  /*e440*/  FFMA R59, R33.reuse, R36, R48 ;  /* 0x00000024213b7223 */ /* 0x040fe20000000030 */
[C---:B------:R-:W-:Y:S01]  /*e450*/  FFMA R41, R32.reuse, R54, R65 ;  /* 0x0000003620297223 */ /* 0x040fe20000000041 */
[----:B------:R-:W2:Y:S01]  /*e460*/  LDS.128 R48, [R9+0x3a0] ;  /* 0x0003a00009307984 */ /* 0x000ea20000000c00 */
[----:B------:R-:W-:Y:S01]  /*e470*/  FFMA R66, R32, R55, R66 ;  /* 0x0000003720427223 */ /* 0x000fe20000000042 */
[C---:B------:R-:W-:Y:S01]  /*e480*/  FFMA R32, R33.reuse, R37, R28 ;  /* 0x0000002521207223 */ /* 0x040fe2000000001c */
[C---:B------:R-:W-:Y:S01]  /*e490*/  FFMA R41, R33.reuse, R38, R41 ;  /* 0x0000002621297223 */ /* 0x040fe20000000029 */
[C---:B----4-:R-:W-:Y:S01]  /*e4a0*/  FFMA R28, R12.reuse, R52, R31 ;  /* 0x000000340c1c7223 */ /* 0x050fe2000000001f */
[C---:B------:R-:W-:Y:S01]  /*e4b0*/  FFMA R30, R12.reuse, R53, R30 ;  /* 0x000000350c1e7223 */ /* 0x040fe2000000001e */
[C---:B------:R-:W-:Y:S01]  /*e4c0*/  FFMA R29, R12.reuse, R54, R29 ;  /* 0x000000360c1d7223 */ /* 0x040fe2000000001d */
[----:B------:R-:W-:Y:S01]  /*e4d0*/  FFMA R64, R12, R55, R64 ;  /* 0x000000370c407223 */ /* 0x000fe20000000040 */
        /* <DEDUP_REMOVED lines=13> */
[----:B------:R-:W3:Y:S01]  /*e5b0*/  LDS.128 R28, [R6+0x6a00] ;  /* 0x006a0000061c7984 */ /* 0x000ee20000000c00 */
        /* <DEDUP_REMOVED lines=37> */
[-C--:B------:R-:W-:Y:S01]  /*e810*/  FFMA R45, R42, R30.reuse, R45 ;  /* 0x0000001e2a2d7223 */ /* 0x080fe2000000002d */
[C---:B------:R-:W-:Y:S01]  /*e820*/  FFMA R12, R14.reuse, R29, R12 ;  /* 0x0000001d0e0c7223 */ /* 0x040fe2000000000c */
[C---:B------:R-:W-:Y:S01]  /*e830*/  FFMA R33, R14.reuse, R30, R63 ;  /* 0x0000001e0e217223 */ /* 0x040fe2000000003f */
[-C--:B------:R-:W-:Y:S01]  /*e840*/  FFMA R64, R14, R31.reuse, R64 ;  /* 0x0000001f0e407223 */ /* 0x080fe20000000040 */
        /* <DEDUP_REMOVED lines=17> */
[C---:B0-----:R-:W-:Y:S01]  /*e960*/  FFMA R25, R47.reuse, R52, R48 ;  /* 0x000000342f197223 */ /* 0x041fe20000000030 */
[----:B------:R-:W-:Y:S01]  /*e970*/  FFMA R50, R50, R31, R60 ;  /* 0x0000001f32327223 */ /* 0x000fe2000000003c */
[C---:B------:R-:W-:Y:S01]  /*e980*/  FFMA R48, R47.reuse, R53, R40 ;  /* 0x000000352f307223 */ /* 0x040fe20000000028 */
[C---:B------:R-:W-:Y:S01]  /*e990*/  FFMA R11, R47.reuse, R54, R11 ;  /* 0x000000362f0b7223 */ /* 0x040fe2000000000b */
[----:B------:R-:W-:Y:S01]  /*e9a0*/  FFMA R70, R47, R55, R62 ;  /* 0x000000372f467223 */ /* 0x000fe2000000003e */
[C---:B------:R-:W-:Y:S01]  /*e9b0*/  FFMA R47, R43.reuse, R52, R46 ;  /* 0x000000342b2f7223 */ /* 0x040fe2000000002e */
[----:B------:R-:W0:Y:S01]  /*e9c0*/  LDS.128 R60, [R6+0x6d00] ;  /* 0x006d0000063c7984 */ /* 0x000e220000000c00 */
[C---:B------:R-:W-:Y:S01]  /*e9d0*/  FFMA R44, R43.reuse, R53, R44 ;  /* 0x000000352b2c7223 */ /* 0x040fe2000000002c */
[CC--:B------:R-:W-:Y:S01]  /*e9e0*/  FFMA R45, R43.reuse, R54.reuse, R45 ;  /* 0x000000362b2d7223 */ /* 0x0c0fe2000000002d */
[----:B------:R-:W-:Y:S01]  /*e9f0*/  FFMA R46, R43, R55, R42 ;  /* 0x000000372b2e7223 */ /* 0x000fe2000000002a */
[----:B------:R-:W2:Y:S01]  /*ea00*/  LDS.128 R28, [R9+0xb0] ;  /* 0x0000b000091c7984 */ /* 0x000ea20000000c00 */
[C---:B------:R-:W-:Y:S01]  /*ea10*/  FFMA R65, R35.reuse, R54, R41 ;  /* 0x0000003623417223 */ /* 0x040fe20000000029 */
[CC--:B------:R-:W-:Y:S01]  /*ea20*/  FFMA R49, R35.reuse, R52.reuse, R68 ;  /* 0x0000003423317223 */ /* 0x0c0fe20000000044 */
[C---:B------:R-:W-:Y:S01]  /*ea30*/  FFMA R32, R35.reuse, R53, R32 ;  /* 0x0000003523207223 */ /* 0x040fe20000000020 */
[----:B------:R-:W3:Y:S01]  /*ea40*/  LDS.128 R40, [R9+0x130] ;  /* 0x0001300009287984 */ /* 0x000ee20000000c00 */
[----:B------:R-:W-:Y:S01]  /*ea50*/  FFMA R66, R35, R55, R66 ;  /* 0x0000003723427223 */ /* 0x000fe20000000042 */
[C---:B------:R-:W-:Y:S01]  /*ea60*/  FFMA R35, R15.reuse, R52, R34 ;  /* 0x000000340f237223 */ /* 0x040fe20000000022 */
[C---:B------:R-:W-:Y:S01]  /*ea70*/  FFMA R34, R15.reuse, R53, R12 ;  /* 0x000000350f227223 */ /* 0x040fe2000000000c */
[C---:B------:R-:W-:Y:S01]  /*ea80*/  FFMA R33, R15.reuse, R54, R33 ;  /* 0x000000360f217223 */ /* 0x040fe20000000021 */
[-C--:B------:R-:W-:Y:S01]  /*ea90*/  FFMA R64, R15, R55.reuse, R64 ;  /* 0x000000370f407223 */ /* 0x080fe20000000040 */
[----:B------:R-:W-:Y:S01]  /*eaa0*/  FFMA R67, R19, R52, R14 ;  /* 0x0000003413437223 */ /* 0x000fe2000000000e */
[----:B------:R-:W-:Y:S01]  /*eab0*/  FFMA R72, R27, R55, R20 ;  /* 0x000000371b487223 */ /* 0x000fe20000000014 */
[----:B------:R-:W4:Y:S01]  /*eac0*/  LDS.128 R12, [R9+0x1b0] ;  /* 0x0001b000090c7984 */ /* 0x000f220000000c00 */
        /* <DEDUP_REMOVED lines=8> */
[----:B------:R-:W5:Y:S01]  /*eb50*/  LDS.128 R16, [R9+0x230] ;  /* 0x0002300009107984 */ /* 0x000f620000000c00 */
[C---:B-1----:R-:W-:Y:S01]  /*eb60*/  FFMA R20, R36.reuse, R56, R25 ;  /* 0x0000003824147223 */ /* 0x042fe20000000019 */
[C---:B------:R-:W-:Y:S01]  /*eb70*/  FFMA R52, R51.reuse, R53, R24 ;  /* 0x0000003533347223 */ /* 0x040fe20000000018 */
[C---:B------:R-:W-:Y:S01]  /*eb80*/  FFMA R7, R51.reuse, R54, R7 ;  /* 0x0000003633077223 */ /* 0x040fe20000000007 */
[----:B------:R-:W-:Y:S01]  /*eb90*/  FFMA R50, R51, R55, R50 ;  /* 0x0000003733327223 */ /* 0x000fe20000000032 */
[C---:B------:R-:W-:Y:S01]  /*eba0*/  FFMA R51, R36.reuse, R58, R11 ;  /* 0x0000003a24337223 */ /* 0x040fe2000000000b */
[----:B------:R-:W-:Y:S01]  /*ebb0*/  FFMA R4, R23, R53, R4 ;  /* 0x0000003517047223 */ /* 0x000fe20000000004 */
[C---:B------:R-:W-:Y:S01]  /*ebc0*/  FFMA R75, R27.reuse, R54, R21 ;  /* 0x000000361b4b7223 */ /* 0x040fe20000000015 */
[C---:B------:R-:W-:Y:S01]  /*ebd0*/  FFMA R48, R36.reuse, R57, R48 ;  /* 0x0000003924307223 */ /* 0x040fe20000000030 */
[----:B------:R-:W-:Y:S01]  /*ebe0*/  FFMA R70, R36, R59, R70 ;  /* 0x0000003b24467223 */ /* 0x000fe20000000046 */
[----:B------:R-:W-:Y:S01]  /*ebf0*/  FFMA R10, R27, R53, R10 ;  /* 0x000000351b0a7223 */ /* 0x000fe2000000000a */
[C---:B0-----:R-:W-:Y:S01]  /*ec00*/  FFMA R11, R37.reuse, R60, R20 ;  /* 0x0000003c250b7223 */ /* 0x041fe20000000014 */
[C---:B------:R-:W-:Y:S01]  /*ec10*/  FFMA R51, R37.reuse, R62, R51 ;  /* 0x0000003e25337223 */ /* 0x040fe20000000033 */
[----:B------:R-:W0:Y:S01]  /*ec20*/  LDS.128 R20, [R9+0x2b0] ;  /* 0x0002b00009147984 */ /* 0x000e220000000c00 */
[C---:B--2---:R-:W-:Y:S01]  /*ec30*/  FFMA R24, R28.reuse, R56, R47 ;  /* 0x000000381c187223 */ /* 0x044fe2000000002f */
[C---:B------:R-:W-:Y:S01]  /*ec40*/  FFMA R36, R28.reuse, R57, R44 ;  /* 0x000000391c247223 */ /* 0x040fe2000000002c */
[C---:B------:R-:W-:Y:S01]  /*ec50*/  FFMA R45, R28.reuse, R58, R45 ;  /* 0x0000003a1c2d7223 */ /* 0x040fe2000000002d */
[----:B------:R-:W-:Y:S01]  /*ec60*/  FFMA R46, R28, R59, R46 ;  /* 0x0000003b1c2e7223 */ /* 0x000fe2000000002e */
[C---:B---3--:R-:W-:Y:S01]  /*ec70*/  FFMA R44, R40.reuse, R56, R49 ;  /* 0x00000038282c7223 */ /* 0x048fe20000000031 */
[C---:B------:R-:W-:Y:S01]  /*ec80*/  FFMA R28, R37.reuse, R61, R48 ;  /* 0x0000003d251c7223 */ /* 0x040fe20000000030 */
[-C--:B------:R-:W-:Y:S01]  /*ec90*/  FFMA R48, R37, R63.reuse, R70 ;  /* 0x0000003f25307223 */ /* 0x080fe20000000046 */
[C---:B------:R-:W-:Y:S01]  /*eca0*/  FFMA R79, R29.reuse, R60, R24 ;  /* 0x0000003c1d4f7223 */ /* 0x040fe20000000018 */
[C---:B------:R-:W-:Y:S01]  /*ecb0*/  FFMA R37, R29.reuse, R62, R45 ;  /* 0x0000003e1d257223 */ /* 0x040fe2000000002d */
[----:B------:R-:W-:Y:S01]  /*ecc0*/  FFMA R70, R29, R63, R46 ;  /* 0x0000003f1d467223 */ /* 0x000fe2000000002e */
[----:B------:R-:W1:Y:S01]  /*ecd0*/  LDS.128 R24, [R9+0x330] ;  /* 0x0003300009187984 */ /* 0x000e620000000c00 */
[----:B------:R-:W-:Y:S01]  /*ece0*/  FFMA R49, R41, R60, R44 ;  /* 0x0000003c29317223 */ /* 0x000fe2000000002c */
[C---:B------:R-:W-:Y:S01]  /*ecf0*/  FFMA R32, R40.reuse, R57, R32 ;  /* 0x0000003928207223 */ /* 0x040fe20000000020 */
[----:B------:R-:W-:Y:S01]  /*ed00*/  FFMA R36, R29, R61, R36 ;  /* 0x0000003d1d247223 */ /* 0x000fe20000000024 */
[----:B------:R-:W2:Y:S01]  /*ed10*/  LDS.128 R44, [R9+0x3b0] ;  /* 0x0003b000092c7984 */ /* 0x000ea20000000c00 */
[C---:B------:R-:W-:Y:S01]  /*ed20*/  FFMA R29, R40.reuse, R58, R65 ;  /* 0x0000003a281d7223 */ /* 0x040fe20000000041 */
[----:B------:R-:W-:Y:S01]  /*ed30*/  FFMA R66, R40, R59, R66 ;  /* 0x0000003b28427223 */ /* 0x000fe20000000042 */
[C---:B------:R-:W-:Y:S01]  /*ed40*/  FFMA R40, R41.reuse, R61, R32 ;  /* 0x0000003d29287223 */ /* 0x040fe20000000020 */
[C---:B----4-:R-:W-:Y:S01]  /*ed50*/  FFMA R32, R12.reuse, R56, R35 ;  /* 0x000000380c207223 */ /* 0x050fe20000000023 */
        /* <DEDUP_REMOVED lines=9> */
[----:B------:R-:W3:Y:S01]  /*edf0*/  LDS.128 R32, [R6+0x6e00] ;  /* 0x006e000006207984 */ /* 0x000ee20000000c00 */
        /* <DEDUP_REMOVED lines=18> */
[CC--:B------:R-:W-:Y:S01]  /*ef20*/  FFMA R21, R24.reuse, R58.reuse, R75 ;  /* 0x0000003a18157223 */ /* 0x0c0fe2000000004b */
[----:B------:R-:W-:Y:S01]  /*ef30*/  FFMA R72, R24, R59, R72 ;  /* 0x0000003b18487223 */ /* 0x000fe20000000048 */
[C---:B--2---:R-:W-:Y:S01]  /*ef40*/  FFMA R24, R44.reuse, R57, R52 ;  /* 0x000000392c187223 */ /* 0x044fe20000000034 */
[C---:B------:R-:W-:Y:S01]  /*ef50*/  FFMA R7, R44.reuse, R58, R7 ;  /* 0x0000003a2c077223 */ /* 0x040fe20000000007 */
[----:B------:R-:W0:Y:S01]  /*ef60*/  LDS.128 R52, [R6+0x6f00] ;  /* 0x006f000006347984 */ /* 0x000e220000000c00 */
[C---:B------:R-:W-:Y:S01]  /*ef70*/  FFMA R56, R44.reuse, R56, R77 ;  /* 0x000000382c387223 */ /* 0x040fe2000000004d */
[----:B------:R-:W-:Y:S01]  /*ef80*/  FFMA R50, R44, R59, R50 ;  /* 0x0000003b2c327223 */ /* 0x000fe20000000032 */
[-C--:B------:R-:W-:Y:S01]  /*ef90*/  FFMA R21, R25, R62.reuse, R21 ;  /* 0x0000003e19157223 */ /* 0x080fe20000000015 */
[----:B------:R-:W-:Y:S01]  /*efa0*/  FFMA R7, R45, R62, R7 ;  /* 0x0000003e2d077223 */ /* 0x000fe20000000007 */
[CC--:B------:R-:W-:Y:S01]  /*efb0*/  FFMA R69, R25.reuse, R60.reuse, R20 ;  /* 0x0000003c19457223 */ /* 0x0c0fe20000000014 */
[C---:B------:R-:W-:Y:S01]  /*efc0*/  FFMA R10, R25.reuse, R61, R10 ;  /* 0x0000003d190a7223 */ /* 0x040fe2000000000a */
[----:B------:R-:W-:Y:S01]  /*efd0*/  FFMA R20, R25, R63, R72 ;  /* 0x0000003f19147223 */ /* 0x000fe20000000048 */
        /* <DEDUP_REMOVED lines=56> */
[C---:B------:R-:W-:Y:S01]  /*f360*/  FFMA R65, R19.reuse, R52, R14 ;  /* 0x0000003413417223 */ /* 0x040fe2000000000e */
[----:B------:R-:W-:Y:S01]  /*f370*/  FFMA R67, R19, R54, R13 ;  /* 0x0000003613437223 */ /* 0x000fe2000000000d */
[----:B------:R-:W-:Y:S01]  /*f380*/  FFMA R74, R27, R55, R20 ;  /* 0x000000371b4a7223 */ /* 0x000fe20000000014 */
[----:B------:R-:W4:Y:S01]  /*f390*/  LDS.128 R12, [R9+0x1c0] ;  /* 0x0001c000090c7984 */ /* 0x000f220000000c00 */
[C---:B------:R-:W-:Y:S01]  /*f3a0*/  FFMA R69, R23.reuse, R52, R18 ;  /* 0x0000003417457223 */ /* 0x040fe20000000012 */
[----:B------:R-:W-:Y:S01]  /*f3b0*/  FFMA R71, R23, R54, R17 ;  /* 0x0000003617477223 */ /* 0x000fe20000000011 */
[C---:B------:R-:W-:Y:S01]  /*f3c0*/  FFMA R73, R27.reuse, R52, R22 ;  /* 0x000000341b497223 */ /* 0x040fe20000000016 */
[----:B------:R-:W-:Y:S01]  /*f3d0*/  FFMA R75, R27, R54, R21 ;  /* 0x000000361b4b7223 */ /* 0x000fe20000000015 */
[C---:B------:R-:W-:Y:S01]  /*f3e0*/  FFMA R77, R47.reuse, R52, R26 ;  /* 0x000000342f4d7223 */ /* 0x040fe2000000001a */
[----:B------:R-:W-:Y:S01]  /*f3f0*/  FFMA R7, R47, R54, R7 ;  /* 0x000000362f077223 */ /* 0x000fe20000000007 */
[C---:B------:R-:W-:Y:S01]  /*f400*/  FFMA R2, R19.reuse, R53, R2 ;  /* 0x0000003513027223 */ /* 0x040fe20000000002 */
[-C--:B------:R-:W-:Y:S01]  /*f410*/  FFMA R8, R19, R55.reuse, R8 ;  /* 0x0000003713087223 */ /* 0x080fe20000000008 */
[----:B------:R-:W-:Y:S01]  /*f420*/  FFMA R72, R23, R55, R16 ;  /* 0x0000003717487223 */ /* 0x000fe20000000010 */
[-C--:B------:R-:W-:Y:S01]  /*f430*/  FFMA R52, R47, R53.reuse, R24 ;  /* 0x000000352f347223 */ /* 0x080fe20000000018 */
        /* <DEDUP_REMOVED lines=13> */
[C---:B------:R-:W-:Y:S01]  /*f510*/  FFMA R11, R49.reuse, R60, R20 ;  /* 0x0000003c310b7223 */ /* 0x040fe20000000014 */
[C---:B------:R-:W-:Y:S01]  /*f520*/  FFMA R32, R49.reuse, R61, R44 ;  /* 0x0000003d31207223 */ /* 0x040fe2000000002c */
[C---:B------:R-:W-:Y:S01]  /*f530*/  FFMA R5, R49.reuse, R62, R5 ;  /* 0x0000003e31057223 */ /* 0x040fe20000000005 */
[----:B------:R-:W-:Y:S01]  /*f540*/  FFMA R54, R49, R63, R54 ;  /* 0x0000003f31367223 */ /* 0x000fe20000000036 */
[----:B------:R-:W0:Y:S01]  /*f550*/  LDS.128 R20, [R9+0x2c0] ;  /* 0x0002c00009147984 */ /* 0x000e220000000c00 */
[C---:B---3--:R-:W-:Y:S01]  /*f560*/  FFMA R36, R28.reuse, R56, R39 ;  /* 0x000000381c247223 */ /* 0x048fe20000000027 */
[C---:B------:R-:W-:Y:S01]  /*f570*/  FFMA R40, R28.reuse, R57, R40 ;  /* 0x000000391c287223 */ /* 0x040fe20000000028 */
        /* <DEDUP_REMOVED lines=8> */
[C---:B----4-:R-:W-:Y:S01]  /*f600*/  FFMA R40, R12.reuse, R56, R43 ;  /* 0x000000380c287223 */ /* 0x050fe2000000002b */
[C---:B------:R-:W-:Y:S01]  /*f610*/  FFMA R42, R12.reuse, R57, R38 ;  /* 0x000000390c2a7223 */ /* 0x040fe20000000026 */
[C---:B------:R-:W-:Y:S01]  /*f620*/  FFMA R41, R12.reuse, R58, R41 ;  /* 0x0000003a0c297223 */ /* 0x040fe20000000029 */
[----:B------:R-:W2:Y:S01]  /*f630*/  LDS.128 R36, [R9+0x3c0] ;  /* 0x0003c00009247984 */ /* 0x000ea20000000c00 */
[C---:B------:R-:W-:Y:S01]  /*f640*/  FFMA R33, R29.reuse, R62, R33 ;  /* 0x0000003e1d217223 */ /* 0x040fe20000000021 */
[----:B------:R-:W-:Y:S01]  /*f650*/  FFMA R66, R29, R63, R66 ;  /* 0x0000003f1d427223 */ /* 0x000fe20000000042 */
        /* <DEDUP_REMOVED lines=28> */
[C---:B--2---:R-:W-:Y:S01]  /*f820*/  FFMA R56, R36.reuse, R56, R77 ;  /* 0x0000003824387223 */ /* 0x044fe2000000004d */
[C---:B------:R-:W-:Y:S01]  /*f830*/  FFMA R52, R36.reuse, R57, R52 ;  /* 0x0000003924347223 */ /* 0x040fe20000000034 */
[C---:B------:R-:W-:Y:S01]  /*f840*/  FFMA R7, R36.reuse, R58, R7 ;  /* 0x0000003a24077223 */ /* 0x040fe20000000007 */
[C---:B------:R-:W-:Y:S01]  /*f850*/  FFMA R69, R25.reuse, R62, R69 ;  /* 0x0000003e19457223 */ /* 0x040fe20000000045 */
[----:B------:R-:W-:Y:S01]  /*f860*/  FFMA R20, R25, R63, R74 ;  /* 0x0000003f19147223 */ /* 0x000fe2000000004a */
[----:B------:R-:W-:Y:S01]  /*f870*/  FFMA R36, R36, R59, R46 ;  /* 0x0000003b24247223 */ /* 0x000fe2000000002e */
[C---:B------:R-:W-:Y:S01]  /*f880*/  FFMA R25, R37.reuse, R60, R56 ;  /* 0x0000003c25197223 */ /* 0x040fe20000000038 */
[----:B------:R-:W0:Y:S01]  /*f890*/  LDS.128 R44, [R6+0x7300] ;  /* 0x00730000062c7984 */ /* 0x000e220000000c00 */
        /* <DEDUP_REMOVED lines=35> */
[----:B------:R-:W-:Y:S04]  /*fad0*/  LDS.128 R56, [R6+0x7400] ;  /* 0x0074000006387984 */ /* 0x000fe80000000c00 */
        /* <DEDUP_REMOVED lines=16> */
[----:B------:R-:W-:Y:S01]  /*fbe0*/  FFMA R63, R19, R46, R13 ;  /* 0x0000002e133f7223 */ /* 0x000fe2000000000d */
[-C--:B------:R-:W-:Y:S01]  /*fbf0*/  FFMA R35, R31, R44.reuse, R34 ;  /* 0x0000002c1f237223 */ /* 0x080fe20000000022 */
[C---:B------:R-:W-:Y:S01]  /*fc00*/  FFMA R2, R19.reuse, R45, R2 ;  /* 0x0000002d13027223 */ /* 0x040fe20000000002 */
[-C--:B------:R-:W-:Y:S01]  /*fc10*/  FFMA R8, R19, R47.reuse, R8 ;  /* 0x0000002f13087223 */ /* 0x080fe20000000008 */
[C---:B------:R-:W-:Y:S01]  /*fc20*/  FFMA R65, R23.reuse, R44, R18 ;  /* 0x0000002c17417223 */ /* 0x040fe20000000012 */
[CC--:B------:R-:W-:Y:S01]  /*fc30*/  FFMA R67, R23.reuse, R46.reuse, R17 ;  /* 0x0000002e17437223 */ /* 0x0c0fe20000000011 */
[----:B------:R-:W-:Y:S01]  /*fc40*/  FFMA R70, R23, R47, R16 ;  /* 0x0000002f17467223 */ /* 0x000fe20000000010 */
[----:B------:R-:W3:Y:S01]  /*fc50*/  LDS.128 R12, [R9+0x1d0] ;  /* 0x0001d000090c7984 */ /* 0x000ee20000000c00 */
[C---:B------:R-:W-:Y:S01]  /*fc60*/  FFMA R34, R31.reuse, R45, R28 ;  /* 0x0000002d1f227223 */ /* 0x040fe2000000001c */
[C---:B------:R-:W-:Y:S01]  /*fc70*/  FFMA R33, R31.reuse, R46, R33 ;  /* 0x0000002e1f217223 */ /* 0x040fe20000000021 */
[----:B------:R-:W-:Y:S01]  /*fc80*/  FFMA R66, R31, R47, R66 ;  /* 0x0000002f1f427223 */ /* 0x000fe20000000042 */
[----:B------:R-:W4:Y:S01]  /*fc90*/  LDS.128 R16, [R9+0x250] ;  /* 0x0002500009107984 */ /* 0x000f220000000c00 */
        /* <DEDUP_REMOVED lines=9> */
[----:B------:R-:W5:Y:S01]  /*fd30*/  LDS.128 R28, [R9+0x2d0] ;  /* 0x0002d000091c7984 */ /* 0x000f620000000c00 */
[----:B-1----:R-:W-:-:S03]  /*fd40*/  FFMA R76, R40, R56, R21 ;  /* 0x00000038284c7223 */ /* 0x002fc60000000015 */
[----:B------:R-:W1:Y:S01]  /*fd50*/  LDS.128 R44, [R9+0x350] ;  /* 0x00035000092c7984 */ /* 0x000e620000000c00 */
[C---:B------:R-:W-:Y:S01]  /*fd60*/  FFMA R38, R40.reuse, R57, R38 ;  /* 0x0000003928267223 */ /* 0x040fe20000000026 */
[----:B------:R-:W-:Y:S01]  /*fd70*/  FFMA R68, R40, R59, R68 ;  /* 0x0000003b28447223 */ /* 0x000fe20000000044 */
[C---:B0-----:R-:W-:Y:S01]  /*fd80*/  FFMA R74, R52.reuse, R56, R11 ;  /* 0x00000038344a7223 */ /* 0x041fe2000000000b */
[C---:B------:R-:W-:Y:S01]  /*fd90*/  FFMA R32, R52.reuse, R57, R32 ;  /* 0x0000003934207223 */ /* 0x040fe20000000020 */
[CC--:B------:R-:W-:Y:S01]  /*fda0*/  FFMA R5, R52.reuse, R58.reuse, R5 ;  /* 0x0000003a34057223 */ /* 0x0c0fe20000000005 */
[----:B------:R-:W0:Y:S01]  /*fdb0*/  LDS.128 R20, [R9+0x3d0] ;  /* 0x0003d00009147984 */ /* 0x000e220000000c00 */
[----:B------:R-:W-:Y:S01]  /*fdc0*/  FFMA R52, R52, R59, R24 ;  /* 0x0000003b34347223 */ /* 0x000fe20000000018 */
[----:B------:R-:W-:Y:S01]  /*fdd0*/  FFMA R11, R40, R58, R25 ;  /* 0x0000003a280b7223 */ /* 0x000fe20000000019 */
[C---:B--2---:R-:W-:Y:S01]  /*fde0*/  FFMA R40, R48.reuse, R56, R35 ;  /* 0x0000003830287223 */ /* 0x044fe20000000023 */
[----:B------:R-:W2:Y:S01]  /*fdf0*/  LDS.128 R24, [R6+0x7500] ;  /* 0x0075000006187984 */ /* 0x000ea20000000c00 */
[C---:B------:R-:W-:Y:S01]  /*fe00*/  FFMA R34, R48.reuse, R57, R34 ;  /* 0x0000003930227223 */ /* 0x040fe20000000022 */
[C---:B------:R-:W-:Y:S01]  /*fe10*/  FFMA R33, R48.reuse, R58, R33 ;  /* 0x0000003a30217223 */ /* 0x040fe20000000021 */
[----:B------:R-:W-:Y:S01]  /*fe20*/  FFMA R66, R48, R59, R66 ;  /* 0x0000003b30427223 */ /* 0x000fe20000000042 */
        /* <DEDUP_REMOVED lines=32> */
[----:B------:R-:W-:Y:S01]  /*10030*/  FFMA R57, R17, R26, R35 ;  /* 0x0000001a11397223 */ /* 0x000fe20000000023 */
[----:B------:R-:W-:Y:S01]  /*10040*/  FFMA R66, R49, R27, R66 ;  /* 0x0000001b31427223 */ /* 0x000fe20000000042 */
[----:B------:R-:W1:Y:S01]  /*10050*/  LDS.128 R32, [R6+0x7700] ;  /* 0x0077000006207984 */ /* 0x000e620000000c00 */
        /* <DEDUP_REMOVED lines=19> */
[CC--:B0-----:R-:W-:Y:S01]  /*10190*/  FFMA R12, R54.reuse, R60.reuse, R37 ;  /* 0x0000003c360c7223 */ /* 0x0c1fe20000000025 */
        /* <DEDUP_REMOVED lines=21> */
[----:B------:R-:W-:Y:S01]  /*102f0*/  LDS.128 R24, [R9+0x60] ;  /* 0x0000600009187984 */ /* 0x000fe20000000c00 */
[C---:B-1----:R-:W-:Y:S01]  /*10300*/  FFMA R17, R55.reuse, R32, R12 ;  /* 0x0000002037117223 */ /* 0x042fe2000000000c */
[C---:B------:R-:W-:Y:S01]  /*10310*/  FFMA R20, R55.reuse, R33, R20 ;  /* 0x0000002137147223 */ /* 0x040fe20000000014 */
[C---:B------:R-:W-:Y:S01]  /*10320*/  FFMA R5, R55.reuse, R34, R5 ;  /* 0x0000002237057223 */ /* 0x040fe20000000005 */
        /* <DEDUP_REMOVED lines=8> */
[----:B------:R-:W2:Y:S01]  /*103b0*/  LDS.128 R56, [R9+0xe0] ;  /* 0x0000e00009387984 */ /* 0x000ea20000000c00 */
[C---:B------:R-:W-:Y:S01]  /*103c0*/  FFMA R69, R46.reuse, R62, R69 ;  /* 0x0000003e2e457223 */ /* 0x040fe20000000045 */
[-C--:B------:R-:W-:Y:S01]  /*103d0*/  FFMA R72, R46, R63.reuse, R72 ;  /* 0x0000003f2e487223 */ /* 0x080fe20000000048 */
        /* <DEDUP_REMOVED lines=9> */
[C---:B------:R-:W-:Y:S01]  /*10470*/  FFMA R28, R43.reuse, R33, R28 ;  /* 0x000000212b1c7223 */ /* 0x040fe2000000001c */
[C---:B------:R-:W-:Y:S01]  /*10480*/  FFMA R11, R43.reuse, R34, R11 ;  /* 0x000000222b0b7223 */ /* 0x040fe2000000000b */
[-C--:B------:R-:W-:Y:S01]  /*10490*/  FFMA R68, R43, R35.reuse, R68 ;  /* 0x000000232b447223 */ /* 0x080fe20000000044 */
[----:B------:R-:W3:Y:S01]  /*104a0*/  LDS.128 R60, [R9+0x1e0] ;  /* 0x0001e000093c7984 */ /* 0x000ee20000000c00 */
        /* <DEDUP_REMOVED lines=8> */
[----:B------:R-:W4:Y:S01]  /*10530*/  LDS.128 R40, [R9+0x260] ;  /* 0x0002600009287984 */ /* 0x000f220000000c00 */
        /* <DEDUP_REMOVED lines=14> */
[----:B------:R-:W0:Y:S01]  /*10620*/  LDS.128 R32, [R9+0x2e0] ;  /* 0x0002e00009207984 */ /* 0x000e220000000c00 */
[----:B------:R-:W-:Y:S01]  /*10630*/  FFMA R24, R24, R39, R12 ;  /* 0x0000002718187223 */ /* 0x000fe2000000000c */
[-C--:B-1----:R-:W-:Y:S01]  /*10640*/  FFMA R74, R52, R37.reuse, R16 ;  /* 0x00000025344a7223 */ /* 0x082fe20000000010 */
[C---:B--2---:R-:W-:Y:S01]  /*10650*/  FFMA R46, R56.reuse, R36, R29 ;  /* 0x00000024382e7223 */ /* 0x044fe2000000001d */
[----:B------:R-:W1:Y:S01]  /*10660*/  LDS.128 R12, [R9+0x360] ;  /* 0x00036000090c7984 */ /* 0x000e620000000c00 */
[C---:B------:R-:W-:Y:S01]  /*10670*/  FFMA R28, R56.reuse, R37, R28 ;  /* 0x00000025381c7223 */ /* 0x040fe2000000001c */
[C---:B------:R-:W-:Y:S01]  /*10680*/  FFMA R11, R56.reuse, R38, R11 ;  /* 0x00000026380b7223 */ /* 0x040fe2000000000b */
[-C--:B------:R-:W-:Y:S01]  /*10690*/  FFMA R68, R56, R39.reuse, R68 ;  /* 0x0000002738447223 */ /* 0x080fe20000000044 */
[----:B------:R-:W2:Y:S01]  /*106a0*/  LDS.128 R16, [R9+0x3e0] ;  /* 0x0003e00009107984 */ /* 0x000ea20000000c00 */
[C---:B------:R-:W-:Y:S01]  /*106b0*/  FFMA R56, R52.reuse, R36, R45 ;  /* 0x0000002434387223 */ /* 0x040fe2000000002d */
[C---:B------:R-:W-:Y:S01]  /*106c0*/  FFMA R29, R52.reuse, R38, R21 ;  /* 0x00000026341d7223 */ /* 0x040fe20000000015 */
[----:B------:R-:W-:Y:S01]  /*106d0*/  FFMA R66, R52, R39, R66 ;  /* 0x0000002734427223 */ /* 0x000fe20000000042 */
[----:B------:R-:W5:Y:S01]  /*106e0*/  S2R R45, SR_CTAID.X ;  /* 0x00000000002d7919 */ /* 0x000f620000002500 */
[----:B------:R-:W2:Y:S01]  /*106f0*/  S2R R48, SR_CTAID.Y ;  /* 0x0000000000307919 */ /* 0x000ea20000002600 */
[C---:B---3--:R-:W-:Y:S01]  /*10700*/  FFMA R52, R60.reuse, R36, R49 ;  /* 0x000000243c347223 */ /* 0x048fe20000000031 */
[C---:B------:R-:W-:Y:S01]  /*10710*/  FFMA R78, R60.reuse, R37, R78 ;  /* 0x000000253c4e7223 */ /* 0x040fe2000000004e */
[C---:B------:R-:W-:Y:S01]  /*10720*/  FFMA R79, R60.reuse, R38, R79 ;  /* 0x000000263c4f7223 */ /* 0x040fe2000000004f */
[----:B------:R-:W3:Y:S01]  /*10730*/  LDS.128 R20, [R6+0x7900] ;  /* 0x0079000006147984 */ /* 0x000ee20000000c00 */
[----:B------:R-:W-:Y:S01]  /*10740*/  FFMA R64, R60, R39, R64 ;  /* 0x000000273c407223 */ /* 0x000fe20000000040 */
[C---:B----4-:R-:W-:Y:S01]  /*10750*/  FFMA R60, R40.reuse, R36, R51 ;  /* 0x00000024283c7223 */ /* 0x050fe20000000033 */
[C---:B------:R-:W-:Y:S01]  /*10760*/  FFMA R2, R40.reuse, R37, R2 ;  /* 0x0000002528027223 */ /* 0x040fe20000000002 */
        /* <DEDUP_REMOVED lines=10> */
[----:B-----5:R-:W-:Y:S01]  /*10810*/  LEA R12, R45, R0, 0x4 ;  /* 0x000000002d0c7211 */ /* 0x020fe200078e20ff */
[----:B--2---:R-:W-:Y:S01]  /*10820*/  FFMA R0, R16, R37, R50 ;  /* 0x0000002510007223 */ /* 0x004fe20000000032 */
[----:B------:R-:W-:Y:S01]  /*10830*/  LEA R3, R48, R3, 0x3 ;  /* 0x0000000330037211 */ /* 0x000fe200078e18ff */
[----:B------:R-:W-:Y:S01]  /*10840*/  FFMA R36, R16, R36, R47 ;  /* 0x0000002410247223 */ /* 0x000fe2000000002f */
[----:B------:R-:W0:Y:S01]  /*10850*/  LDS.128 R48, [R6+0x7a00] ;  /* 0x007a000006307984 */ /* 0x000e220000000c00 */
[----:B------:R-:W-:Y:S01]  /*10860*/  SHF.L.U32 R12, R12, 0x2, RZ ;  /* 0x000000020c0c7819 */ /* 0x000fe200000006ff */
[C---:B------:R-:W-:Y:S01]  /*10870*/  FFMA R7, R16.reuse, R38, R7 ;  /* 0x0000002610077223 */ /* 0x040fe20000000007 */
[----:B------:R-:W-:Y:S01]  /*10880*/  SHF.L.U32 R3, R3, 0x3, RZ ;  /* 0x0000000303037819 */ /* 0x000fe200000006ff */
[----:B------:R-:W-:-:S04]  /*10890*/  FFMA R16, R16, R39, R73 ;  /* 0x0000002710107223 */ /* 0x000fc80000000049 */
[----:B------:R-:W-:Y:S02]  /*108a0*/  IMAD R3, R3, UR6, R12 ;  /* 0x0000000603037c24 */ /* 0x000fe4000f8e020c */
[----:B---3--:R-:W-:Y:S01]  /*108b0*/  FFMA R37, R25, R20, R30 ;  /* 0x0000001419257223 */ /* 0x008fe2000000001e */
[-C--:B------:R-:W-:Y:S01]  /*108c0*/  FFMA R12, R57, R21.reuse, R28 ;  /* 0x00000015390c7223 */ /* 0x080fe2000000001c */
[C---:B------:R-:W-:Y:S01]  /*108d0*/  FFMA R45, R53.reuse, R22, R29 ;  /* 0x00000016352d7223 */ /* 0x040fe2000000001d */
[CC--:B------:R-:W-:Y:S01]  /*108e0*/  FFMA R39, R53.reuse, R20.reuse, R56 ;  /* 0x0000001435277223 */ /* 0x0c0fe20000000038 */
[----:B------:R-:W1:Y:S01]  /*108f0*/  LDS.128 R28, [R6+0x7b00] ;  /* 0x007b0000061c7984 */ /* 0x000e620000000c00 */
        /* <DEDUP_REMOVED lines=19> */
[C---:B------:R-:W-:Y:S01]  /*10a30*/  FFMA R13, R17.reuse, R20, R36 ;  /* 0x00000014110d7223 */ /* 0x040fe20000000024 */
[----:B------:R-:W-:Y:S01]  /*10a40*/  FFMA R20, R17, R21, R0 ;  /* 0x0000001511147223 */ /* 0x000fe20000000000 */
[CC--:B------:R-:W-:Y:S01]  /*10a50*/  FFMA R11, R57.reuse, R22.reuse, R11 ;  /* 0x00000016390b7223 */ /* 0x0c0fe2000000000b */
[----:B------:R-:W-:Y:S01]  /*10a60*/  FFMA R68, R57, R23, R68 ;  /* 0x0000001739447223 */ /* 0x000fe20000000044 */
[C---:B------:R-:W-:Y:S01]  /*10a70*/  FFMA R78, R61.reuse, R21, R78 ;  /* 0x000000153d4e7223 */ /* 0x040fe2000000004e */
[CC--:B------:R-:W-:Y:S01]  /*10a80*/  FFMA R79, R61.reuse, R22.reuse, R79 ;  /* 0x000000163d4f7223 */ /* 0x0c0fe2000000004f */
        /* <DEDUP_REMOVED lines=33> */
[----:B------:R-:W-:Y:S01]  /*10ca0*/  LDS.128 R20, [R9+0x70] ;  /* 0x0000700009147984 */ /* 0x000fe20000000c00 */
[C---:B------:R-:W-:Y:S01]  /*10cb0*/  FFMA R7, R18.reuse, R50, R7 ;  /* 0x0000003212077223 */ /* 0x040fe20000000007 */
[----:B------:R-:W-:Y:S01]  /*10cc0*/  FFMA R16, R18, R51, R16 ;  /* 0x0000003312107223 */ /* 0x000fe20000000010 */
[C---:B-1----:R-:W-:Y:S01]  /*10cd0*/  FFMA R13, R27.reuse, R28, R0 ;  /* 0x0000001c1b0d7223 */ /* 0x042fe20000000000 */
[----:B------:R-:W0:Y:S01]  /*10ce0*/  LDS.128 R36, [R6+0x7c00] ;  /* 0x007c000006247984 */ /* 0x000e220000000c00 */
[C---:B------:R-:W-:Y:S01]  /*10cf0*/  FFMA R0, R27.reuse, R29, R44 ;  /* 0x0000001d1b007223 */ /* 0x040fe2000000002c */
[C---:B------:R-:W-:Y:S01]  /*10d00*/  FFMA R5, R27.reuse, R30, R5 ;  /* 0x0000001e1b057223 */ /* 0x040fe20000000005 */
[----:B------:R-:W-:Y:S01]  /*10d10*/  FFMA R18, R27, R31, R24 ;  /* 0x0000001f1b127223 */ /* 0x000fe20000000018 */
[----:B------:R-:W1:Y:S01]  /*10d20*/  LDS.128 R48, [R9+0xf0] ;  /* 0x0000f00009307984 */ /* 0x000e620000000c00 */
[C---:B------:R-:W-:Y:S01]  /*10d30*/  FFMA R33, R59.reuse, R28, R26 ;  /* 0x0000001c3b217223 */ /* 0x040fe2000000001a */
[C---:B------:R-:W-:Y:S01]  /*10d40*/  FFMA R12, R59.reuse, R29, R12 ;  /* 0x0000001d3b0c7223 */ /* 0x040fe2000000000c */
[C---:B------:R-:W-:Y:S01]  /*10d50*/  FFMA R11, R59.reuse, R30, R11 ;  /* 0x0000001e3b0b7223 */ /* 0x040fe2000000000b */
[----:B------:R-:W2:Y:S01]  /*10d60*/  LDS.128 R44, [R6+0x7d00] ;  /* 0x007d0000062c7984 */ /* 0x000ea20000000c00 */
[----:B------:R-:W-:Y:S01]  /*10d70*/  FFMA R68, R59, R31, R68 ;  /* 0x0000001f3b447223 */ /* 0x000fe20000000044 */
[C---:B------:R-:W-:Y:S01]  /*10d80*/  FFMA R41, R55.reuse, R28, R32 ;  /* 0x0000001c37297223 */ /* 0x040fe20000000020 */
[C---:B------:R-:W-:Y:S01]  /*10d90*/  FFMA R74, R55.reuse, R29, R74 ;  /* 0x0000001d374a7223 */ /* 0x040fe2000000004a */
[----:B------:R-:W3:Y:S01]  /*10da0*/  LDS.128 R24, [R9+0x170] ;  /* 0x0001700009187984 */ /* 0x000ee20000000c00 */
[C---:B------:R-:W-:Y:S01]  /*10db0*/  FFMA R17, R55.reuse, R30, R17 ;  /* 0x0000001e37117223 */ /* 0x040fe20000000011 */
[----:B------:R-:W-:Y:S01]  /*10dc0*/  FFMA R66, R55, R31, R66 ;  /* 0x0000001f37427223 */ /* 0x000fe20000000042 */
[-C--:B------:R-:W-:Y:S01]  /*10dd0*/  FFMA R59, R43, R28.reuse, R52 ;  /* 0x0000001c2b3b7223 */ /* 0x080fe20000000034 */
[----:B------:R-:W-:Y:S01]  /*10de0*/  FFMA R57, R63, R28, R40 ;  /* 0x0000001c3f397223 */ /* 0x000fe20000000028 */
[----:B------:R-:W4:Y:S01]  /*10df0*/  LDS.128 R52, [R9+0x1f0] ;  /* 0x0001f00009347984 */ /* 0x000f220000000c00 */
        /* <DEDUP_REMOVED lines=28> */
[C---:B--2---:R-:W-:Y:S01]  /*10fc0*/  FFMA R5, R21.reuse, R44, R8 ;  /* 0x0000002c15057223 */ /* 0x044fe20000000008 */
[----:B------:R-:W1:Y:S01]  /*10fd0*/  LDS.128 R32, [R9+0x370] ;  /* 0x0003700009207984 */ /* 0x000e620000000c00 */
[C---:B------:R-:W-:Y:S01]  /*10fe0*/  FFMA R0, R21.reuse, R45, R0 ;  /* 0x0000002d15007223 */ /* 0x040fe20000000000 */
[C---:B---3--:R-:W-:Y:S01]  /*10ff0*/  FFMA R8, R24.reuse, R36, R41 ;  /* 0x0000002418087223 */ /* 0x048fe20000000029 */
        /* <DEDUP_REMOVED lines=21> */
[----:B------:R-:W2:Y:S01]  /*11150*/  LDS.128 R8, [R9+0x3f0] ;  /* 0x0003f00009087984 */ /* 0x000ea20000000c00 */
        /* <DEDUP_REMOVED lines=24> */
[----:B------:R3:W0:Y:S01]  /*112e0*/  LDS.128 R40, [R6+0x7f00] ;  /* 0x007f000006287984 */ /* 0x0006220000000c00 */
        /* <DEDUP_REMOVED lines=9> */
[-C--:B---3--:R-:W-:Y:S01]  /*11380*/  FFMA R6, R50, R17.reuse, R20 ;  /* 0x0000001132067223 */ /* 0x088fe20000000014 */
[----:B------:R-:W-:Y:S01]  /*11390*/  FFMA R38, R22, R16, R5 ;  /* 0x0000001016267223 */ /* 0x000fe20000000005 */
        /* <DEDUP_REMOVED lines=10> */
[-C--:B------:R-:W-:Y:S01]  /*11440*/  FFMA R44, R22, R19.reuse, R48 ;  /* 0x00000013162c7223 */ /* 0x080fe20000000030 */
[-C--:B------:R-:W-:Y:S01]  /*11450*/  FFMA R34, R10, R16.reuse, R7 ;  /* 0x000000100a227223 */ /* 0x080fe20000000007 */
[C---:B------:R-:W-:Y:S01]  /*11460*/  FFMA R48, R50.reuse, R16, R73 ;  /* 0x0000001032307223 */ /* 0x040fe20000000049 */
[----:B------:R-:W-:Y:S01]  /*11470*/  FFMA R60, R50, R19, R60 ;  /* 0x00000013323c7223 */ /* 0x000fe2000000003c */
[C---:B0-----:R-:W-:Y:S01]  /*11480*/  FFMA R49, R51.reuse, R41, R6 ;  /* 0x0000002933317223 */ /* 0x041fe20000000006 */
[----:B------:R-:W-:Y:S01]  /*11490*/  FFMA R9, R54, R18, R25 ;  /* 0x0000001236097223 */ /* 0x000fe20000000019 */
[----:B------:R-:W0:Y:S01]  /*114a0*/  LDC.64 R6, c[0x0][0x390] ;  /* 0x0000e400ff067b82 */ /* 0x000e220000000a00 */
[----:B------:R-:W-:Y:S01]  /*114b0*/  FFMA R50, R51, R42, R5 ;  /* 0x0000002a33327223 */ /* 0x000fe20000000005 */
[----:B------:R-:W-:Y:S01]  /*114c0*/  IADD3 R5, PT, PT, R3, UR6, RZ ;  /* 0x0000000603057c10 */ /* 0x000fe2000fffe0ff */
[----:B------:R-:W-:Y:S01]  /*114d0*/  FFMA R68, R26, R19, R62 ;  /* 0x000000131a447223 */ /* 0x000fe2000000003e */
[C---:B------:R-:W-:Y:S01]  /*114e0*/  FFMA R58, R54.reuse, R16, R57 ;  /* 0x00000010363a7223 */ /* 0x040fe20000000039 */
[C---:B------:R-:W-:Y:S01]  /*114f0*/  FFMA R62, R54.reuse, R17, R52 ;  /* 0x00000011363e7223 */ /* 0x040fe20000000034 */
[----:B------:R-:W-:Y:S01]  /*11500*/  FFMA R64, R54, R19, R64 ;  /* 0x0000001336407223 */ /* 0x000fe20000000040 */
[C---:B------:R-:W-:Y:S01]  /*11510*/  FFMA R37, R30.reuse, R18, R53 ;  /* 0x000000121e257223 */ /* 0x040fe20000000035 */
[----:B------:R-:W-:Y:S01]  /*11520*/  FFMA R54, R55, R42, R9 ;  /* 0x0000002a37367223 */ /* 0x000fe20000000009 */
[----:B------:R-:W-:Y:S01]  /*11530*/  IADD3 R9, PT, PT, R5, UR6, RZ ;  /* 0x0000000605097c10 */ /* 0x000fe2000fffe0ff */
[C---:B------:R-:W-:Y:S01]  /*11540*/  FFMA R70, R30.reuse, R16, R59 ;  /* 0x000000101e467223 */ /* 0x040fe2000000003b */
[C---:B------:R-:W-:Y:S01]  /*11550*/  FFMA R2, R30.reuse, R17, R2 ;  /* 0x000000111e027223 */ /* 0x040fe20000000002 */
[----:B------:R-:W-:Y:S01]  /*11560*/  FFMA R72, R30, R19, R28 ;  /* 0x000000131e487223 */ /* 0x000fe2000000001c */
[----:B------:R-:W-:Y:S01]  /*11570*/  FFMA R30, R31, R42, R37 ;  /* 0x0000002a1f1e7223 */ /* 0x000fe20000000025 */
[----:B------:R-:W-:Y:S01]  /*11580*/  IADD3 R37, PT, PT, R9, UR6, RZ ;  /* 0x0000000609257c10 */ /* 0x000fe2000fffe0ff */
[CC--:B------:R-:W-:Y:S01]  /*11590*/  FFMA R0, R22.reuse, R17.reuse, R0 ;  /* 0x0000001116007223 */ /* 0x0c0fe20000000000 */
[-C--:B------:R-:W-:Y:S01]  /*115a0*/  FFMA R71, R22, R18.reuse, R71 ;  /* 0x0000001216477223 */ /* 0x080fe20000000047 */
[CC--:B------:R-:W-:Y:S01]  /*115b0*/  FFMA R46, R26.reuse, R17.reuse, R24 ;  /* 0x000000111a2e7223 */ /* 0x0c0fe20000000018 */
[-C--:B------:R-:W-:Y:S01]  /*115c0*/  FFMA R75, R26, R18.reuse, R75 ;  /* 0x000000121a4b7223 */ /* 0x080fe2000000004b */
[C---:B------:R-:W-:Y:S01]  /*115d0*/  FFMA R8, R10.reuse, R17, R8 ;  /* 0x000000110a087223 */ /* 0x040fe20000000008 */
[C---:B------:R-:W-:Y:S01]  /*115e0*/  FFMA R33, R10.reuse, R18, R33 ;  /* 0x000000120a217223 */ /* 0x040fe20000000021 */
[----:B------:R-:W-:Y:S01]  /*115f0*/  FFMA R36, R10, R19, R36 ;  /* 0x000000130a247223 */ /* 0x000fe20000000024 */
[C---:B------:R-:W-:Y:S01]  /*11600*/  FFMA R16, R15.reuse, R40, R74 ;  /* 0x000000280f107223 */ /* 0x040fe2000000004a */
[C---:B------:R-:W-:Y:S01]  /*11610*/  FFMA R17, R15.reuse, R41, R4 ;  /* 0x000000290f117223 */ /* 0x040fe20000000004 */
[C---:B------:R-:W-:Y:S01]  /*11620*/  FFMA R18, R15.reuse, R42, R39 ;  /* 0x0000002a0f127223 */ /* 0x040fe20000000027 */
[----:B------:R-:W-:Y:S01]  /*11630*/  FFMA R19, R15, R43, R12 ;  /* 0x0000002b0f137223 */ /* 0x000fe2000000000c */
[----:B------:R-:W-:Y:S01]  /*11640*/  IADD3 R15, PT, PT, R37, UR6, RZ ;  /* 0x00000006250f7c10 */ /* 0x000fe2000fffe0ff */
        /* <DEDUP_REMOVED lines=9> */
[----:B------:R-:W-:Y:S01]  /*116e0*/  IADD3 R35, PT, PT, R15, UR6, RZ ;  /* 0x000000060f237c10 */ /* 0x000fe2000fffe0ff */
[-C--:B------:R-:W-:Y:S01]  /*116f0*/  FFMA R26, R27, R42.reuse, R75 ;  /* 0x0000002a1b1a7223 */ /* 0x080fe2000000004b */
[----:B------:R-:W-:Y:S01]  /*11700*/  FFMA R42, R11, R42, R33 ;  /* 0x0000002a0b2a7223 */ /* 0x000fe20000000021 */
[-C--:B------:R-:W-:Y:S01]  /*11710*/  FFMA R29, R31, R41.reuse, R2 ;  /* 0x000000291f1d7223 */ /* 0x080fe20000000002 */
[----:B------:R-:W-:Y:S01]  /*11720*/  IADD3 R33, PT, PT, R35, UR6, RZ ;  /* 0x0000000623217c10 */ /* 0x000fe2000fffe0ff */
[-C--:B------:R-:W-:Y:S01]  /*11730*/  FFMA R48, R51, R40.reuse, R48 ;  /* 0x0000002833307223 */ /* 0x080fe20000000030 */
[-C--:B------:R-:W-:Y:S01]  /*11740*/  FFMA R24, R27, R40.reuse, R56 ;  /* 0x000000281b187223 */ /* 0x080fe20000000038 */
[CC--:B------:R-:W-:Y:S01]  /*11750*/  FFMA R52, R55.reuse, R40.reuse, R58 ;  /* 0x0000002837347223 */ /* 0x0c0fe2000000003a */
[----:B------:R-:W-:Y:S01]  /*11760*/  FFMA R53, R55, R41, R62 ;  /* 0x0000002937357223 */ /* 0x000fe2000000003e */
[----:B------:R-:W-:Y:S01]  /*11770*/  FFMA R28, R31, R40, R70 ;  /* 0x000000281f1c7223 */ /* 0x000fe20000000046 */
[----:B0-----:R-:W-:Y:S01]  /*11780*/  IMAD.WIDE.U32 R2, R3, 0x4, R6 ;  /* 0x0000000403027825 */ /* 0x001fe200078e0006 */
[----:B------:R-:W-:Y:S03]  /*11790*/  BAR.SYNC.DEFER_BLOCKING 0x0 ;  /* 0x0000000000007b1d */ /* 0x000fe60000010000 */
[-C--:B------:R-:W-:Y:S01]  /*117a0*/  FFMA R51, R51, R43.reuse, R60 ;  /* 0x0000002b33337223 */ /* 0x080fe2000000003c */
[-C--:B------:R-:W-:Y:S01]  /*117b0*/  FFMA R27, R27, R43.reuse, R68 ;  /* 0x0000002b1b1b7223 */ /* 0x080fe20000000044 */
[-C--:B------:R-:W-:Y:S01]  /*117c0*/  FFMA R55, R55, R43.reuse, R64 ;  /* 0x0000002b37377223 */ /* 0x080fe20000000040 */
[----:B------:R-:W-:Y:S01]  /*117d0*/  FFMA R31, R31, R43, R72 ;  /* 0x0000002b1f1f7223 */ /* 0x000fe20000000048 */
[----:B------:R-:W-:Y:S01]  /*117e0*/  FFMA R41, R11, R41, R8 ;  /* 0x000000290b297223 */ /* 0x000fe20000000008 */
[----:B------:R-:W-:-:S04]  /*117f0*/  IMAD.WIDE.U32 R4, R5, 0x4, R6 ;  /* 0x0000000405047825 */ /* 0x000fc800078e0006 */
[C---:B------:R-:W-:Y:S01]  /*11800*/  FFMA R40, R11.reuse, R40, R34 ;  /* 0x000000280b287223 */ /* 0x040fe20000000022 */
[----:B------:R-:W-:Y:S01]  /*11810*/  FFMA R43, R11, R43, R36 ;  /* 0x0000002b0b2b7223 */ /* 0x000fe20000000024 */
[----:B------:R-:W-:Y:S01]  /*11820*/  IADD3 R39, PT, PT, R33, UR6, RZ ;  /* 0x0000000621277c10 */ /* 0x000fe2000fffe0ff */
[----:B------:R-:W-:-:S04]  /*11830*/  IMAD.WIDE.U32 R8, R9, 0x4, R6 ;  /* 0x0000000409087825 */ /* 0x000fc800078e0006 */
[----:B------:R-:W-:-:S04]  /*11840*/  IMAD.WIDE.U32 R10, R37, 0x4, R6 ;  /* 0x00000004250a7825 */ /* 0x000fc800078e0006 */
[----:B------:R-:W-:-:S04]  /*11850*/  IMAD.WIDE.U32 R12, R15, 0x4, R6 ;  /* 0x000000040f0c7825 */ /* 0x000fc800078e0006 */
[--C-:B------:R-:W-:Y:S01]  /*11860*/  IMAD.WIDE.U32 R14, R35, 0x4, R6.reuse ;  /* 0x00000004230e7825 */ /* 0x100fe200078e0006 */
[----:B------:R-:W-:Y:S03]  /*11870*/  STG.E.128 desc[UR10][R2.64], R20 ;  /* 0x0000001402007986 */ /* 0x000fe6000c101d0a */
[--C-:B------:R-:W-:Y:S01]  /*11880*/  IMAD.WIDE.U32 R32, R33, 0x4, R6.reuse ;  /* 0x0000000421207825 */ /* 0x100fe200078e0006 */
[----:B------:R-:W-:Y:S03]  /*11890*/  STG.E.128 desc[UR10][R4.64], R48 ;  /* 0x0000003004007986 */ /* 0x000fe6000c101d0a */
[----:B------:R-:W-:Y:S01]  /*118a0*/  IMAD.WIDE.U32 R6, R39, 0x4, R6 ;  /* 0x0000000427067825 */ /* 0x000fe200078e0006 */
[----:B------:R-:W-:Y:S04]  /*118b0*/  STG.E.128 desc[UR10][R8.64], R24 ;  /* 0x0000001808007986 */ /* 0x000fe8000c101d0a */
[----:B------:R-:W-:Y:S04]  /*118c0*/  STG.E.128 desc[UR10][R10.64], R52 ;  /* 0x000000340a007986 */ /* 0x000fe8000c101d0a */
[----:B------:R-:W-:Y:S04]  /*118d0*/  STG.E.128 desc[UR10][R12.64], R28 ;  /* 0x0000001c0c007986 */ /* 0x000fe8000c101d0a */
[----:B------:R-:W-:Y:S04]  /*118e0*/  STG.E.128 desc[UR10][R14.64], R16 ;  /* 0x000000100e007986 */ /* 0x000fe8000c101d0a */
[----:B------:R-:W-:Y:S04]  /*118f0*/  STG.E.128 desc[UR10][R32.64], R44 ;  /* 0x0000002c20007986 */ /* 0x000fe8000c101d0a */
[----:B------:R-:W-:Y:S01]  /*11900*/  STG.E.128 desc[UR10][R6.64], R40 ;  /* 0x0000002806007986 */ /* 0x000fe2000c101d0a */
[----:B------:R-:W-:Y:S05]  /*11910*/  EXIT ;  /* 0x000000000000794d */ /* 0x000fea0003800000 */
.L_x_76:
[----:B------:R-:W-:-:S00]  /*11920*/  BRA `(.L_x_76) ;  /* 0xfffffffc00fc7947 */ /* 0x000fc0000383ffff */
[----:B------:R-:W-:-:S00]  /*11930*/  NOP ;  /* 0x0000000000007918 */ /* 0x000fc00000000000 */
        /* <DEDUP_REMOVED lines=12> */
.L_x_77:


//--------------------- .nv.shared._Z20matmul_triple_bufferPfS_S_iii --------------------------
	.section	.nv.shared._Z20matmul_triple_bufferPfS_S_iii,"aw",@nobits
	.sectionflags	@""
	.align	16
	.zero		1024


//--------------------- .nv.shared.reserved.0     --------------------------
	.section	.nv.shared.reserved.0,"aw",@nobits
	.weak		__nv_reservedSMEM_offset_0_alias
	.size		__nv_reservedSMEM_offset_0_alias, 0, 64
	.other		__nv_reservedSMEM_offset_0_alias,@"STO_CUDA_RESERVED_SHARED STV_DEFAULT"
__nv_reservedSMEM_offset_0_alias:
	.zero		0
	.zero		64


//--------------------- .nv.constant0._Z20matmul_triple_bufferPfS_S_iii --------------------------
	.section	.nv.constant0._Z20matmul_triple_bufferPfS_S_iii,"a",@progbits
	.sectionflags	@""
	.align	4
.nv.constant0._Z20matmul_triple_bufferPfS_S_iii:
	.zero		932


//--------------------- SYMBOLS --------------------------

	.type		.nv.reservedSmem.offset0,@object
	.size		.nv.reservedSmem.offset0,0x4
	.type		.nv.reservedSmem.cap,@object
	.size		.nv.reservedSmem.cap,0x4
